	.target	sm_80

	.elftype	@"ET_EXEC"


//--------------------- .note.nv.tkinfo           --------------------------
	.section	.note.nv.tkinfo,"",@"SHT_NOTE"
	.sectionflags	@"SHF_NOTE_NV_TKINFO"
	.tkinfo
        /*0018*/ 	.word	0x00000002
        /*0030*/ 	.string	""
        /*0030*/ 	.string	"ptxas"
        /*0030*/ 	.string	"Cuda compilation tools, release 13.0, V13.0.88"
        /*0030*/ 	.string	"Build cuda_13.0.r13.0/compiler.36424714_0"
        /*0030*/ 	.string	"-v  -suppress-debug-info  -lineinfo  -arch sm_80 "



//--------------------- .note.nv.cuinfo           --------------------------
	.section	.note.nv.cuinfo,"",@"SHT_NOTE"
	.sectionflags	@"SHF_NOTE_NV_CUINFO"
        /*0018*/ 	.short	0x0002
        /*001a*/ 	.short	0x0050
        /*001c*/ 	.short	0x0082
	.zero		2


//--------------------- .nv.info                  --------------------------
	.section	.nv.info,"",@"SHT_CUDA_INFO"
	.align	4


	//----- nvinfo : EIATTR_REGCOUNT
	.align		4
        /*0000*/ 	.byte	0x04, 0x2f
        /*0002*/ 	.short	(.L_1 - .L_0)
	.align		4
.L_0:
        /*0004*/ 	.word	index@(matmul_kernel)
        /*0008*/ 	.word	0x00000020


	//----- nvinfo : EIATTR_FRAME_SIZE
	.align		4
.L_1:
        /*000c*/ 	.byte	0x04, 0x11
        /*000e*/ 	.short	(.L_3 - .L_2)
	.align		4
.L_2:
        /*0010*/ 	.word	index@(matmul_kernel)
        /*0014*/ 	.word	0x00005440


	//----- nvinfo : EIATTR_MIN_STACK_SIZE
	.align		4
.L_3:
        /*0018*/ 	.byte	0x04, 0x12
        /*001a*/ 	.short	(.L_5 - .L_4)
	.align		4
.L_4:
        /*001c*/ 	.word	index@(matmul_kernel)
        /*0020*/ 	.word	0x00005440
.L_5:


//--------------------- .nv.info.matmul_kernel    --------------------------
	.section	.nv.info.matmul_kernel,"",@"SHT_CUDA_INFO"
	.sectionflags	@""
	.align	4


	//----- nvinfo : EIATTR_CUDA_API_VERSION
	.align		4
        /*0000*/ 	.byte	0x04, 0x37
        /*0002*/ 	.short	(.L_7 - .L_6)
.L_6:
        /*0004*/ 	.word	0x00000082


	//----- nvinfo : EIATTR_SW2861232_WAR
	.align		4
.L_7:
        /*0008*/ 	.byte	0x01, 0x35
	.zero		2


	//----- nvinfo : EIATTR_PARAM_CBANK
	.align		4
        /*000c*/ 	.byte	0x04, 0x0a
        /*000e*/ 	.short	(.L_9 - .L_8)
	.align		4
.L_8:
        /*0010*/ 	.word	index@(.nv.constant0.matmul_kernel)
        /*0014*/ 	.short	0x0160
        /*0016*/ 	.short	0x0050


	//----- nvinfo : EIATTR_CBANK_PARAM_SIZE
	.align		4
.L_9:
        /*0018*/ 	.byte	0x03, 0x19
        /*001a*/ 	.short	0x0050


	//----- nvinfo : EIATTR_KPARAM_INFO
	.align		4
        /*001c*/ 	.byte	0x04, 0x17
        /*001e*/ 	.short	(.L_11 - .L_10)
.L_10:
        /*0020*/ 	.word	0x00000000
        /*0024*/ 	.short	0x000d
        /*0026*/ 	.short	0x0048
        /*0028*/ 	.byte	0x00, 0xf4, 0x21, 0x00


	//----- nvinfo : EIATTR_KPARAM_INFO
	.align		4
.L_11:
        /*002c*/ 	.byte	0x04, 0x17
        /*002e*/ 	.short	(.L_13 - .L_12)
.L_12:
        /*0030*/ 	.word	0x00000000
        /*0034*/ 	.short	0x000c
        /*0036*/ 	.short	0x0040
        /*0038*/ 	.byte	0x00, 0xf4, 0x21, 0x00


	//----- nvinfo : EIATTR_KPARAM_INFO
	.align		4
.L_13:
        /*003c*/ 	.byte	0x04, 0x17
        /*003e*/ 	.short	(.L_15 - .L_14)
.L_14:
        /*0040*/ 	.word	0x00000000
        /*0044*/ 	.short	0x000b
        /*0046*/ 	.short	0x0038
        /*0048*/ 	.byte	0x00, 0xf0, 0x11, 0x00


	//----- nvinfo : EIATTR_KPARAM_INFO
	.align		4
.L_15:
        /*004c*/ 	.byte	0x04, 0x17
        /*004e*/ 	.short	(.L_17 - .L_16)
.L_16:
        /*0050*/ 	.word	0x00000000
        /*0054*/ 	.short	0x000a
        /*0056*/ 	.short	0x0034
        /*0058*/ 	.byte	0x00, 0xf0, 0x11, 0x00


	//----- nvinfo : EIATTR_KPARAM_INFO
	.align		4
.L_17:
        /*005c*/ 	.byte	0x04, 0x17
        /*005e*/ 	.short	(.L_19 - .L_18)
.L_18:
        /*0060*/ 	.word	0x00000000
        /*0064*/ 	.short	0x0009
        /*0066*/ 	.short	0x0030
        /*0068*/ 	.byte	0x00, 0xf0, 0x11, 0x00


	//----- nvinfo : EIATTR_KPARAM_INFO
	.align		4
.L_19:
        /*006c*/ 	.byte	0x04, 0x17
        /*006e*/ 	.short	(.L_21 - .L_20)
.L_20:
        /*0070*/ 	.word	0x00000000
        /*0074*/ 	.short	0x0008
        /*0076*/ 	.short	0x002c
        /*0078*/ 	.byte	0x00, 0xf0, 0x11, 0x00


	//----- nvinfo : EIATTR_KPARAM_INFO
	.align		4
.L_21:
        /*007c*/ 	.byte	0x04, 0x17
        /*007e*/ 	.short	(.L_23 - .L_22)
.L_22:
        /*0080*/ 	.word	0x00000000
        /*0084*/ 	.short	0x0007
        /*0086*/ 	.short	0x0028
        /*0088*/ 	.byte	0x00, 0xf0, 0x11, 0x00


	//----- nvinfo : EIATTR_KPARAM_INFO
	.align		4
.L_23:
        /*008c*/ 	.byte	0x04, 0x17
        /*008e*/ 	.short	(.L_25 - .L_24)
.L_24:
        /*0090*/ 	.word	0x00000000
        /*0094*/ 	.short	0x0006
        /*0096*/ 	.short	0x0024
        /*0098*/ 	.byte	0x00, 0xf0, 0x11, 0x00


	//----- nvinfo : EIATTR_KPARAM_INFO
	.align		4
.L_25:
        /*009c*/ 	.byte	0x04, 0x17
        /*009e*/ 	.short	(.L_27 - .L_26)
.L_26:
        /*00a0*/ 	.word	0x00000000
        /*00a4*/ 	.short	0x0005
        /*00a6*/ 	.short	0x0020
        /*00a8*/ 	.byte	0x00, 0xf0, 0x11, 0x00


	//----- nvinfo : EIATTR_KPARAM_INFO
	.align		4
.L_27:
        /*00ac*/ 	.byte	0x04, 0x17
        /*00ae*/ 	.short	(.L_29 - .L_28)
.L_28:
        /*00b0*/ 	.word	0x00000000
        /*00b4*/ 	.short	0x0004
        /*00b6*/ 	.short	0x001c
        /*00b8*/ 	.byte	0x00, 0xf0, 0x11, 0x00


	//----- nvinfo : EIATTR_KPARAM_INFO
	.align		4
.L_29:
        /*00bc*/ 	.byte	0x04, 0x17
        /*00be*/ 	.short	(.L_31 - .L_30)
.L_30:
        /*00c0*/ 	.word	0x00000000
        /*00c4*/ 	.short	0x0003
        /*00c6*/ 	.short	0x0018
        /*00c8*/ 	.byte	0x00, 0xf0, 0x11, 0x00


	//----- nvinfo : EIATTR_KPARAM_INFO
	.align		4
.L_31:
        /*00cc*/ 	.byte	0x04, 0x17
        /*00ce*/ 	.short	(.L_33 - .L_32)
.L_32:
        /*00d0*/ 	.word	0x00000000
        /*00d4*/ 	.short	0x0002
        /*00d6*/ 	.short	0x0010
        /*00d8*/ 	.byte	0x00, 0xf4, 0x21, 0x00


	//----- nvinfo : EIATTR_KPARAM_INFO
	.align		4
.L_33:
        /*00dc*/ 	.byte	0x04, 0x17
        /*00de*/ 	.short	(.L_35 - .L_34)
.L_34:
        /*00e0*/ 	.word	0x00000000
        /*00e4*/ 	.short	0x0001
        /*00e6*/ 	.short	0x0008
        /*00e8*/ 	.byte	0x00, 0xf4, 0x21, 0x00


	//----- nvinfo : EIATTR_KPARAM_INFO
	.align		4
.L_35:
        /*00ec*/ 	.byte	0x04, 0x17
        /*00ee*/ 	.short	(.L_37 - .L_36)
.L_36:
        /*00f0*/ 	.word	0x00000000
        /*00f4*/ 	.short	0x0000
        /*00f6*/ 	.short	0x0000
        /*00f8*/ 	.byte	0x00, 0xf4, 0x21, 0x00


	//----- nvinfo : EIATTR_MAXREG_COUNT
	.align		4
.L_37:
        /*00fc*/ 	.byte	0x03, 0x1b
        /*00fe*/ 	.short	0x00ff


	//----- nvinfo : EIATTR_NUM_BARRIERS
	.align		4
        /*0100*/ 	.byte	0x02, 0x4c
        /*0102*/ 	.byte	0x01
	.zero		1


	//----- nvinfo : EIATTR_ANNOTATIONS
	.align		4
        /*0104*/ 	.byte	0x04, 0x55
        /*0106*/ 	.short	(.L_39 - .L_38)


	//   ....[0]....
.L_38:
        /*0108*/ 	.word	0x00000001
        /*010c*/ 	.byte	0x70, 0x00, 0x00, 0x00, 0x01, 0x00, 0x00, 0x00, 0xb0, 0x00, 0x00, 0x00, 0x01, 0x00, 0x00, 0x00
        /* <DEDUP_REMOVED lines=1763> */
        /*6f4c*/ 	.byte	0xc0, 0xbe, 0x01, 0x00


	//----- nvinfo : EIATTR_MERCURY_ISA_VERSION
	.align		4
.L_39:
        /*6f50*/ 	.byte	0x03, 0x5f
        /*6f52*/ 	.short	0x0000


	//----- nvinfo : EIATTR_EXIT_INSTR_OFFSETS
	.align		4
        /*6f54*/ 	.byte	0x04, 0x1c
        /*6f56*/ 	.short	(.L_41 - .L_40)


	//   ....[0]....
.L_40:
        /*6f58*/ 	.word	0x00084340


	//   ....[1]....
        /*6f5c*/ 	.word	0x00084370


	//----- nvinfo : EIATTR_REQNTID
	.align		4
.L_41:
        /*6f60*/ 	.byte	0x04, 0x10
        /*6f62*/ 	.short	(.L_43 - .L_42)
.L_42:
        /*6f64*/ 	.word	0x00000040
        /*6f68*/ 	.word	0x00000001
        /*6f6c*/ 	.word	0x00000001
.L_43:


//--------------------- .nv.callgraph             --------------------------
	.section	.nv.callgraph,"",@"SHT_CUDA_CALLGRAPH"
	.align	4
	.sectionentsize	8
	.align		4
        /*0000*/ 	.word	0x00000000
	.align		4
        /*0004*/ 	.word	0xffffffff
	.align		4
        /*0008*/ 	.word	0x00000000
	.align		4
        /*000c*/ 	.word	0xfffffffe
	.align		4
        /*0010*/ 	.word	0x00000000
	.align		4
        /*0014*/ 	.word	0xfffffffd
	.align		4
        /*0018*/ 	.word	0x00000000
	.align		4
        /*001c*/ 	.word	0xfffffffc


//--------------------- .nv.rel.action            --------------------------
	.section	.nv.rel.action,"",@"SHT_CUDA_RELOCINFO"
	.align	8
	.sectionentsize	8
        /*0000*/ 	.byte	0x73, 0x00, 0x00, 0x00, 0x00, 0x00, 0x00, 0x00, 0x00, 0x00, 0x00, 0x11, 0x25, 0x00, 0x05, 0x36


//--------------------- .nv.constant0.matmul_kernel --------------------------
	.section	.nv.constant0.matmul_kernel,"a",@progbits
	.sectionflags	@""
	.align	4
.nv.constant0.matmul_kernel:
	.zero		432


//--------------------- .text.matmul_kernel       --------------------------
	.section	.text.matmul_kernel,"ax",@progbits
	.sectioninfo	@"SHI_REGISTERS=32"
	.align	128
        .global         matmul_kernel
        .type           matmul_kernel,@function
        .size           matmul_kernel,(.L_x_4 - matmul_kernel)
        .other          matmul_kernel,@"STO_CUDA_ENTRY STV_DEFAULT"
matmul_kernel:
.text.matmul_kernel:
[----:B------:R-:W-:-:S04]  /*0000*/  IMAD.MOV.U32 R1, RZ, RZ, c[0x0][0x28] ;  /* 0x00000a00ff017624 */ /* 0x000fc800078e00ff */
[----:B------:R-:W-:Y:S01]  /*0010*/  IMAD.MOV.U32 R0, RZ, RZ, c[0x0][0x17c] ;  /* 0x00005f00ff007624 */ /* 0x000fe200078e00ff */
[----:B------:R-:W-:Y:S01]  /*0020*/  IADD3 R1, R1, -0x5440, RZ ;  /* 0xffffabc001017810 */ /* 0x000fe20007ffe0ff */
[----:B------:R-:W0:Y:S01]  /*0030*/  S2R R28, SR_TID.X ;  /* 0x00000000001c7919 */ /* 0x000e220000002100 */
[----:B------:R-:W-:Y:S01]  /*0040*/  CS2R R12, SRZ ;  /* 0x00000000000c7805 */ /* 0x000fe2000001ff00 */
[----:B------:R-:W-:Y:S01]  /*0050*/  CS2R R14, SRZ ;  /* 0x00000000000e7805 */ /* 0x000fe2000001ff00 */
[----:B------:R-:W-:Y:S01]  /*0060*/  IADD3 R0, R0, 0xff, RZ ;  /* 0x000000ff00007810 */ /* 0x000fe20007ffe0ff */
[----:B------:R-:W-:Y:S01]  /*0070*/  STL [R1+0x110], RZ ;  /* 0x000110ff01007387 */ /* 0x000fe20000100800 */
[----:B------:R-:W-:Y:S01]  /*0080*/  CS2R R16, SRZ ;  /* 0x0000000000107805 */ /* 0x000fe2000001ff00 */
[----:B------:R-:W-:Y:S01]  /*0090*/  CS2R R18, SRZ ;  /* 0x0000000000127805 */ /* 0x000fe2000001ff00 */
[----:B------:R-:W-:Y:S01]  /*00a0*/  SHF.R.S32.HI R3, RZ, 0x1f, R0 ;  /* 0x0000001fff037819 */ /* 0x000fe20000011400 */
[----:B------:R-:W-:Y:S01]  /*00b0*/  STL [R1+0x114], RZ ;  /* 0x000114ff01007387 */ /* 0x000fe20000100800 */
[----:B------:R-:W-:Y:S01]  /*00c0*/  CS2R R20, SRZ ;  /* 0x0000000000147805 */ /* 0x000fe2000001ff00 */
[----:B------:R-:W-:Y:S01]  /*00d0*/  CS2R R22, SRZ ;  /* 0x0000000000167805 */ /* 0x000fe2000001ff00 */
[----:B------:R-:W-:Y:S01]  /*00e0*/  LEA.HI R3, R3, R0, RZ, 0x8 ;  /* 0x0000000003037211 */ /* 0x000fe200078f40ff */
[----:B------:R-:W-:Y:S01]  /*00f0*/  STL [R1+0x118], RZ ;  /* 0x000118ff01007387 */ /* 0x000fe20000100800 */
[----:B------:R-:W-:Y:S01]  /*0100*/  CS2R R24, SRZ ;  /* 0x0000000000187805 */ /* 0x000fe2000001ff00 */
[----:B------:R-:W-:Y:S01]  /*0110*/  CS2R R26, SRZ ;  /* 0x00000000001a7805 */ /* 0x000fe2000001ff00 */
[----:B------:R-:W-:Y:S01]  /*0120*/  SHF.R.S32.HI R0, RZ, 0x8, R3 ;  /* 0x00000008ff007819 */ /* 0x000fe20000011403 */
[----:B------:R-:W-:Y:S04]  /*0130*/  STL [R1+0x11c], RZ ;  /* 0x00011cff01007387 */ /* 0x000fe80000100800 */
[----:B------:R-:W-:Y:S01]  /*0140*/  IMAD.SHL.U32 R0, R0, 0x8, RZ ;  /* 0x0000000800007824 */ /* 0x000fe200078e00ff */
[----:B------:R-:W1:Y:S04]  /*0150*/  S2R R3, SR_CTAID.X ;  /* 0x0000000000037919 */ /* 0x000e680000002500 */
[-C--:B------:R-:W-:Y:S01]  /*0160*/  IABS R7, R0.reuse ;  /* 0x0000000000077213 */ /* 0x080fe20000000000 */
[----:B------:R-:W-:Y:S01]  /*0170*/  STL [R1+0x100], RZ ;  /* 0x000100ff01007387 */ /* 0x000fe20000100800 */
[----:B------:R-:W-:-:S02]  /*0180*/  IABS R10, R0 ;  /* 0x00000000000a7213 */ /* 0x000fc40000000000 */
[----:B------:R-:W2:Y:S01]  /*0190*/  I2F.RP R2, R7 ;  /* 0x0000000700027306 */ /* 0x000ea20000209400 */
[----:B------:R-:W-:Y:S04]  /*01a0*/  STL [R1+0x104], RZ ;  /* 0x000104ff01007387 */ /* 0x000fe80000100800 */
[----:B------:R-:W-:Y:S04]  /*01b0*/  STL [R1+0x108], RZ ;  /* 0x000108ff01007387 */ /* 0x000fe80000100800 */
[----:B------:R-:W-:Y:S04]  /*01c0*/  STL [R1+0x10c], RZ ;  /* 0x00010cff01007387 */ /* 0x000fe80000100800 */
[----:B------:R-:W-:Y:S01]  /*01d0*/  STL [R1+0xf0], RZ ;  /* 0x0000f0ff01007387 */ /* 0x000fe20000100800 */
[----:B--2---:R-:W2:Y:S01]  /*01e0*/  MUFU.RCP R2, R2 ;  /* 0x0000000200027308 */ /* 0x004ea20000001000 */
[----:B-1----:R-:W-:-:S02]  /*01f0*/  IABS R8, R3 ;  /* 0x0000000300087213 */ /* 0x002fc40000000000 */
[----:B------:R-:W-:Y:S04]  /*0200*/  STL [R1+0xf4], RZ ;  /* 0x0000f4ff01007387 */ /* 0x000fe80000100800 */
[----:B------:R-:W-:Y:S04]  /*0210*/  STL [R1+0xf8], RZ ;  /* 0x0000f8ff01007387 */ /* 0x000fe80000100800 */
[----:B------:R-:W-:Y:S04]  /*0220*/  STL [R1+0xfc], RZ ;  /* 0x0000fcff01007387 */ /* 0x000fe80000100800 */
[----:B------:R-:W-:Y:S01]  /*0230*/  STL [R1+0xe0], RZ ;  /* 0x0000e0ff01007387 */ /* 0x000fe20000100800 */
[----:B--2---:R-:W-:Y:S01]  /*0240*/  IADD3 R4, R2, 0xffffffe, RZ ;  /* 0x0ffffffe02047810 */ /* 0x004fe20007ffe0ff */
[----:B------:R-:W-:-:S02]  /*0250*/  IMAD.MOV R2, RZ, RZ, -R10 ;  /* 0x000000ffff027224 */ /* 0x000fc400078e0a0a */
[----:B------:R-:W-:Y:S01]  /*0260*/  STL [R1+0xe4], RZ ;  /* 0x0000e4ff01007387 */ /* 0x000fe20000100800 */
[----:B------:R1:W2:Y:S03]  /*0270*/  F2I.FTZ.U32.TRUNC.NTZ R5, R4 ;  /* 0x0000000400057305 */ /* 0x0002a6000021f000 */
[----:B------:R-:W-:Y:S04]  /*0280*/  STL [R1+0xe8], RZ ;  /* 0x0000e8ff01007387 */ /* 0x000fe80000100800 */
[----:B------:R-:W-:Y:S01]  /*0290*/  STL [R1+0xec], RZ ;  /* 0x0000ecff01007387 */ /* 0x000fe20000100800 */
[----:B-1----:R-:W-:-:S03]  /*02a0*/  IMAD.MOV.U32 R4, RZ, RZ, RZ ;  /* 0x000000ffff047224 */ /* 0x002fc600078e00ff */
[----:B------:R-:W-:Y:S04]  /*02b0*/  STL [R1+0xd0], RZ ;  /* 0x0000d0ff01007387 */ /* 0x000fe80000100800 */
[----:B------:R-:W-:Y:S01]  /*02c0*/  STL [R1+0xd4], RZ ;  /* 0x0000d4ff01007387 */ /* 0x000fe20000100800 */
[----:B--2---:R-:W-:-:S03]  /*02d0*/  IMAD.MOV R6, RZ, RZ, -R5 ;  /* 0x000000ffff067224 */ /* 0x004fc600078e0a05 */
[----:B------:R-:W-:Y:S01]  /*02e0*/  STL [R1+0xd8], RZ ;  /* 0x0000d8ff01007387 */ /* 0x000fe20000100800 */
[----:B------:R-:W-:Y:S02]  /*02f0*/  IMAD R9, R6, R7, RZ ;  /* 0x0000000706097224 */ /* 0x000fe400078e02ff */
[----:B------:R-:W-:Y:S01]  /*0300*/  IMAD.MOV.U32 R6, RZ, RZ, R8 ;  /* 0x000000ffff067224 */ /* 0x000fe200078e0008 */
[----:B------:R-:W-:Y:S01]  /*0310*/  STL [R1+0xdc], RZ ;  /* 0x0000dcff01007387 */ /* 0x000fe20000100800 */
[----:B------:R-:W-:-:S03]  /*0320*/  IMAD.HI.U32 R5, R5, R9, R4 ;  /* 0x0000000905057227 */ /* 0x000fc600078e0004 */
[----:B------:R-:W-:Y:S03]  /*0330*/  STL [R1+0xc0], RZ ;  /* 0x0000c0ff01007387 */ /* 0x000fe60000100800 */
[----:B------:R-:W-:Y:S01]  /*0340*/  IMAD.HI.U32 R5, R5, R6, RZ ;  /* 0x0000000605057227 */ /* 0x000fe200078e00ff */
[----:B------:R-:W-:Y:S03]  /*0350*/  STL [R1+0xc4], RZ ;  /* 0x0000c4ff01007387 */ /* 0x000fe60000100800 */
[----:B------:R-:W-:Y:S01]  /*0360*/  IMAD R2, R5, R2, R6 ;  /* 0x0000000205027224 */ /* 0x000fe200078e0206 */
[----:B------:R-:W-:Y:S04]  /*0370*/  STL [R1+0xc8], RZ ;  /* 0x0000c8ff01007387 */ /* 0x000fe80000100800 */
[----:B------:R-:W-:Y:S01]  /*0380*/  ISETP.GT.U32.AND P1, PT, R7, R2, PT ;  /* 0x000000020700720c */ /* 0x000fe20003f24070 */
[----:B------:R-:W-:Y:S04]  /*0390*/  STL [R1+0xcc], RZ ;  /* 0x0000ccff01007387 */ /* 0x000fe80000100800 */
[----:B------:R-:W-:Y:S04]  /*03a0*/  STL [R1+0xb0], RZ ;  /* 0x0000b0ff01007387 */ /* 0x000fe80000100800 */
[----:B------:R-:W-:Y:S04]  /*03b0*/  STL [R1+0xb4], RZ ;  /* 0x0000b4ff01007387 */ /* 0x000fe80000100800 */
[----:B------:R-:W-:Y:S01]  /*03c0*/  @!P1 IMAD.IADD R2, R2, 0x1, -R7 ;  /* 0x0000000102029824 */ /* 0x000fe200078e0a07 */
[----:B------:R-:W-:Y:S01]  /*03d0*/  @!P1 IADD3 R5, R5, 0x1, RZ ;  /* 0x0000000105059810 */ /* 0x000fe20007ffe0ff */
[----:B------:R-:W-:Y:S01]  /*03e0*/  STL [R1+0xb8], RZ ;  /* 0x0000b8ff01007387 */ /* 0x000fe20000100800 */
[----:B------:R-:W-:-:S02]  /*03f0*/  ISETP.NE.AND P1, PT, R0, RZ, PT ;  /* 0x000000ff0000720c */ /* 0x000fc40003f25270 */
[----:B------:R-:W-:Y:S01]  /*0400*/  ISETP.GE.U32.AND P0, PT, R2, R7, PT ;  /* 0x000000070200720c */ /* 0x000fe20003f06070 */
[----:B------:R-:W-:Y:S01]  /*0410*/  STL [R1+0xbc], RZ ;  /* 0x0000bcff01007387 */ /* 0x000fe20000100800 */
[----:B------:R-:W-:-:S03]  /*0420*/  LOP3.LUT R2, R3, R0, RZ, 0x3c, !PT ;  /* 0x0000000003027212 */ /* 0x000fc600078e3cff */
[----:B------:R-:W-:Y:S01]  /*0430*/  STL [R1+0xa0], RZ ;  /* 0x0000a0ff01007387 */ /* 0x000fe20000100800 */
[----:B------:R-:W-:Y:S01]  /*0440*/  ISETP.GE.AND P2, PT, R2, RZ, PT ;  /* 0x000000ff0200720c */ /* 0x000fe20003f46270 */
[----:B------:R-:W-:Y:S02]  /*0450*/  IMAD.MOV.U32 R2, RZ, RZ, c[0x0][0x178] ;  /* 0x00005e00ff027624 */ /* 0x000fe400078e00ff */
[----:B------:R-:W-:Y:S03]  /*0460*/  STL [R1+0xa4], RZ ;  /* 0x0000a4ff01007387 */ /* 0x000fe60000100800 */
[----:B------:R-:W-:Y:S01]  /*0470*/  IADD3 R2, R2, 0x3f, RZ ;  /* 0x0000003f02027810 */ /* 0x000fe20007ffe0ff */
[----:B------:R-:W-:Y:S01]  /*0480*/  STL [R1+0xa8], RZ ;  /* 0x0000a8ff01007387 */ /* 0x000fe20000100800 */
[----:B------:R-:W-:-:S03]  /*0490*/  @P0 IADD3 R5, R5, 0x1, RZ ;  /* 0x0000000105050810 */ /* 0x000fc60007ffe0ff */
[----:B------:R-:W-:Y:S02]  /*04a0*/  STL [R1+0xac], RZ ;  /* 0x0000acff01007387 */ /* 0x000fe40000100800 */
[----:B------:R-:W-:Y:S01]  /*04b0*/  IMAD.MOV.U32 R4, RZ, RZ, R5 ;  /* 0x000000ffff047224 */ /* 0x000fe200078e0005 */
[----:B------:R-:W-:Y:S01]  /*04c0*/  SHF.R.S32.HI R5, RZ, 0x1f, R2 ;  /* 0x0000001fff057819 */ /* 0x000fe20000011402 */
[----:B------:R-:W-:Y:S02]  /*04d0*/  STL [R1+0x90], RZ ;  /* 0x000090ff01007387 */ /* 0x000fe40000100800 */
[----:B------:R-:W-:Y:S01]  /*04e0*/  @!P2 IMAD.MOV R4, RZ, RZ, -R4 ;  /* 0x000000ffff04a224 */ /* 0x000fe200078e0a04 */
[----:B------:R-:W-:Y:S01]  /*04f0*/  @!P1 LOP3.LUT R4, RZ, R0, RZ, 0x33, !PT ;  /* 0x00000000ff049212 */ /* 0x000fe200078e33ff */
[----:B------:R-:W-:Y:S01]  /*0500*/  STL [R1+0x94], RZ ;  /* 0x000094ff01007387 */ /* 0x000fe20000100800 */
[----:B------:R-:W-:-:S03]  /*0510*/  LEA.HI R5, R5, R2, RZ, 0x6 ;  /* 0x0000000205057211 */ /* 0x000fc600078f30ff */
[----:B------:R-:W-:Y:S01]  /*0520*/  IMAD.SHL.U32 R2, R4, 0x8, RZ ;  /* 0x0000000804027824 */ /* 0x000fe200078e00ff */
[----:B------:R-:W-:Y:S01]  /*0530*/  STL [R1+0x98], RZ ;  /* 0x000098ff01007387 */ /* 0x000fe20000100800 */
[----:B------:R-:W-:-:S03]  /*0540*/  IMAD.MOV R4, RZ, RZ, -R4 ;  /* 0x000000ffff047224 */ /* 0x000fc600078e0a04 */
[----:B------:R-:W-:Y:S01]  /*0550*/  LEA.HI.SX32 R5, R5, -R2, 0x1a ;  /* 0x8000000205057211 */ /* 0x000fe200078fd2ff */
[----:B------:R-:W-:Y:S01]  /*0560*/  IMAD R9, R0, R4, R3 ;  /* 0x0000000400097224 */ /* 0x000fe200078e0203 */
[----:B------:R-:W-:Y:S01]  /*0570*/  STL [R1+0x9c], RZ ;  /* 0x00009cff01007387 */ /* 0x000fe20000100800 */
[----:B------:R-:W-:Y:S01]  /*0580*/  IMAD.MOV.U32 R4, RZ, RZ, RZ ;  /* 0x000000ffff047224 */ /* 0x000fe200078e00ff */
[----:B------:R-:W-:Y:S02]  /*0590*/  IMNMX R10, R5, 0x8, PT ;  /* 0x00000008050a7817 */ /* 0x000fe40003800200 */
[----:B------:R-:W-:Y:S02]  /*05a0*/  STL [R1+0x80], RZ ;  /* 0x000080ff01007387 */ /* 0x000fe40000100800 */
[-C--:B------:R-:W-:Y:S02]  /*05b0*/  IABS R8, R10.reuse ;  /* 0x0000000a00087213 */ /* 0x080fe40000000000 */
[----:B------:R-:W-:Y:S01]  /*05c0*/  IABS R0, R10 ;  /* 0x0000000a00007213 */ /* 0x000fe20000000000 */
[----:B------:R-:W-:Y:S01]  /*05d0*/  STL [R1+0x84], RZ ;  /* 0x000084ff01007387 */ /* 0x000fe20000100800 */
[----:B------:R-:W1:Y:S03]  /*05e0*/  I2F.RP R6, R8 ;  /* 0x0000000800067306 */ /* 0x000e660000209400 */
[----:B------:R-:W-:Y:S04]  /*05f0*/  STL [R1+0x88], RZ ;  /* 0x000088ff01007387 */ /* 0x000fe80000100800 */
[----:B------:R-:W-:Y:S04]  /*0600*/  STL [R1+0x8c], RZ ;  /* 0x00008cff01007387 */ /* 0x000fe80000100800 */
[----:B------:R-:W-:Y:S04]  /*0610*/  STL [R1+0x70], RZ ;  /* 0x000070ff01007387 */ /* 0x000fe80000100800 */
[----:B------:R-:W-:Y:S01]  /*0620*/  STL [R1+0x74], RZ ;  /* 0x000074ff01007387 */ /* 0x000fe20000100800 */
[----:B-1----:R-:W1:Y:S03]  /*0630*/  MUFU.RCP R6, R6 ;  /* 0x0000000600067308 */ /* 0x002e660000001000 */
[----:B------:R-:W-:Y:S04]  /*0640*/  STL [R1+0x78], RZ ;  /* 0x000078ff01007387 */ /* 0x000fe80000100800 */
[----:B------:R-:W-:Y:S04]  /*0650*/  STL [R1+0x7c], RZ ;  /* 0x00007cff01007387 */ /* 0x000fe80000100800 */
[----:B------:R-:W-:Y:S04]  /*0660*/  STL [R1+0x60], RZ ;  /* 0x000060ff01007387 */ /* 0x000fe80000100800 */
[----:B------:R-:W-:Y:S01]  /*0670*/  STL [R1+0x64], RZ ;  /* 0x000064ff01007387 */ /* 0x000fe20000100800 */
[----:B-1----:R-:W-:-:S03]  /*0680*/  IADD3 R5, R6, 0xffffffe, RZ ;  /* 0x0ffffffe06057810 */ /* 0x002fc60007ffe0ff */
[----:B------:R-:W-:Y:S03]  /*0690*/  STL [R1+0x68], RZ ;  /* 0x000068ff01007387 */ /* 0x000fe60000100800 */
[----:B------:R-:W1:Y:S01]  /*06a0*/  F2I.FTZ.U32.TRUNC.NTZ R5, R5 ;  /* 0x0000000500057305 */ /* 0x000e62000021f000 */
[----:B------:R-:W-:Y:S04]  /*06b0*/  STL [R1+0x6c], RZ ;  /* 0x00006cff01007387 */ /* 0x000fe80000100800 */
[----:B------:R-:W-:Y:S04]  /*06c0*/  STL [R1+0x50], RZ ;  /* 0x000050ff01007387 */ /* 0x000fe80000100800 */
[----:B------:R-:W-:Y:S04]  /*06d0*/  STL [R1+0x54], RZ ;  /* 0x000054ff01007387 */ /* 0x000fe80000100800 */
[----:B------:R-:W-:Y:S01]  /*06e0*/  STL [R1+0x58], RZ ;  /* 0x000058ff01007387 */ /* 0x000fe20000100800 */
[----:B-1----:R-:W-:-:S03]  /*06f0*/  IMAD.MOV R7, RZ, RZ, -R5 ;  /* 0x000000ffff077224 */ /* 0x002fc600078e0a05 */
[----:B------:R-:W-:Y:S01]  /*0700*/  STL [R1+0x5c], RZ ;  /* 0x00005cff01007387 */ /* 0x000fe20000100800 */
[----:B------:R-:W-:Y:S01]  /*0710*/  IMAD.MOV.U32 R3, RZ, RZ, R7 ;  /* 0x000000ffff037224 */ /* 0x000fe200078e0007 */
[----:B------:R-:W-:Y:S02]  /*0720*/  IABS R7, R9 ;  /* 0x0000000900077213 */ /* 0x000fe40000000000 */
[----:B------:R-:W-:Y:S01]  /*0730*/  STL [R1+0x40], RZ ;  /* 0x000040ff01007387 */ /* 0x000fe20000100800 */
[----:B------:R-:W-:-:S03]  /*0740*/  IMAD R3, R3, R8, RZ ;  /* 0x0000000803037224 */ /* 0x000fc600078e02ff */
[----:B------:R-:W-:Y:S01]  /*0750*/  STL [R1+0x44], RZ ;  /* 0x000044ff01007387 */ /* 0x000fe20000100800 */
[----:B------:R-:W-:-:S03]  /*0760*/  IMAD.HI.U32 R4, R5, R3, R4 ;  /* 0x0000000305047227 */ /* 0x000fc600078e0004 */
[----:B------:R-:W-:Y:S01]  /*0770*/  STL [R1+0x48], RZ ;  /* 0x000048ff01007387 */ /* 0x000fe20000100800 */
[----:B------:R-:W-:Y:S02]  /*0780*/  IMAD.MOV R3, RZ, RZ, -R0 ;  /* 0x000000ffff037224 */ /* 0x000fe400078e0a00 */
[----:B------:R-:W-:Y:S01]  /*0790*/  IMAD.HI.U32 R0, R4, R7, RZ ;  /* 0x0000000704007227 */ /* 0x000fe200078e00ff */
[----:B------:R-:W-:Y:S03]  /*07a0*/  STL [R1+0x4c], RZ ;  /* 0x00004cff01007387 */ /* 0x000fe60000100800 */
[----:B------:R-:W-:Y:S01]  /*07b0*/  IMAD R3, R0, R3, R7 ;  /* 0x0000000300037224 */ /* 0x000fe200078e0207 */
[----:B------:R-:W-:Y:S01]  /*07c0*/  STL [R1+0x30], RZ ;  /* 0x000030ff01007387 */ /* 0x000fe20000100800 */
[----:B------:R-:W-:Y:S01]  /*07d0*/  ULDC.64 UR4, c[0x0][0x118] ;  /* 0x0000460000047ab9 */ /* 0x000fe20000000a00 */
[----:B------:R-:W-:-:S02]  /*07e0*/  CS2R R6, SRZ ;  /* 0x0000000000067805 */ /* 0x000fc4000001ff00 */
        /* <DEDUP_REMOVED lines=17> */
[----:B------:R-:W-:Y:S02]  /*0900*/  @P0 IADD3 R0, R0, 0x1, RZ ;  /* 0x0000000100000810 */ /* 0x000fe40007ffe0ff */
[----:B------:R-:W-:Y:S01]  /*0910*/  ISETP.GE.AND P0, PT, R3, 0x80, PT ;  /* 0x000000800300780c */ /* 0x000fe20003f06270 */
[----:B------:R-:W-:Y:S02]  /*0920*/  STL [R1+0x14], RZ ;  /* 0x000014ff01007387 */ /* 0x000fe40000100800 */
[----:B------:R-:W-:Y:S01]  /*0930*/  @!P2 IMAD.MOV R0, RZ, RZ, -R0 ;  /* 0x000000ffff00a224 */ /* 0x000fe200078e0a00 */
[----:B------:R-:W-:Y:S01]  /*0940*/  @!P1 LOP3.LUT R0, RZ, R10, RZ, 0x33, !PT ;  /* 0x0000000aff009212 */ /* 0x000fe200078e33ff */
[----:B------:R-:W-:Y:S04]  /*0950*/  STL [R1+0x18], RZ ;  /* 0x000018ff01007387 */ /* 0x000fe80000100800 */
[----:B------:R-:W-:Y:S01]  /*0960*/  IMAD.MOV R5, RZ, RZ, -R0 ;  /* 0x000000ffff057224 */ /* 0x000fe200078e0a00 */
[----:B------:R-:W-:Y:S03]  /*0970*/  STL [R1+0x1c], RZ ;  /* 0x00001cff01007387 */ /* 0x000fe60000100800 */
[----:B------:R-:W-:Y:S01]  /*0980*/  IMAD R5, R10, R5, R9 ;  /* 0x000000050a057224 */ /* 0x000fe200078e0209 */
[----:B------:R-:W-:Y:S01]  /*0990*/  STL [R1], RZ ;  /* 0x000000ff01007387 */ /* 0x000fe20000100800 */
[----:B------:R-:W-:Y:S01]  /*09a0*/  CS2R R8, SRZ ;  /* 0x0000000000087805 */ /* 0x000fe2000001ff00 */
[----:B------:R-:W-:Y:S01]  /*09b0*/  CS2R R10, SRZ ;  /* 0x00000000000a7805 */ /* 0x000fe2000001ff00 */
[----:B------:R-:W-:Y:S01]  /*09c0*/  IMAD.IADD R2, R2, 0x1, R5 ;  /* 0x0000000102027824 */ /* 0x000fe200078e0205 */
[----:B------:R-:W-:Y:S01]  /*09d0*/  STL [R1+0x4], RZ ;  /* 0x000004ff01007387 */ /* 0x000fe20000100800 */
[----:B------:R-:W-:-:S03]  /*09e0*/  CS2R R4, SRZ ;  /* 0x0000000000047805 */ /* 0x000fc6000001ff00 */
[----:B------:R-:W-:Y:S04]  /*09f0*/  STL [R1+0x8], RZ ;  /* 0x000008ff01007387 */ /* 0x000fe80000100800 */
[----:B------:R-:W-:Y:S04]  /*0a00*/  STL [R1+0xc], RZ ;  /* 0x00000cff01007387 */ /* 0x000fe80000100800 */
[----:B------:R1:W-:Y:S04]  /*0a10*/  STL [R1+0x22cc], R4 ;  /* 0x0022cc0401007387 */ /* 0x0003e80000100800 */
[----:B------:R2:W-:Y:S04]  /*0a20*/  STL [R1+0x22d0], R5 ;  /* 0x0022d00501007387 */ /* 0x0005e80000100800 */
[----:B------:R-:W-:Y:S01]  /*0a30*/  STL [R1+0x180], RZ ;  /* 0x000180ff01007387 */ /* 0x000fe20000100800 */
[----:B-1----:R-:W-:Y:S01]  /*0a40*/  IMAD.SHL.U32 R4, R0, 0x100, RZ ;  /* 0x0000010000047824 */ /* 0x002fe200078e00ff */
[----:B0-----:R-:W-:-:S02]  /*0a50*/  LOP3.LUT R0, R28, 0x3f, RZ, 0xc0, !PT ;  /* 0x0000003f1c007812 */ /* 0x001fc400078ec0ff */
[----:B------:R-:W-:Y:S02]  /*0a60*/  STL [R1+0x184], RZ ;  /* 0x000184ff01007387 */ /* 0x000fe40000100800 */
[C---:B------:R-:W-:Y:S02]  /*0a70*/  IADD3 R29, R4.reuse, 0x2, RZ ;  /* 0x00000002041d7810 */ /* 0x040fe40007ffe0ff */
[----:B------:R-:W-:Y:S01]  /*0a80*/  STL [R1+0x188], RZ ;  /* 0x000188ff01007387 */ /* 0x000fe20000100800 */
[C---:B------:R-:W-:Y:S02]  /*0a90*/  IADD3 R28, R4.reuse, 0x1, RZ ;  /* 0x00000001041c7810 */ /* 0x040fe40007ffe0ff */
[C---:B------:R-:W-:Y:S01]  /*0aa0*/  IADD3 R3, R4.reuse, 0x3, RZ ;  /* 0x0000000304037810 */ /* 0x040fe20007ffe0ff */
[----:B------:R-:W-:Y:S01]  /*0ab0*/  STL [R1+0x18c], RZ ;  /* 0x00018cff01007387 */ /* 0x000fe20000100800 */
[----:B--2---:R-:W-:-:S03]  /*0ac0*/  IADD3 R5, R4, 0x4, RZ ;  /* 0x0000000404057810 */ /* 0x004fc60007ffe0ff */
[----:B------:R-:W-:Y:S04]  /*0ad0*/  STL [R1+0x170], RZ ;  /* 0x000170ff01007387 */ /* 0x000fe80000100800 */
        /* <DEDUP_REMOVED lines=27> */
[----:B------:R-:W-:Y:S04]  /*0c90*/  STL [R1+0x68c], R4 ;  /* 0x00068c0401007387 */ /* 0x000fe80000100800 */
[----:B------:R0:W-:Y:S04]  /*0ca0*/  STL [R1+0x1ed8], R29 ;  /* 0x001ed81d01007387 */ /* 0x0001e80000100800 */
[----:B------:R-:W-:Y:S04]  /*0cb0*/  STL [R1+0x1ed0], R28 ;  /* 0x001ed01c01007387 */ /* 0x000fe80000100800 */
[----:B------:R1:W-:Y:S01]  /*0cc0*/  STL [R1+0x1ed4], R3 ;  /* 0x001ed40301007387 */ /* 0x0003e20000100800 */
[----:B0-----:R-:W-:-:S03]  /*0cd0*/  IADD3 R29, R4, 0x7, RZ ;  /* 0x00000007041d7810 */ /* 0x001fc60007ffe0ff */
[----:B------:R0:W-:Y:S01]  /*0ce0*/  STL [R1+0x1edc], R5 ;  /* 0x001edc0501007387 */ /* 0x0001e20000100800 */
[C---:B-1----:R-:W-:Y:S02]  /*0cf0*/  IADD3 R3, R4.reuse, 0x5, RZ ;  /* 0x0000000504037810 */ /* 0x042fe40007ffe0ff */
[----:B0-----:R-:W-:-:S03]  /*0d00*/  IADD3 R5, R4, 0x6, RZ ;  /* 0x0000000604057810 */ /* 0x001fc60007ffe0ff */
[----:B------:R0:W-:Y:S04]  /*0d10*/  STL [R1+0x1ee0], R3 ;  /* 0x001ee00301007387 */ /* 0x0001e80000100800 */
[----:B------:R1:W-:Y:S04]  /*0d20*/  STL [R1+0x1ee4], R5 ;  /* 0x001ee40501007387 */ /* 0x0003e80000100800 */
[----:B------:R2:W-:Y:S01]  /*0d30*/  STL [R1+0x1ee8], R29 ;  /* 0x001ee81d01007387 */ /* 0x0005e20000100800 */
[C---:B0-----:R-:W-:Y:S02]  /*0d40*/  IADD3 R3, R4.reuse, 0x8, RZ ;  /* 0x0000000804037810 */ /* 0x041fe40007ffe0ff */
[----:B-1----:R-:W-:-:S03]  /*0d50*/  IADD3 R5, R4, 0x9, RZ ;  /* 0x0000000904057810 */ /* 0x002fc60007ffe0ff */
[----:B------:R0:W-:Y:S01]  /*0d60*/  STL [R1+0x1eec], R3 ;  /* 0x001eec0301007387 */ /* 0x0001e20000100800 */
[----:B--2---:R-:W-:-:S03]  /*0d70*/  IADD3 R29, R4, 0xa, RZ ;  /* 0x0000000a041d7810 */ /* 0x004fc60007ffe0ff */
        /* <DEDUP_REMOVED lines=30> */
[----:B------:R1:W-:Y:S01]  /*0f60*/  STL [R1+0x1f2c], R5 ;  /* 0x001f2c0501007387 */ /* 0x0003e20000100800 */
[C---:B0-----:R-:W-:Y:S02]  /*0f70*/  IADD3 R3, R4.reuse, 0x1a, RZ ;  /* 0x0000001a04037810 */ /* 0x041fe40007ffe0ff */
[----:B-1----:R-:W-:-:S03]  /*0f80*/  IADD3 R5, R4, 0x1b, RZ ;  /* 0x0000001b04057810 */ /* 0x002fc60007ffe0ff */
[----:B------:R0:W-:Y:S04]  /*0f90*/  STL [R1+0x1f34], R3 ;  /* 0x001f340301007387 */ /* 0x0001e80000100800 */
[----:B------:R-:W-:Y:S04]  /*0fa0*/  STL [R1+0x1f30], R29 ;  /* 0x001f301d01007387 */ /* 0x000fe80000100800 */
[----:B------:R1:W-:Y:S01]  /*0fb0*/  STL [R1+0x1f38], R5 ;  /* 0x001f380501007387 */ /* 0x0003e20000100800 */
[----:B0-----:R-:W-:-:S05]  /*0fc0*/  IADD3 R3, R4, 0x1c, RZ ;  /* 0x0000001c04037810 */ /* 0x001fca0007ffe0ff */
[----:B------:R0:W-:Y:S01]  /*0fd0*/  STL [R1+0x1f3c], R3 ;  /* 0x001f3c0301007387 */ /* 0x0001e20000100800 */
[----:B-1----:R-:W-:-:S05]  /*0fe0*/  IADD3 R5, R4, 0x1d, RZ ;  /* 0x0000001d04057810 */ /* 0x002fca0007ffe0ff */
        /* <DEDUP_REMOVED lines=401> */
[----:B0-----:R-:W-:Y:S01]  /*2900*/  IMAD R3, R2, 0x40, R0 ;  /* 0x0000004002037824 */ /* 0x001fe200078e0200 */
[C---:B------:R-:W-:Y:S02]  /*2910*/  IADD3 R2, R4.reuse, 0xe6, RZ ;  /* 0x000000e604027810 */ /* 0x040fe40007ffe0ff */
[C---:B------:R-:W-:Y:S02]  /*2920*/  IADD3 R0, R4.reuse, 0xe7, RZ ;  /* 0x000000e704007810 */ /* 0x040fe40007ffe0ff */
[----:B------:R0:W-:Y:S01]  /*2930*/  STL [R1+0x1ecc], R3 ;  /* 0x001ecc0301007387 */ /* 0x0001e20000100800 */
[----:B-1----:R-:W-:-:S03]  /*2940*/  IADD3 R5, R4, 0xef, RZ ;  /* 0x000000ef04057810 */ /* 0x002fc60007ffe0ff */
        /* <DEDUP_REMOVED lines=13> */
[----:B------:R-:W-:Y:S01]  /*2a20*/  STL [R1+0x228c], R0 ;  /* 0x00228c0001007387 */ /* 0x000fe20000100800 */
[----:B0-----:R-:W-:-:S03]  /*2a30*/  IADD3 R3, R4, 0xee, RZ ;  /* 0x000000ee04037810 */ /* 0x001fc60007ffe0ff */
[----:B------:R0:W-:Y:S01]  /*2a40*/  STL [R1+0x2294], R5 ;  /* 0x0022940501007387 */ /* 0x0001e20000100800 */
[----:B-1----:R-:W-:-:S03]  /*2a50*/  IADD3 R2, R4, 0xf0, RZ ;  /* 0x000000f004027810 */ /* 0x002fc60007ffe0ff */
[----:B------:R-:W-:Y:S04]  /*2a60*/  STL [R1+0x2288], R3 ;  /* 0x0022880301007387 */ /* 0x000fe80000100800 */
[----:B------:R1:W-:Y:S01]  /*2a70*/  STL [R1+0x2290], R2 ;  /* 0x0022900201007387 */ /* 0x0003e20000100800 */
[C---:B0-----:R-:W-:Y:S02]  /*2a80*/  IADD3 R5, R4.reuse, 0xf2, RZ ;  /* 0x000000f204057810 */ /* 0x041fe40007ffe0ff */
[----:B-1----:R-:W-:-:S05]  /*2a90*/  IADD3 R2, R4, 0xf1, RZ ;  /* 0x000000f104027810 */ /* 0x002fca0007ffe0ff */
[----:B------:R0:W-:Y:S04]  /*2aa0*/  STL [R1+0x229c], R2 ;  /* 0x00229c0201007387 */ /* 0x0001e80000100800 */
[----:B------:R1:W-:Y:S01]  /*2ab0*/  STL [R1+0x2298], R5 ;  /* 0x0022980501007387 */ /* 0x0003e20000100800 */
[C---:B0-----:R-:W-:Y:S02]  /*2ac0*/  IADD3 R2, R4.reuse, 0xf3, RZ ;  /* 0x000000f304027810 */ /* 0x041fe40007ffe0ff */
[----:B-1----:R-:W-:-:S05]  /*2ad0*/  IADD3 R5, R4, 0xf4, RZ ;  /* 0x000000f404057810 */ /* 0x002fca0007ffe0ff */
[----:B------:R0:W-:Y:S02]  /*2ae0*/  STL [R1+0x22a4], R5 ;  /* 0x0022a40501007387 */ /* 0x0001e40000100800 */
[----:B0-----:R-:W-:-:S05]  /*2af0*/  IADD3 R5, R4, 0xf5, RZ ;  /* 0x000000f504057810 */ /* 0x001fca0007ffe0ff */
[----:B------:R0:W-:Y:S04]  /*2b00*/  STL [R1+0x22ac], R5 ;  /* 0x0022ac0501007387 */ /* 0x0001e80000100800 */
[----:B------:R-:W-:Y:S01]  /*2b10*/  STL [R1+0x22a0], R2 ;  /* 0x0022a00201007387 */ /* 0x000fe20000100800 */
[----:B0-----:R-:W-:-:S05]  /*2b20*/  IADD3 R5, R4, 0xf6, RZ ;  /* 0x000000f604057810 */ /* 0x001fca0007ffe0ff */
[----:B------:R0:W-:Y:S02]  /*2b30*/  STL [R1+0x22b0], R5 ;  /* 0x0022b00501007387 */ /* 0x0001e40000100800 */
        /* <DEDUP_REMOVED lines=14> */
[C---:B0-----:R-:W-:Y:S02]  /*2c20*/  IADD3 R5, R4.reuse, 0xfe, RZ ;  /* 0x000000fe04057810 */ /* 0x041fe40007ffe0ff */
[----:B------:R-:W-:-:S03]  /*2c30*/  IADD3 R4, R4, 0xff, RZ ;  /* 0x000000ff04047810 */ /* 0x000fc60007ffe0ff */
[----:B------:R0:W-:Y:S04]  /*2c40*/  STL [R1+0x225c], R5 ;  /* 0x00225c0501007387 */ /* 0x0001e80000100800 */
[----:B0-----:R0:W5:Y:S04]  /*2c50*/  LDL.LU R5, [R1+0x22d0] ;  /* 0x0022d00001057983 */ /* 0x0011680000300800 */
[----:B------:R1:W-:Y:S04]  /*2c60*/  STL [R1+0x2250], R4 ;  /* 0x0022500401007387 */ /* 0x0003e80000100800 */
[----:B-1----:R0:W5:Y:S01]  /*2c70*/  LDL.LU R4, [R1+0x22cc] ;  /* 0x0022cc0001047983 */ /* 0x0021620000300800 */
[----:B------:R-:W-:Y:S05]  /*2c80*/  @!P0 BRA `(.L_x_0) ;  /* 0x000792a000008947 */ /* 0x000fea0003800000 */
[----:B------:R-:W-:Y:S01]  /*2c90*/  IABS R24, c[0x0][0x178] ;  /* 0x00005e0000187a13 */ /* 0x000fe20000000000 */
[----:B------:R-:W-:Y:S01]  /*2ca0*/  IMAD.MOV.U32 R20, RZ, RZ, R2 ;  /* 0x000000ffff147224 */ /* 0x000fe200078e0002 */
[----:B------:R1:W-:Y:S02]  /*2cb0*/  STL [R1+0x2618], R28 ;  /* 0x0026181c01007387 */ /* 0x0003e40000100800 */
[----:B------:R-:W2:Y:S01]  /*2cc0*/  I2F.RP R2, R24 ;  /* 0x0000001800027306 */ /* 0x000ea20000209400 */
[----:B------:R-:W-:Y:S01]  /*2cd0*/  IMAD.MOV.U32 R21, RZ, RZ, R3 ;  /* 0x000000ffff157224 */ /* 0x000fe200078e0003 */
[----:B------:R-:W3:Y:S04]  /*2ce0*/  LDL R6, [R1+0x1ecc] ;  /* 0x001ecc0001067983 */ /* 0x000ee80000100800 */
[----:B------:R-:W4:Y:S04]  /*2cf0*/  LDL R15, [R1+0x2250] ;  /* 0x00225000010f7983 */ /* 0x000f280000100800 */
[----:B-1----:R-:W4:Y:S04]  /*2d00*/  LDL R28, [R1+0x22a8] ;  /* 0x0022a800011c7983 */ /* 0x002f280000100800 */
[----:B------:R-:W4:Y:S01]  /*2d10*/  LDL R8, [R1+0x22b4] ;  /* 0x0022b40001087983 */ /* 0x000f220000100800 */
[----:B--2---:R-:W1:Y:S03]  /*2d20*/  MUFU.RCP R2, R2 ;  /* 0x0000000200027308 */ /* 0x004e660000001000 */
[----:B------:R-:W2:Y:S04]  /*2d30*/  LDL R10, [R1+0x22c8] ;  /* 0x0022c800010a7983 */ /* 0x000ea80000100800 */
[----:B------:R-:W2:Y:S04]  /*2d40*/  LDL R9, [R1+0x22c0] ;  /* 0x0022c00001097983 */ /* 0x000ea80000100800 */
[----:B------:R-:W2:Y:S04]  /*2d50*/  LDL R11, [R1+0x22c4] ;  /* 0x0022c400010b7983 */ /* 0x000ea80000100800 */
[----:B------:R-:W2:Y:S01]  /*2d60*/  LDL R14, [R1+0x22bc] ;  /* 0x0022bc00010e7983 */ /* 0x000ea20000100800 */
[----:B-1----:R-:W-:-:S03]  /*2d70*/  IADD3 R2, R2, 0xffffffe, RZ ;  /* 0x0ffffffe02027810 */ /* 0x002fc60007ffe0ff */
[----:B------:R-:W2:Y:S01]  /*2d80*/  LDL R16, [R1+0x22b8] ;  /* 0x0022b80001107983 */ /* 0x000ea20000100800 */
[----:B------:R1:W0:Y:S03]  /*2d90*/  F2I.FTZ.U32.TRUNC.NTZ R3, R2 ;  /* 0x0000000200037305 */ /* 0x000226000021f000 */
[----:B------:R-:W2:Y:S04]  /*2da0*/  LDL R17, [R1+0x22b0] ;  /* 0x0022b00001117983 */ /* 0x000ea80000100800 */
[----:B------:R-:W2:Y:S01]  /*2db0*/  LDL R18, [R1+0x22ac] ;  /* 0x0022ac0001127983 */ /* 0x000ea20000100800 */
[----:B-1----:R-:W-:-:S03]  /*2dc0*/  IMAD.MOV.U32 R2, RZ, RZ, RZ ;  /* 0x000000ffff027224 */ /* 0x002fc600078e00ff */
[----:B------:R-:W2:Y:S04]  /*2dd0*/  LDL R19, [R1+0x22a4] ;  /* 0x0022a40001137983 */ /* 0x000ea80000100800 */
[----:B------:R-:W2:Y:S01]  /*2de0*/  LDL R27, [R1+0x2298] ;  /* 0x00229800011b7983 */ /* 0x000ea20000100800 */
[----:B0-----:R-:W-:-:S03]  /*2df0*/  IMAD.MOV R7, RZ, RZ, -R3 ;  /* 0x000000ffff077224 */ /* 0x001fc600078e0a03 */
[----:B------:R-:W2:Y:S01]  /*2e00*/  LDL R22, [R1+0x229c] ;  /* 0x00229c0001167983 */ /* 0x000ea20000100800 */
[----:B------:R-:W-:-:S03]  /*2e10*/  IMAD R7, R7, R24, RZ ;  /* 0x0000001807077224 */ /* 0x000fc600078e02ff */
[----:B------:R-:W2:Y:S01]  /*2e20*/  LDL R23, [R1+0x2290] ;  /* 0x0022900001177983 */ /* 0x000ea20000100800 */
[----:B------:R-:W-:-:S03]  /*2e30*/  IMAD.HI.U32 R7, R3, R7, R2 ;  /* 0x0000000703077227 */ /* 0x000fc600078e0002 */
[----:B------:R-:W2:Y:S04]  /*2e40*/  LDL R3, [R1+0x225c] ;  /* 0x00225c0001037983 */ /* 0x000ea80000100800 */
[----:B------:R-:W2:Y:S01]  /*2e50*/  LDL R26, [R1+0x2294] ;  /* 0x00229400011a7983 */ /* 0x000ea20000100800 */
[----:B------:R-:W-:Y:S01]  /*2e60*/  IABS R13, c[0x0][0x17c] ;  /* 0x00005f00000d7a13 */ /* 0x000fe20000000000 */
[----:B------:R-:W-:-:S03]  /*2e70*/  IMAD.MOV.U32 R25, RZ, RZ, R0 ;  /* 0x000000ffff197224 */ /* 0x000fc600078e0000 */
[----:B------:R-:W0:Y:S08]  /*2e80*/  I2F.RP R0, R13 ;  /* 0x0000000d00007306 */ /* 0x000e300000209400 */
[----:B0-----:R-:W0:Y:S01]  /*2e90*/  MUFU.RCP R0, R0 ;  /* 0x0000000000007308 */ /* 0x001e220000001000 */
[----:B------:R-:W1:Y:S01]  /*2ea0*/  S2R R2, SR_TID.X ;  /* 0x0000000000027919 */ /* 0x000e620000002100 */
[----:B0-----:R-:W-:-:S06]  /*2eb0*/  IADD3 R0, R0, 0xffffffe, RZ ;  /* 0x0ffffffe00007810 */ /* 0x001fcc0007ffe0ff */
[----:B-----5:R0:W1:Y:S02]  /*2ec0*/  F2I.FTZ.U32.TRUNC.NTZ R5, R0 ;  /* 0x0000000000057305 */ /* 0x020064000021f000 */
[----:B0-----:R-:W0:Y:S01]  /*2ed0*/  S2R R0, SR_TID.X ;  /* 0x0000000000007919 */ /* 0x001e220000002100 */
[----:B------:R-:W-:Y:S02]  /*2ee0*/  IMAD.MOV.U32 R4, RZ, RZ, RZ ;  /* 0x000000ffff047224 */ /* 0x000fe400078e00ff */
[----:B-1----:R-:W-:-:S04]  /*2ef0*/  IMAD.MOV R12, RZ, RZ, -R5 ;  /* 0x000000ffff0c7224 */ /* 0x002fc800078e0a05 */
[----:B------:R-:W-:Y:S02]  /*2f00*/  IMAD R12, R12, R13, RZ ;  /* 0x0000000d0c0c7224 */ /* 0x000fe400078e02ff */
[----:B------:R-:W-:Y:S02]  /*2f10*/  IMAD.SHL.U32 R2, R2, 0x2, RZ ;  /* 0x0000000202027824 */ /* 0x000fe400078e00ff */
[----:B------:R-:W-:Y:S01]  /*2f20*/  IMAD.HI.U32 R12, R5, R12, R4 ;  /* 0x0000000c050c7227 */ /* 0x000fe200078e0004 */
[----:B0-----:R-:W-:-:S05]  /*2f30*/  LOP3.LUT R0, R0, 0x7, RZ, 0xc0, !PT ;  /* 0x0000000700007812 */ /* 0x001fca00078ec0ff */
[C---:B------:R-:W-:Y:S02]  /*2f40*/  IMAD R5, R0.reuse, 0x90, RZ ;  /* 0x0000009000057824 */ /* 0x040fe400078e02ff */
[----:B------:R-:W-:Y:S01]  /*2f50*/  IMAD R4, R0, 0x110, RZ ;  /* 0x0000011000047824 */ /* 0x000fe200078e02ff */
[----:B---3--:R-:W-:Y:S02]  /*2f60*/  IABS R6, R6 ;  /* 0x0000000600067213 */ /* 0x008fe40000000000 */
[----:B----4-:R-:W-:-:S03]  /*2f70*/  IABS R15, R15 ;  /* 0x0000000f000f7213 */ /* 0x010fc60000000000 */
[----:B------:R-:W-:-:S04]  /*2f80*/  IMAD.HI.U32 R7, R7, R6, RZ ;  /* 0x0000000607077227 */ /* 0x000fc800078e00ff */
[----:B------:R-:W-:-:S04]  /*2f90*/  IMAD.MOV R7, RZ, RZ, -R7 ;  /* 0x000000ffff077224 */ /* 0x000fc800078e0a07 */
[----:B------:R-:W-:Y:S01]  /*2fa0*/  IMAD R6, R24, R7, R6 ;  /* 0x0000000718067224 */ /* 0x000fe200078e0206 */
[----:B--2---:R-:W-:-:S05]  /*2fb0*/  IABS R3, R3 ;  /* 0x0000000300037213 */ /* 0x004fca0000000000 */
[----:B------:R-:W-:Y:S01]  /*2fc0*/  IMAD.MOV.U32 R0, RZ, RZ, R3 ;  /* 0x000000ffff007224 */ /* 0x000fe200078e0003 */
[--C-:B------:R-:W-:Y:S02]  /*2fd0*/  LOP3.LUT R3, R5, 0x10, R2.reuse, 0x78, !PT ;  /* 0x0000001005037812 */ /* 0x100fe400078e7802 */
[----:B------:R-:W-:Y:S01]  /*2fe0*/  LOP3.LUT R2, R4, 0x30, R2, 0x78, !PT ;  /* 0x0000003004027812 */ /* 0x000fe200078e7802 */
[C---:B------:R-:W-:Y:S02]  /*2ff0*/  IMAD.HI.U32 R4, R12.reuse, R15, RZ ;  /* 0x0000000f0c047227 */ /* 0x040fe400078e00ff */
[----:B------:R0:W-:Y:S01]  /*3000*/  STL [R1+0x6c], R3 ;  /* 0x00006c0301007387 */ /* 0x0001e20000100800 */
[----:B------:R-:W-:Y:S01]  /*3010*/  IABS R5, R28 ;  /* 0x0000001c00057213 */ /* 0x000fe20000000000 */
[----:B------:R-:W-:Y:S02]  /*3020*/  IMAD.MOV R4, RZ, RZ, -R4 ;  /* 0x000000ffff047224 */ /* 0x000fe400078e0a04 */
[----:B------:R1:W-:Y:S01]  /*3030*/  STL [R1+0x39c], R2 ;  /* 0x00039c0201007387 */ /* 0x0003e20000100800 */
[----:B0-----:R-:W-:Y:S01]  /*3040*/  IMAD.HI.U32 R3, R12, R0, RZ ;  /* 0x000000000c037227 */ /* 0x001fe200078e00ff */
[----:B-1----:R-:W-:-:S03]  /*3050*/  IABS R2, R8 ;  /* 0x0000000800027213 */ /* 0x002fc60000000000 */
[----:B------:R-:W-:Y:S02]  /*3060*/  IMAD.MOV R3, RZ, RZ, -R3 ;  /* 0x000000ffff037224 */ /* 0x000fe400078e0a03 */
[C---:B------:R-:W-:Y:S01]  /*3070*/  IMAD.HI.U32 R7, R12.reuse, R5, RZ ;  /* 0x000000050c077227 */ /* 0x040fe200078e00ff */
[----:B------:R0:W-:Y:S03]  /*3080*/  STL [R1+0x680], R6 ;  /* 0x0006800601007387 */ /* 0x0001e60000100800 */
[C---:B------:R-:W-:Y:S02]  /*3090*/  IMAD R0, R13.reuse, R3, R0 ;  /* 0x000000030d007224 */ /* 0x040fe400078e0200 */
[----:B------:R-:W-:Y:S01]  /*30a0*/  IMAD R15, R13, R4, R15 ;  /* 0x000000040d0f7224 */ /* 0x000fe200078e020f */
[----:B------:R-:W-:Y:S01]  /*30b0*/  IABS R4, R10 ;  /* 0x0000000a00047213 */ /* 0x000fe20000000000 */
[----:B------:R-:W-:Y:S01]  /*30c0*/  IMAD.HI.U32 R3, R12, R2, RZ ;  /* 0x000000020c037227 */ /* 0x000fe200078e00ff */
[----:B0-----:R-:W-:-:S03]  /*30d0*/  IABS R6, R9 ;  /* 0x0000000900067213 */ /* 0x001fc60000000000 */
[----:B------:R-:W-:Y:S01]  /*30e0*/  IMAD.MOV R7, RZ, RZ, -R7 ;  /* 0x000000ffff077224 */ /* 0x000fe200078e0a07 */
[----:B------:R0:W-:Y:S01]  /*30f0*/  STL [R1+0x68], R0 ;  /* 0x0000680001007387 */ /* 0x0001e20000100800 */
[----:B------:R-:W-:Y:S02]  /*3100*/  IMAD.MOV R3, RZ, RZ, -R3 ;  /* 0x000000ffff037224 */ /* 0x000fe400078e0a03 */
[----:B------:R-:W-:Y:S02]  /*3110*/  IMAD R5, R13, R7, R5 ;  /* 0x000000070d057224 */ /* 0x000fe400078e0205 */
[----:B------:R-:W-:-:S04]  /*3120*/  IMAD.HI.U32 R8, R12, R6, RZ ;  /* 0x000000060c087227 */ /* 0x000fc800078e00ff */
[----:B------:R-:W-:Y:S01]  /*3130*/  IMAD.HI.U32 R7, R12, R4, RZ ;  /* 0x000000040c077227 */ /* 0x000fe200078e00ff */
[----:B0-----:R-:W-:-:S03]  /*3140*/  IABS R0, R11 ;  /* 0x0000000b00007213 */ /* 0x001fc60000000000 */
[----:B------:R-:W-:Y:S02]  /*3150*/  IMAD R2, R13, R3, R2 ;  /* 0x000000030d027224 */ /* 0x000fe400078e0202 */
[----:B------:R-:W-:Y:S01]  /*3160*/  IMAD.HI.U32 R3, R12, R0, RZ ;  /* 0x000000000c037227 */ /* 0x000fe200078e00ff */
[----:B------:R0:W-:Y:S03]  /*3170*/  STL [R1+0x64], R5 ;  /* 0x0000640501007387 */ /* 0x0001e60000100800 */
[----:B------:R-:W-:Y:S02]  /*3180*/  IMAD.MOV R8, RZ, RZ, -R8 ;  /* 0x000000ffff087224 */ /* 0x000fe400078e0a08 */
[----:B------:R-:W-:Y:S01]  /*3190*/  IMAD.MOV R7, RZ, RZ, -R7 ;  /* 0x000000ffff077224 */ /* 0x000fe200078e0a07 */
[----:B------:R1:W-:Y:S01]  /*31a0*/  STL [R1+0x60], R2 ;  /* 0x0000600201007387 */ /* 0x0003e20000100800 */
[----:B------:R-:W-:-:S02]  /*31b0*/  IMAD.MOV R3, RZ, RZ, -R3 ;  /* 0x000000ffff037224 */ /* 0x000fc400078e0a03 */
[C---:B------:R-:W-:Y:S01]  /*31c0*/  IMAD R8, R13.reuse, R8, R6 ;  /* 0x000000080d087224 */ /* 0x040fe200078e0206 */
[----:B0-----:R-:W-:Y:S01]  /*31d0*/  IABS R5, R14 ;  /* 0x0000000e00057213 */ /* 0x001fe20000000000 */
[C---:B------:R-:W-:Y:S01]  /*31e0*/  IMAD R4, R13.reuse, R7, R4 ;  /* 0x000000070d047224 */ /* 0x040fe200078e0204 */
[----:B------:R-:W-:Y:S02]  /*31f0*/  IABS R7, R17 ;  /* 0x0000001100077213 */ /* 0x000fe40000000000 */
[----:B-1----:R-:W-:Y:S01]  /*3200*/  IABS R2, R16 ;  /* 0x0000001000027213 */ /* 0x002fe20000000000 */
[----:B------:R-:W-:Y:S01]  /*3210*/  IMAD.HI.U32 R6, R12, R5, RZ ;  /* 0x000000050c067227 */ /* 0x000fe200078e00ff */
[----:B------:R0:W-:Y:S03]  /*3220*/  STL [R1+0x5c], R8 ;  /* 0x00005c0801007387 */ /* 0x0001e60000100800 */
[----:B------:R-:W-:-:S02]  /*3230*/  IMAD R0, R13, R3, R0 ;  /* 0x000000030d007224 */ /* 0x000fc400078e0200 */
[----:B------:R-:W-:-:S04]  /*3240*/  IMAD.HI.U32 R3, R12, R2, RZ ;  /* 0x000000020c037227 */ /* 0x000fc800078e00ff */
[----:B0-----:R-:W-:Y:S01]  /*3250*/  IMAD.HI.U32 R8, R12, R7, RZ ;  /* 0x000000070c087227 */ /* 0x001fe200078e00ff */
[----:B------:R0:W-:Y:S03]  /*3260*/  STL [R1+0x58], R4 ;  /* 0x0000580401007387 */ /* 0x0001e60000100800 */
[----:B------:R-:W-:Y:S02]  /*3270*/  IMAD.MOV R6, RZ, RZ, -R6 ;  /* 0x000000ffff067224 */ /* 0x000fe400078e0a06 */
[----:B------:R-:W-:Y:S02]  /*3280*/  IMAD.MOV R3, RZ, RZ, -R3 ;  /* 0x000000ffff037224 */ /* 0x000fe400078e0a03 */
[----:B------:R-:W-:Y:S01]  /*3290*/  IMAD.MOV R8, RZ, RZ, -R8 ;  /* 0x000000ffff087224 */ /* 0x000fe200078e0a08 */
[----:B------:R1:W-:Y:S01]  /*32a0*/  STL [R1+0x54], R0 ;  /* 0x0000540001007387 */ /* 0x0003e20000100800 */
[C---:B------:R-:W-:Y:S01]  /*32b0*/  IMAD R5, R13.reuse, R6, R5 ;  /* 0x000000060d057224 */ /* 0x040fe200078e0205 */
[----:B0-----:R-:W-:Y:S01]  /*32c0*/  IABS R4, R18 ;  /* 0x0000001200047213 */ /* 0x001fe20000000000 */
[----:B------:R-:W-:-:S02]  /*32d0*/  IMAD R2, R13, R3, R2 ;  /* 0x000000030d027224 */ /* 0x000fc400078e0202 */
[----:B------:R-:W-:Y:S01]  /*32e0*/  IMAD R8, R13, R8, R7 ;  /* 0x000000080d087224 */ /* 0x000fe200078e0207 */
[----:B------:R0:W-:Y:S01]  /*32f0*/  STL [R1+0x50], R5 ;  /* 0x0000500501007387 */ /* 0x0001e20000100800 */
[----:B-1----:R-:W-:Y:S01]  /*3300*/  IABS R0, R19 ;  /* 0x0000001300007213 */ /* 0x002fe20000000000 */
[C---:B------:R-:W-:Y:S02]  /*3310*/  IMAD.HI.U32 R6, R12.reuse, R4, RZ ;  /* 0x000000040c067227 */ /* 0x040fe400078e00ff */
[----:B------:R1:W-:Y:S02]  /*3320*/  STL [R1+0x4c], R2 ;  /* 0x00004c0201007387 */ /* 0x0003e40000100800 */
[----:B------:R-:W-:Y:S01]  /*3330*/  IMAD.HI.U32 R3, R12, R0, RZ ;  /* 0x000000000c037227 */ /* 0x000fe200078e00ff */
[----:B0-----:R-:W-:Y:S01]  /*3340*/  IABS R5, R20 ;  /* 0x0000001400057213 */ /* 0x001fe20000000000 */
[----:B------:R-:W-:Y:S02]  /*3350*/  STL [R1+0x48], R8 ;  /* 0x0000480801007387 */ /* 0x000fe40000100800 */
[----:B------:R-:W-:Y:S01]  /*3360*/  IMAD.MOV R6, RZ, RZ, -R6 ;  /* 0x000000ffff067224 */ /* 0x000fe200078e0a06 */
[----:B-1----:R-:W-:-:S02]  /*3370*/  IABS R2, R27 ;  /* 0x0000001b00027213 */ /* 0x002fc40000000000 */
[----:B------:R-:W2:Y:S01]  /*3380*/  LDL R27, [R1+0x2280] ;  /* 0x00228000011b7983 */ /* 0x000ea20000100800 */
[----:B------:R-:W-:Y:S02]  /*3390*/  IMAD.MOV R3, RZ, RZ, -R3 ;  /* 0x000000ffff037224 */ /* 0x000fe400078e0a03 */
[----:B------:R-:W-:-:S04]  /*33a0*/  IMAD.HI.U32 R7, R12, R5, RZ ;  /* 0x000000050c077227 */ /* 0x000fc800078e00ff */
[C---:B------:R-:W-:Y:S02]  /*33b0*/  IMAD R4, R13.reuse, R6, R4 ;  /* 0x000000060d047224 */ /* 0x040fe400078e0204 */
[C---:B------:R-:W-:Y:S02]  /*33c0*/  IMAD R0, R13.reuse, R3, R0 ;  /* 0x000000030d007224 */ /* 0x040fe400078e0200 */
[----:B------:R-:W-:Y:S01]  /*33d0*/  IMAD.MOV R7, RZ, RZ, -R7 ;  /* 0x000000ffff077224 */ /* 0x000fe200078e0a07 */
[----:B------:R0:W-:Y:S01]  /*33e0*/  STL [R1+0x44], R4 ;  /* 0x0000440401007387 */ /* 0x0001e20000100800 */
[----:B------:R-:W-:Y:S02]  /*33f0*/  IABS R6, R22 ;  /* 0x0000001600067213 */ /* 0x000fe40000000000 */
[----:B------:R-:W-:Y:S01]  /*3400*/  IMAD R5, R13, R7, R5 ;  /* 0x000000070d057224 */ /* 0x000fe200078e0205 */
[----:B------:R1:W-:Y:S04]  /*3410*/  STL [R1+0x40], R0 ;  /* 0x0000400001007387 */ /* 0x0003e80000100800 */
[----:B------:R-:W3:Y:S01]  /*3420*/  LDL R22, [R1+0x2284] ;  /* 0x0022840001167983 */ /* 0x000ee20000100800 */
[----:B0-----:R-:W-:-:S03]  /*3430*/  IABS R4, R23 ;  /* 0x0000001700047213 */ /* 0x001fc60000000000 */
[----:B------:R-:W4:Y:S01]  /*3440*/  LDL R23, [R1+0x2278] ;  /* 0x0022780001177983 */ /* 0x000f220000100800 */
[----:B-1----:R-:W-:-:S03]  /*3450*/  IABS R0, R26 ;  /* 0x0000001a00007213 */ /* 0x002fc60000000000 */
[----:B------:R0:W-:Y:S04]  /*3460*/  STL [R1+0x3c], R5 ;  /* 0x00003c0501007387 */ /* 0x0001e80000100800 */
[----:B------:R-:W4:Y:S01]  /*3470*/  LDL R26, [R1+0x227c] ;  /* 0x00227c00011a7983 */ /* 0x000f220000100800 */
[----:B------:R-:W-:-:S04]  /*3480*/  IMAD.HI.U32 R3, R12, R2, RZ ;  /* 0x000000020c037227 */ /* 0x000fc800078e00ff */
[----:B------:R-:W-:Y:S02]  /*3490*/  IMAD.MOV R3, RZ, RZ, -R3 ;  /* 0x000000ffff037224 */ /* 0x000fe400078e0a03 */
[----:B------:R-:W-:-:S04]  /*34a0*/  IMAD.HI.U32 R8, R12, R6, RZ ;  /* 0x000000060c087227 */ /* 0x000fc800078e00ff */
[----:B------:R-:W-:Y:S02]  /*34b0*/  IMAD R2, R13, R3, R2 ;  /* 0x000000030d027224 */ /* 0x000fe400078e0202 */
[----:B------:R-:W-:-:S04]  /*34c0*/  IMAD.HI.U32 R7, R12, R4, RZ ;  /* 0x000000040c077227 */ /* 0x000fc800078e00ff */
[----:B------:R-:W-:-:S04]  /*34d0*/  IMAD.HI.U32 R3, R12, R0, RZ ;  /* 0x000000000c037227 */ /* 0x000fc800078e00ff */
[----:B------:R-:W-:Y:S02]  /*34e0*/  IMAD.MOV R8, RZ, RZ, -R8 ;  /* 0x000000ffff087224 */ /* 0x000fe400078e0a08 */
[----:B------:R-:W-:Y:S02]  /*34f0*/  IMAD.MOV R7, RZ, RZ, -R7 ;  /* 0x000000ffff077224 */ /* 0x000fe400078e0a07 */
[----:B------:R-:W-:Y:S02]  /*3500*/  IMAD.MOV R3, RZ, RZ, -R3 ;  /* 0x000000ffff037224 */ /* 0x000fe400078e0a03 */
[C---:B------:R-:W-:Y:S01]  /*3510*/  IMAD R8, R13.reuse, R8, R6 ;  /* 0x000000080d087224 */ /* 0x040fe200078e0206 */
[----:B0-----:R-:W-:Y:S01]  /*3520*/  IABS R5, R21 ;  /* 0x0000001500057213 */ /* 0x001fe20000000000 */
[----:B------:R0:W-:Y:S01]  /*3530*/  STL [R1+0x38], R2 ;  /* 0x0000380201007387 */ /* 0x0001e20000100800 */
[C---:B------:R-:W-:Y:S02]  /*3540*/  IMAD R4, R13.reuse, R7, R4 ;  /* 0x000000070d047224 */ /* 0x040fe400078e0204 */
[----:B------:R-:W-:Y:S01]  /*3550*/  IMAD R0, R13, R3, R0 ;  /* 0x000000030d007224 */ /* 0x000fe200078e0200 */
[----:B------:R-:W4:Y:S04]  /*3560*/  LDL R21, [R1+0x2270] ;  /* 0x0022700001157983 */ /* 0x000f280000100800 */
[----:B------:R-:W-:Y:S01]  /*3570*/  STL [R1+0x34], R8 ;  /* 0x0000340801007387 */ /* 0x000fe20000100800 */
[----:B0-----:R-:W-:-:S03]  /*3580*/  IABS R2, R25 ;  /* 0x0000001900027213 */ /* 0x001fc60000000000 */
[----:B------:R-:W4:Y:S01]  /*3590*/  LDL R25, [R1+0x2274] ;  /* 0x0022740001197983 */ /* 0x000f220000100800 */
[----:B------:R-:W-:-:S03]  /*35a0*/  IMAD.HI.U32 R6, R12, R5, RZ ;  /* 0x000000050c067227 */ /* 0x000fc600078e00ff */
[----:B------:R3:W-:Y:S04]  /*35b0*/  STL [R1+0x30], R4 ;  /* 0x0000300401007387 */ /* 0x0007e80000100800 */
[----:B------:R4:W-:Y:S01]  /*35c0*/  STL [R1+0x2c], R0 ;  /* 0x00002c0001007387 */ /* 0x0009e20000100800 */
[----:B------:R-:W-:-:S04]  /*35d0*/  IMAD.HI.U32 R3, R12, R2, RZ ;  /* 0x000000020c037227 */ /* 0x000fc800078e00ff */
[----:B------:R-:W-:Y:S02]  /*35e0*/  IMAD.MOV R6, RZ, RZ, -R6 ;  /* 0x000000ffff067224 */ /* 0x000fe400078e0a06 */
[----:B------:R-:W-:Y:S02]  /*35f0*/  IMAD.MOV R3, RZ, RZ, -R3 ;  /* 0x000000ffff037224 */ /* 0x000fe400078e0a03 */
[C---:B------:R-:W-:Y:S02]  /*3600*/  IMAD R5, R13.reuse, R6, R5 ;  /* 0x000000060d057224 */ /* 0x040fe400078e0205 */
[----:B------:R-:W-:Y:S01]  /*3610*/  IMAD R2, R13, R3, R2 ;  /* 0x000000030d027224 */ /* 0x000fe200078e0202 */
[----:B--2---:R-:W-:Y:S02]  /*3620*/  IABS R7, R27 ;  /* 0x0000001b00077213 */ /* 0x004fe40000000000 */
[----:B------:R-:W2:Y:S01]  /*3630*/  LDL R27, [R1+0x2268] ;  /* 0x00226800011b7983 */ /* 0x000ea20000100800 */
[----:B---3--:R-:W-:-:S03]  /*3640*/  IABS R4, R22 ;  /* 0x0000001600047213 */ /* 0x008fc60000000000 */
[----:B------:R-:W3:Y:S01]  /*3650*/  LDL R22, [R1+0x226c] ;  /* 0x00226c0001167983 */ /* 0x000ee20000100800 */
[----:B----4-:R-:W-:-:S03]  /*3660*/  IABS R0, R23 ;  /* 0x0000001700007213 */ /* 0x010fc60000000000 */
[----:B------:R0:W-:Y:S04]  /*3670*/  STL [R1+0x28], R5 ;  /* 0x0000280501007387 */ /* 0x0001e80000100800 */
[----:B------:R-:W4:Y:S04]  /*3680*/  LDL R23, [R1+0x2260] ;  /* 0x0022600001177983 */ /* 0x000f280000100800 */
[----:B------:R1:W-:Y:S01]  /*3690*/  STL [R1+0x398], R2 ;  /* 0x0003980201007387 */ /* 0x0003e20000100800 */
[----:B0-----:R-:W-:-:S03]  /*36a0*/  IABS R5, R26 ;  /* 0x0000001a00057213 */ /* 0x001fc60000000000 */
[----:B------:R-:W4:Y:S01]  /*36b0*/  LDL R26, [R1+0x2264] ;  /* 0x00226400011a7983 */ /* 0x000f220000100800 */
[----:B------:R-:W-:-:S04]  /*36c0*/  IMAD.HI.U32 R8, R12, R7, RZ ;  /* 0x000000070c087227 */ /* 0x000fc800078e00ff */
[----:B------:R-:W-:-:S04]  /*36d0*/  IMAD.HI.U32 R6, R12, R4, RZ ;  /* 0x000000040c067227 */ /* 0x000fc800078e00ff */
[----:B------:R-:W-:-:S04]  /*36e0*/  IMAD.HI.U32 R3, R12, R0, RZ ;  /* 0x000000000c037227 */ /* 0x000fc800078e00ff */
[----:B------:R-:W-:Y:S02]  /*36f0*/  IMAD.MOV R8, RZ, RZ, -R8 ;  /* 0x000000ffff087224 */ /* 0x000fe400078e0a08 */
[----:B------:R-:W-:Y:S02]  /*3700*/  IMAD.MOV R6, RZ, RZ, -R6 ;  /* 0x000000ffff067224 */ /* 0x000fe400078e0a06 */
[----:B------:R-:W-:Y:S02]  /*3710*/  IMAD.MOV R3, RZ, RZ, -R3 ;  /* 0x000000ffff037224 */ /* 0x000fe400078e0a03 */
[C---:B------:R-:W-:Y:S02]  /*3720*/  IMAD R8, R13.reuse, R8, R7 ;  /* 0x000000080d087224 */ /* 0x040fe400078e0207 */
[C---:B------:R-:W-:Y:S02]  /*3730*/  IMAD R4, R13.reuse, R6, R4 ;  /* 0x000000060d047224 */ /* 0x040fe400078e0204 */
[----:B------:R-:W-:Y:S01]  /*3740*/  IMAD R0, R13, R3, R0 ;  /* 0x000000030d007224 */ /* 0x000fe200078e0200 */
[----:B------:R0:W-:Y:S01]  /*3750*/  STL [R1+0x384], R8 ;  /* 0x0003840801007387 */ /* 0x0001e20000100800 */
[----:B-1----:R-:W-:-:S03]  /*3760*/  IABS R2, R21 ;  /* 0x0000001500027213 */ /* 0x002fc60000000000 */
[----:B------:R-:W4:Y:S01]  /*3770*/  LDL R21, [R1+0x2254] ;  /* 0x0022540001157983 */ /* 0x000f220000100800 */
[----:B------:R-:W-:-:S03]  /*3780*/  IMAD.HI.U32 R7, R12, R5, RZ ;  /* 0x000000050c077227 */ /* 0x000fc600078e00ff */
[----:B------:R2:W-:Y:S01]  /*3790*/  STL [R1+0x390], R4 ;  /* 0x0003900401007387 */ /* 0x0005e20000100800 */
[----:B------:R-:W-:-:S03]  /*37a0*/  IABS R6, R25 ;  /* 0x0000001900067213 */ /* 0x000fc60000000000 */
[----:B------:R3:W-:Y:S04]  /*37b0*/  STL [R1+0x394], R0 ;  /* 0x0003940001007387 */ /* 0x0007e80000100800 */
[----:B------:R-:W4:Y:S01]  /*37c0*/  LDL R25, [R1+0x2258] ;  /* 0x0022580001197983 */ /* 0x000f220000100800 */
[----:B------:R-:W-:-:S04]  /*37d0*/  IMAD.HI.U32 R3, R12, R2, RZ ;  /* 0x000000020c037227 */ /* 0x000fc800078e00ff */
[----:B------:R-:W-:Y:S02]  /*37e0*/  IMAD.MOV R7, RZ, RZ, -R7 ;  /* 0x000000ffff077224 */ /* 0x000fe400078e0a07 */
[----:B0-----:R-:W-:-:S04]  /*37f0*/  IMAD.HI.U32 R8, R12, R6, RZ ;  /* 0x000000060c087227 */ /* 0x001fc800078e00ff */
[----:B------:R-:W-:Y:S02]  /*3800*/  IMAD.MOV R3, RZ, RZ, -R3 ;  /* 0x000000ffff037224 */ /* 0x000fe400078e0a03 */
[C---:B------:R-:W-:Y:S02]  /*3810*/  IMAD R5, R13.reuse, R7, R5 ;  /* 0x000000070d057224 */ /* 0x040fe400078e0205 */
[----:B------:R-:W-:Y:S02]  /*3820*/  IMAD.MOV R8, RZ, RZ, -R8 ;  /* 0x000000ffff087224 */ /* 0x000fe400078e0a08 */
[C---:B------:R-:W-:Y:S02]  /*3830*/  IMAD R2, R13.reuse, R3, R2 ;  /* 0x000000030d027224 */ /* 0x040fe400078e0202 */
[----:B------:R-:W-:Y:S01]  /*3840*/  IMAD R8, R13, R8, R6 ;  /* 0x000000080d087224 */ /* 0x000fe200078e0206 */
[----:B--2---:R-:W-:Y:S02]  /*3850*/  IABS R4, R27 ;  /* 0x0000001b00047213 */ /* 0x004fe40000000000 */
[----:B------:R-:W2:Y:S04]  /*3860*/  LDL R27, [R1+0x2248] ;  /* 0x00224800011b7983 */ /* 0x000ea80000100800 */
[----:B------:R4:W-:Y:S01]  /*3870*/  STL [R1+0x388], R5 ;  /* 0x0003880501007387 */ /* 0x0009e20000100800 */
[----:B---3--:R-:W-:-:S03]  /*3880*/  IABS R0, R22 ;  /* 0x0000001600007213 */ /* 0x008fc60000000000 */
[----:B------:R-:W3:Y:S04]  /*3890*/  LDL R22, [R1+0x224c] ;  /* 0x00224c0001167983 */ /* 0x000ee80000100800 */
[----:B------:R0:W-:Y:S01]  /*38a0*/  STL [R1+0x38c], R2 ;  /* 0x00038c0201007387 */ /* 0x0001e20000100800 */
[----:B----4-:R-:W-:-:S03]  /*38b0*/  IABS R5, R23 ;  /* 0x0000001700057213 */ /* 0x010fc60000000000 */
[----:B------:R-:W4:Y:S04]  /*38c0*/  LDL R23, [R1+0x2244] ;  /* 0x0022440001177983 */ /* 0x000f280000100800 */
[----:B------:R1:W-:Y:S01]  /*38d0*/  STL [R1+0x370], R8 ;  /* 0x0003700801007387 */ /* 0x0003e20000100800 */
[----:B0-----:R-:W-:-:S03]  /*38e0*/  IABS R2, R26 ;  /* 0x0000001a00027213 */ /* 0x001fc60000000000 */
[----:B------:R-:W4:Y:S01]  /*38f0*/  LDL R26, [R1+0x2240] ;  /* 0x00224000011a7983 */ /* 0x000f220000100800 */
[----:B------:R-:W-:-:S04]  /*3900*/  IMAD.HI.U32 R7, R12, R4, RZ ;  /* 0x000000040c077227 */ /* 0x000fc800078e00ff */
[----:B------:R-:W-:-:S04]  /*3910*/  IMAD.HI.U32 R3, R12, R0, RZ ;  /* 0x000000000c037227 */ /* 0x000fc800078e00ff */
[----:B------:R-:W-:Y:S02]  /*3920*/  IMAD.MOV R7, RZ, RZ, -R7 ;  /* 0x000000ffff077224 */ /* 0x000fe400078e0a07 */
[----:B------:R-:W-:Y:S02]  /*3930*/  IMAD.MOV R3, RZ, RZ, -R3 ;  /* 0x000000ffff037224 */ /* 0x000fe400078e0a03 */
[----:B------:R-:W-:-:S04]  /*3940*/  IMAD.HI.U32 R6, R12, R5, RZ ;  /* 0x000000050c067227 */ /* 0x000fc800078e00ff */
[C---:B------:R-:W-:Y:S02]  /*3950*/  IMAD R4, R13.reuse, R7, R4 ;  /* 0x000000070d047224 */ /* 0x040fe400078e0204 */
[----:B------:R-:W-:Y:S02]  /*3960*/  IMAD R0, R13, R3, R0 ;  /* 0x000000030d007224 */ /* 0x000fe400078e0200 */
[----:B------:R-:W-:Y:S01]  /*3970*/  IMAD.MOV R6, RZ, RZ, -R6 ;  /* 0x000000ffff067224 */ /* 0x000fe200078e0a06 */
[----:B------:R0:W-:Y:S01]  /*3980*/  STL [R1+0x37c], R4 ;  /* 0x00037c0401007387 */ /* 0x0001e20000100800 */
[----:B------:R-:W-:-:S03]  /*3990*/  IMAD.HI.U32 R3, R12, R2, RZ ;  /* 0x000000020c037227 */ /* 0x000fc600078e00ff */
[----:B------:R2:W-:Y:S01]  /*39a0*/  STL [R1+0x380], R0 ;  /* 0x0003800001007387 */ /* 0x0005e20000100800 */
[----:B------:R-:W-:Y:S01]  /*39b0*/  IABS R7, R21 ;  /* 0x0000001500077213 */ /* 0x000fe20000000000 */
[C---:B------:R-:W-:Y:S02]  /*39c0*/  IMAD R5, R13.reuse, R6, R5 ;  /* 0x000000060d057224 */ /* 0x040fe400078e0205 */
[----:B------:R-:W4:Y:S01]  /*39d0*/  LDL R21, [R1+0x223c] ;  /* 0x00223c0001157983 */ /* 0x000f220000100800 */
[----:B------:R-:W-:Y:S02]  /*39e0*/  IMAD.MOV R3, RZ, RZ, -R3 ;  /* 0x000000ffff037224 */ /* 0x000fe400078e0a03 */
[----:B-1----:R-:W-:Y:S01]  /*39f0*/  IMAD.HI.U32 R8, R12, R7, RZ ;  /* 0x000000070c087227 */ /* 0x002fe200078e00ff */
[----:B0-----:R-:W-:Y:S02]  /*3a00*/  IABS R4, R25 ;  /* 0x0000001900047213 */ /* 0x001fe40000000000 */
[----:B------:R-:W4:Y:S04]  /*3a10*/  LDL R25, [R1+0x2238] ;  /* 0x0022380001197983 */ /* 0x000f280000100800 */
[----:B------:R3:W-:Y:S01]  /*3a20*/  STL [R1+0x374], R5 ;  /* 0x0003740501007387 */ /* 0x0007e20000100800 */
[----:B------:R-:W-:-:S02]  /*3a30*/  IMAD R2, R13, R3, R2 ;  /* 0x000000030d027224 */ /* 0x000fc400078e0202 */
[----:B------:R-:W-:-:S04]  /*3a40*/  IMAD.HI.U32 R6, R12, R4, RZ ;  /* 0x000000040c067227 */ /* 0x000fc800078e00ff */
[----:B------:R-:W-:Y:S02]  /*3a50*/  IMAD.MOV R8, RZ, RZ, -R8 ;  /* 0x000000ffff087224 */ /* 0x000fe400078e0a08 */
[----:B------:R-:W-:Y:S02]  /*3a60*/  IMAD.MOV R6, RZ, RZ, -R6 ;  /* 0x000000ffff067224 */ /* 0x000fe400078e0a06 */
[C---:B------:R-:W-:Y:S02]  /*3a70*/  IMAD R8, R13.reuse, R8, R7 ;  /* 0x000000080d087224 */ /* 0x040fe400078e0207 */
[----:B------:R-:W-:Y:S01]  /*3a80*/  IMAD R4, R13, R6, R4 ;  /* 0x000000060d047224 */ /* 0x000fe200078e0204 */
[----:B--2---:R-:W-:Y:S02]  /*3a90*/  IABS R0, R27 ;  /* 0x0000001b00007213 */ /* 0x004fe40000000000 */
[----:B------:R-:W2:Y:S03]  /*3aa0*/  LDL R27, [R1+0x2234] ;  /* 0x00223400011b7983 */ /* 0x000ea60000100800 */
[----:B------:R-:W-:Y:S01]  /*3ab0*/  IMAD.HI.U32 R3, R12, R0, RZ ;  /* 0x000000000c037227 */ /* 0x000fe200078e00ff */
[----:B------:R4:W-:Y:S03]  /*3ac0*/  STL [R1+0x378], R2 ;  /* 0x0003780201007387 */ /* 0x0009e60000100800 */
[----:B------:R-:W-:-:S04]  /*3ad0*/  IMAD.MOV R3, RZ, RZ, -R3 ;  /* 0x000000ffff037224 */ /* 0x000fc800078e0a03 */
[----:B------:R-:W-:Y:S01]  /*3ae0*/  IMAD R0, R13, R3, R0 ;  /* 0x000000030d007224 */ /* 0x000fe200078e0200 */
[----:B---3--:R-:W-:Y:S02]  /*3af0*/  IABS R5, R22 ;  /* 0x0000001600057213 */ /* 0x008fe40000000000 */
[----:B------:R-:W3:Y:S04]  /*3b00*/  LDL R22, [R1+0x2230] ;  /* 0x0022300001167983 */ /* 0x000ee80000100800 */
[----:B------:R0:W-:Y:S01]  /*3b10*/  STL [R1+0x35c], R8 ;  /* 0x00035c0801007387 */ /* 0x0001e20000100800 */
[----:B----4-:R-:W-:-:S03]  /*3b20*/  IABS R2, R23 ;  /* 0x0000001700027213 */ /* 0x010fc60000000000 */
[----:B------:R-:W4:Y:S04]  /*3b30*/  LDL R23, [R1+0x222c] ;  /* 0x00222c0001177983 */ /* 0x000f280000100800 */
[----:B------:R1:W-:Y:S01]  /*3b40*/  STL [R1+0x368], R4 ;  /* 0x0003680401007387 */ /* 0x0003e20000100800 */
[----:B------:R-:W-:-:S03]  /*3b50*/  IABS R6, R26 ;  /* 0x0000001a00067213 */ /* 0x000fc60000000000 */
[----:B------:R0:W-:Y:S04]  /*3b60*/  STL [R1+0x36c], R0 ;  /* 0x00036c0001007387 */ /* 0x0001e80000100800 */
[----:B------:R-:W4:Y:S01]  /*3b70*/  LDL R26, [R1+0x2228] ;  /* 0x00222800011a7983 */ /* 0x000f220000100800 */
[----:B------:R-:W-:-:S04]  /*3b80*/  IMAD.HI.U32 R7, R12, R5, RZ ;  /* 0x000000050c077227 */ /* 0x000fc800078e00ff */
[----:B------:R-:W-:-:S04]  /*3b90*/  IMAD.HI.U32 R3, R12, R2, RZ ;  /* 0x000000020c037227 */ /* 0x000fc800078e00ff */
[----:B------:R-:W-:Y:S02]  /*3ba0*/  IMAD.MOV R7, RZ, RZ, -R7 ;  /* 0x000000ffff077224 */ /* 0x000fe400078e0a07 */
[----:B------:R-:W-:Y:S02]  /*3bb0*/  IMAD.MOV R3, RZ, RZ, -R3 ;  /* 0x000000ffff037224 */ /* 0x000fe400078e0a03 */
[C---:B------:R-:W-:Y:S02]  /*3bc0*/  IMAD R5, R13.reuse, R7, R5 ;  /* 0x000000070d057224 */ /* 0x040fe400078e0205 */
[----:B------:R-:W-:Y:S02]  /*3bd0*/  IMAD R2, R13, R3, R2 ;  /* 0x000000030d027224 */ /* 0x000fe400078e0202 */
[C---:B0-----:R-:W-:Y:S01]  /*3be0*/  IMAD.HI.U32 R8, R12.reuse, R6, RZ ;  /* 0x000000060c087227 */ /* 0x041fe200078e00ff */
[----:B-1----:R-:W-:Y:S02]  /*3bf0*/  IABS R4, R21 ;  /* 0x0000001500047213 */ /* 0x002fe40000000000 */
[----:B------:R-:W4:Y:S04]  /*3c00*/  LDL R21, [R1+0x2224] ;  /* 0x0022240001157983 */ /* 0x000f280000100800 */
[----:B------:R2:W-:Y:S01]  /*3c10*/  STL [R1+0x360], R5 ;  /* 0x0003600501007387 */ /* 0x0005e20000100800 */
[----:B------:R-:W-:Y:S01]  /*3c20*/  IMAD.HI.U32 R7, R12, R4, RZ ;  /* 0x000000040c077227 */ /* 0x000fe200078e00ff */
[----:B------:R-:W-:-:S02]  /*3c30*/  IABS R0, R25 ;  /* 0x0000001900007213 */ /* 0x000fc40000000000 */
[----:B------:R-:W4:Y:S01]  /*3c40*/  LDL R25, [R1+0x2220] ;  /* 0x0022200001197983 */ /* 0x000f220000100800 */
[----:B------:R-:W-:-:S03]  /*3c50*/  IMAD.MOV R8, RZ, RZ, -R8 ;  /* 0x000000ffff087224 */ /* 0x000fc600078e0a08 */
[----:B------:R3:W-:Y:S01]  /*3c60*/  STL [R1+0x364], R2 ;  /* 0x0003640201007387 */ /* 0x0007e20000100800 */
[----:B------:R-:W-:-:S04]  /*3c70*/  IMAD.HI.U32 R3, R12, R0, RZ ;  /* 0x000000000c037227 */ /* 0x000fc800078e00ff */
[----:B------:R-:W-:Y:S02]  /*3c80*/  IMAD.MOV R7, RZ, RZ, -R7 ;  /* 0x000000ffff077224 */ /* 0x000fe400078e0a07 */
[----:B------:R-:W-:Y:S02]  /*3c90*/  IMAD.MOV R3, RZ, RZ, -R3 ;  /* 0x000000ffff037224 */ /* 0x000fe400078e0a03 */
[C---:B------:R-:W-:Y:S02]  /*3ca0*/  IMAD R8, R13.reuse, R8, R6 ;  /* 0x000000080d087224 */ /* 0x040fe400078e0206 */
[C---:B------:R-:W-:Y:S02]  /*3cb0*/  IMAD R4, R13.reuse, R7, R4 ;  /* 0x000000070d047224 */ /* 0x040fe400078e0204 */
[----:B------:R-:W-:Y:S01]  /*3cc0*/  IMAD R0, R13, R3, R0 ;  /* 0x000000030d007224 */ /* 0x000fe200078e0200 */
[----:B--2---:R-:W-:Y:S02]  /*3cd0*/  IABS R5, R27 ;  /* 0x0000001b00057213 */ /* 0x004fe40000000000 */
[----:B------:R-:W2:Y:S04]  /*3ce0*/  LDL R27, [R1+0x221c] ;  /* 0x00221c00011b7983 */ /* 0x000ea80000100800 */
[----:B------:R-:W-:Y:S01]  /*3cf0*/  STL [R1+0x348], R8 ;  /* 0x0003480801007387 */ /* 0x000fe20000100800 */
[----:B---3--:R-:W-:-:S03]  /*3d00*/  IABS R2, R22 ;  /* 0x0000001600027213 */ /* 0x008fc60000000000 */
[----:B------:R-:W3:Y:S04]  /*3d10*/  LDL R22, [R1+0x2218] ;  /* 0x0022180001167983 */ /* 0x000ee80000100800 */
[----:B------:R0:W-:Y:S01]  /*3d20*/  STL [R1+0x354], R4 ;  /* 0x0003540401007387 */ /* 0x0001e20000100800 */
[----:B----4-:R-:W-:-:S03]  /*3d30*/  IABS R7, R23 ;  /* 0x0000001700077213 */ /* 0x010fc60000000000 */
[----:B------:R1:W-:Y:S04]  /*3d40*/  STL [R1+0x358], R0 ;  /* 0x0003580001007387 */ /* 0x0003e80000100800 */
[----:B------:R-:W4:Y:S01]  /*3d50*/  LDL R23, [R1+0x2214] ;  /* 0x0022140001177983 */ /* 0x000f220000100800 */
[----:B0-----:R-:W-:-:S03]  /*3d60*/  IABS R4, R26 ;  /* 0x0000001a00047213 */ /* 0x001fc60000000000 */
[----:B------:R-:W4:Y:S01]  /*3d70*/  LDL R26, [R1+0x2210] ;  /* 0x00221000011a7983 */ /* 0x000f220000100800 */
[----:B------:R-:W-:-:S04]  /*3d80*/  IMAD.HI.U32 R6, R12, R5, RZ ;  /* 0x000000050c067227 */ /* 0x000fc800078e00ff */
[----:B------:R-:W-:-:S04]  /*3d90*/  IMAD.HI.U32 R3, R12, R2, RZ ;  /* 0x000000020c037227 */ /* 0x000fc800078e00ff */
[----:B------:R-:W-:Y:S02]  /*3da0*/  IMAD.MOV R6, RZ, RZ, -R6 ;  /* 0x000000ffff067224 */ /* 0x000fe400078e0a06 */
[----:B------:R-:W-:-:S04]  /*3db0*/  IMAD.HI.U32 R8, R12, R7, RZ ;  /* 0x000000070c087227 */ /* 0x000fc800078e00ff */
[----:B------:R-:W-:Y:S02]  /*3dc0*/  IMAD.MOV R3, RZ, RZ, -R3 ;  /* 0x000000ffff037224 */ /* 0x000fe400078e0a03 */
[C---:B------:R-:W-:Y:S02]  /*3dd0*/  IMAD R5, R13.reuse, R6, R5 ;  /* 0x000000060d057224 */ /* 0x040fe400078e0205 */
[----:B------:R-:W-:Y:S02]  /*3de0*/  IMAD.MOV R8, RZ, RZ, -R8 ;  /* 0x000000ffff087224 */ /* 0x000fe400078e0a08 */
[C---:B------:R-:W-:Y:S01]  /*3df0*/  IMAD R2, R13.reuse, R3, R2 ;  /* 0x000000030d027224 */ /* 0x040fe200078e0202 */
[----:B------:R0:W-:Y:S01]  /*3e00*/  STL [R1+0x34c], R5 ;  /* 0x00034c0501007387 */ /* 0x0001e20000100800 */
[----:B------:R-:W-:Y:S01]  /*3e10*/  IMAD R8, R13, R8, R7 ;  /* 0x000000080d087224 */ /* 0x000fe200078e0207 */
[----:B-1----:R-:W-:Y:S02]  /*3e20*/  IABS R0, R21 ;  /* 0x0000001500007213 */ /* 0x002fe40000000000 */
[----:B------:R-:W4:Y:S01]  /*3e30*/  LDL R21, [R1+0x220c] ;  /* 0x00220c0001157983 */ /* 0x000f220000100800 */
[----:B------:R-:W-:-:S03]  /*3e40*/  IMAD.HI.U32 R6, R12, R4, RZ ;  /* 0x000000040c067227 */ /* 0x000fc600078e00ff */
[----:B------:R2:W-:Y:S01]  /*3e50*/  STL [R1+0x350], R2 ;  /* 0x0003500201007387 */ /* 0x0005e20000100800 */
[----:B------:R-:W-:Y:S01]  /*3e60*/  IMAD.HI.U32 R3, R12, R0, RZ ;  /* 0x000000000c037227 */ /* 0x000fe200078e00ff */
[----:B0-----:R-:W-:Y:S02]  /*3e70*/  IABS R5, R25 ;  /* 0x0000001900057213 */ /* 0x001fe40000000000 */
[----:B------:R-:W4:Y:S01]  /*3e80*/  LDL R25, [R1+0x2208] ;  /* 0x0022080001197983 */ /* 0x000f220000100800 */
[----:B------:R-:W-:-:S03]  /*3e90*/  IMAD.MOV R6, RZ, RZ, -R6 ;  /* 0x000000ffff067224 */ /* 0x000fc600078e0a06 */
[----:B------:R-:W-:Y:S01]  /*3ea0*/  STL [R1+0x334], R8 ;  /* 0x0003340801007387 */ /* 0x000fe20000100800 */
[----:B------:R-:W-:Y:S02]  /*3eb0*/  IMAD.MOV R3, RZ, RZ, -R3 ;  /* 0x000000ffff037224 */ /* 0x000fe400078e0a03 */
[----:B------:R-:W-:-:S04]  /*3ec0*/  IMAD.HI.U32 R7, R12, R5, RZ ;  /* 0x000000050c077227 */ /* 0x000fc800078e00ff */
[C---:B------:R-:W-:Y:S02]  /*3ed0*/  IMAD R4, R13.reuse, R6, R4 ;  /* 0x000000060d047224 */ /* 0x040fe400078e0204 */
[----:B------:R-:W-:Y:S02]  /*3ee0*/  IMAD R0, R13, R3, R0 ;  /* 0x000000030d007224 */ /* 0x000fe400078e0200 */
[----:B------:R-:W-:-:S04]  /*3ef0*/  IMAD.MOV R7, RZ, RZ, -R7 ;  /* 0x000000ffff077224 */ /* 0x000fc800078e0a07 */
[----:B------:R-:W-:Y:S01]  /*3f00*/  IMAD R5, R13, R7, R5 ;  /* 0x000000070d057224 */ /* 0x000fe200078e0205 */
[----:B--2---:R-:W-:Y:S02]  /*3f10*/  IABS R2, R27 ;  /* 0x0000001b00027213 */ /* 0x004fe40000000000 */
[----:B------:R-:W2:Y:S04]  /*3f20*/  LDL R27, [R1+0x2204] ;  /* 0x00220400011b7983 */ /* 0x000ea80000100800 */
[----:B------:R4:W-:Y:S04]  /*3f30*/  STL [R1+0x340], R4 ;  /* 0x0003400401007387 */ /* 0x0009e80000100800 */
[----:B------:R0:W-:Y:S01]  /*3f40*/  STL [R1+0x344], R0 ;  /* 0x0003440001007387 */ /* 0x0001e20000100800 */
[----:B---3--:R-:W-:-:S03]  /*3f50*/  IABS R6, R22 ;  /* 0x0000001600067213 */ /* 0x008fc60000000000 */
[----:B------:R-:W3:Y:S01]  /*3f60*/  LDL R22, [R1+0x2200] ;  /* 0x0022000001167983 */ /* 0x000ee20000100800 */
[----:B----4-:R-:W-:-:S03]  /*3f70*/  IABS R4, R23 ;  /* 0x0000001700047213 */ /* 0x010fc60000000000 */
[----:B------:R-:W4:Y:S04]  /*3f80*/  LDL R23, [R1+0x21fc] ;  /* 0x0021fc0001177983 */ /* 0x000f280000100800 */
[----:B------:R1:W-:Y:S01]  /*3f90*/  STL [R1+0x338], R5 ;  /* 0x0003380501007387 */ /* 0x0003e20000100800 */
[----:B0-----:R-:W-:-:S03]  /*3fa0*/  IABS R0, R26 ;  /* 0x0000001a00007213 */ /* 0x001fc60000000000 */
        /* <DEDUP_REMOVED lines=11> */
[----:B-1----:R-:W-:Y:S01]  /*4060*/  IABS R5, R21 ;  /* 0x0000001500057213 */ /* 0x002fe20000000000 */
        /* <DEDUP_REMOVED lines=35> */
[----:B------:R-:W-:Y:S01]  /*42a0*/  IMAD.HI.U32 R7, R12, R5, RZ ;  /* 0x000000050c077227 */ /* 0x000fe200078e00ff */
[----:B-1----:R-:W-:-:S02]  /*42b0*/  IABS R2, R21 ;  /* 0x0000001500027213 */ /* 0x002fc40000000000 */
[----:B------:R-:W4:Y:S04]  /*42c0*/  LDL R21, [R1+0x21dc] ;  /* 0x0021dc0001157983 */ /* 0x000f280000100800 */
        /* <DEDUP_REMOVED lines=34> */
[C---:B------:R-:W-:Y:S01]  /*44f0*/  IMAD R5, R13.reuse, R6, R5 ;  /* 0x000000060d057224 */ /* 0x040fe200078e0205 */
[----:B------:R-:W-:Y:S02]  /*4500*/  IABS R7, R21 ;  /* 0x0000001500077213 */ /* 0x000fe40000000000 */
        /* <DEDUP_REMOVED lines=14> */
[----:B------:R-:W-:-:S04]  /*45f0*/  IMAD.HI.U32 R3, R12, R0, RZ ;  /* 0x000000000c037227 */ /* 0x000fc800078e00ff */
[----:B------:R-:W-:Y:S01]  /*4600*/  IMAD.MOV R3, RZ, RZ, -R3 ;  /* 0x000000ffff037224 */ /* 0x000fe200078e0a03 */
[----:B------:R4:W-:Y:S03]  /*4610*/  STL [R1+0x300], R2 ;  /* 0x0003000201007387 */ /* 0x0009e60000100800 */
        /* <DEDUP_REMOVED lines=22> */
[----:B------:R-:W4:Y:S04]  /*4780*/  LDL R25, [R1+0x21a8] ;  /* 0x0021a80001197983 */ /* 0x000f280000100800 */
[----:B------:R3:W-:Y:S01]  /*4790*/  STL [R1+0x2ec], R2 ;  /* 0x0002ec0201007387 */ /* 0x0007e20000100800 */
[----:B------:R-:W-:-:S04]  /*47a0*/  IMAD.HI.U32 R3, R12, R0, RZ ;  /* 0x000000000c037227 */ /* 0x000fc800078e00ff */
[----:B------:R-:W-:Y:S02]  /*47b0*/  IMAD.MOV R8, RZ, RZ, -R8 ;  /* 0x000000ffff087224 */ /* 0x000fe400078e0a08 */
[----:B------:R-:W-:Y:S02]  /*47c0*/  IMAD.MOV R7, RZ, RZ, -R7 ;  /* 0x000000ffff077224 */ /* 0x000fe400078e0a07 */
[----:B------:R-:W-:Y:S02]  /*47d0*/  IMAD.MOV R3, RZ, RZ, -R3 ;  /* 0x000000ffff037224 */ /* 0x000fe400078e0a03 */
[C---:B------:R-:W-:Y:S02]  /*47e0*/  IMAD R8, R13.reuse, R8, R6 ;  /* 0x000000080d087224 */ /* 0x040fe400078e0206 */
[C---:B------:R-:W-:Y:S02]  /*47f0*/  IMAD R4, R13.reuse, R7, R4 ;  /* 0x000000070d047224 */ /* 0x040fe400078e0204 */
[----:B------:R-:W-:Y:S01]  /*4800*/  IMAD R0, R13, R3, R0 ;  /* 0x000000030d007224 */ /* 0x000fe200078e0200 */
[----:B--2---:R-:W-:-:S02]  /*4810*/  IABS R5, R27 ;  /* 0x0000001b00057213 */ /* 0x004fc40000000000 */
[----:B------:R-:W2:Y:S04]  /*4820*/  LDL R27, [R1+0x21a4] ;  /* 0x0021a400011b7983 */ /* 0x000ea80000100800 */
[----:B------:R-:W-:Y:S01]  /*4830*/  STL [R1+0x2d0], R8 ;  /* 0x0002d00801007387 */ /* 0x000fe20000100800 */
[----:B---3--:R-:W-:-:S03]  /*4840*/  IABS R2, R22 ;  /* 0x0000001600027213 */ /* 0x008fc60000000000 */
[----:B------:R-:W3:Y:S04]  /*4850*/  LDL R22, [R1+0x21a0] ;  /* 0x0021a00001167983 */ /* 0x000ee80000100800 */
[----:B------:R0:W-:Y:S04]  /*4860*/  STL [R1+0x2dc], R4 ;  /* 0x0002dc0401007387 */ /* 0x0001e80000100800 */
[----:B------:R1:W-:Y:S01]  /*4870*/  STL [R1+0x2e0], R0 ;  /* 0x0002e00001007387 */ /* 0x0003e20000100800 */
[----:B----4-:R-:W-:-:S03]  /*4880*/  IABS R7, R23 ;  /* 0x0000001700077213 */ /* 0x010fc60000000000 */
        /* <DEDUP_REMOVED lines=19> */
[----:B------:R-:W4:Y:S04]  /*49c0*/  LDL R25, [R1+0x2194] ;  /* 0x0021940001197983 */ /* 0x000f280000100800 */
[----:B------:R-:W-:Y:S01]  /*49d0*/  STL [R1+0x2bc], R8 ;  /* 0x0002bc0801007387 */ /* 0x000fe20000100800 */
[----:B------:R-:W-:Y:S02]  /*49e0*/  IMAD.MOV R6, RZ, RZ, -R6 ;  /* 0x000000ffff067224 */ /* 0x000fe400078e0a06 */
[----:B------:R-:W-:-:S02]  /*49f0*/  IMAD.MOV R3, RZ, RZ, -R3 ;  /* 0x000000ffff037224 */ /* 0x000fc400078e0a03 */
        /* <DEDUP_REMOVED lines=33> */
[----:B------:R-:W4:Y:S04]  /*4c10*/  LDL R25, [R1+0x217c] ;  /* 0x00217c0001197983 */ /* 0x000f280000100800 */
[----:B------:R3:W-:Y:S01]  /*4c20*/  STL [R1+0x2b4], R4 ;  /* 0x0002b40401007387 */ /* 0x0007e20000100800 */
[----:B------:R-:W-:-:S03]  /*4c30*/  IMAD.HI.U32 R6, R12, R5, RZ ;  /* 0x000000050c067227 */ /* 0x000fc600078e00ff */
        /* <DEDUP_REMOVED lines=27> */
[----:B------:R-:W4:Y:S04]  /*4df0*/  LDL R21, [R1+0x2164] ;  /* 0x0021640001157983 */ /* 0x000f280000100800 */
[----:B------:R2:W-:Y:S01]  /*4e00*/  STL [R1+0x2a0], R4 ;  /* 0x0002a00401007387 */ /* 0x0005e20000100800 */
[----:B------:R-:W-:-:S03]  /*4e10*/  IABS R6, R25 ;  /* 0x0000001900067213 */ /* 0x000fc60000000000 */
[----:B------:R3:W-:Y:S01]  /*4e20*/  STL [R1+0x2a4], R0 ;  /* 0x0002a40001007387 */ /* 0x0007e20000100800 */
[----:B------:R-:W-:-:S03]  /*4e30*/  IMAD.HI.U32 R7, R12, R5, RZ ;  /* 0x000000050c077227 */ /* 0x000fc600078e00ff */
        /* <DEDUP_REMOVED lines=24> */
[C---:B------:R-:W-:Y:S02]  /*4fc0*/  IMAD R4, R13.reuse, R7, R4 ;  /* 0x000000070d047224 */ /* 0x040fe400078e0204 */
[----:B------:R-:W-:Y:S02]  /*4fd0*/  IMAD R0, R13, R3, R0 ;  /* 0x000000030d007224 */ /* 0x000fe400078e0200 */
[----:B------:R-:W-:Y:S01]  /*4fe0*/  IMAD.HI.U32 R6, R12, R5, RZ ;  /* 0x000000050c067227 */ /* 0x000fe200078e00ff */
[----:B------:R0:W-:Y:S04]  /*4ff0*/  STL [R1+0x28c], R4 ;  /* 0x00028c0401007387 */ /* 0x0001e80000100800 */
[----:B------:R2:W-:Y:S01]  /*5000*/  STL [R1+0x290], R0 ;  /* 0x0002900001007387 */ /* 0x0005e20000100800 */
[----:B------:R-:W-:-:S03]  /*5010*/  IMAD.MOV R6, RZ, RZ, -R6 ;  /* 0x000000ffff067224 */ /* 0x000fc600078e0a06 */
[----:B------:R-:W4:Y:S01]  /*5020*/  LDL R20, [R1+0x214c] ;  /* 0x00214c0001147983 */ /* 0x000f220000100800 */
[----:B------:R-:W-:Y:S01]  /*5030*/  IMAD R5, R13, R6, R5 ;  /* 0x000000060d057224 */ /* 0x000fe200078e0205 */
[----:B------:R-:W-:Y:S01]  /*5040*/  IABS R7, R21 ;  /* 0x0000001500077213 */ /* 0x000fe20000000000 */
[----:B------:R-:W-:-:S04]  /*5050*/  IMAD.HI.U32 R3, R12, R2, RZ ;  /* 0x000000020c037227 */ /* 0x000fc800078e00ff */
[C---:B-1----:R-:W-:Y:S01]  /*5060*/  IMAD.HI.U32 R8, R12.reuse, R7, RZ ;  /* 0x000000070c087227 */ /* 0x042fe200078e00ff */
[----:B0-----:R-:W-:Y:S02]  /*5070*/  IABS R4, R25 ;  /* 0x0000001900047213 */ /* 0x001fe40000000000 */
[----:B------:R-:W4:Y:S04]  /*5080*/  LDL R25, [R1+0x2148] ;  /* 0x0021480001197983 */ /* 0x000f280000100800 */
[----:B------:R3:W-:Y:S01]  /*5090*/  STL [R1+0x284], R5 ;  /* 0x0002840501007387 */ /* 0x0007e20000100800 */
[----:B------:R-:W-:Y:S02]  /*50a0*/  IMAD.MOV R3, RZ, RZ, -R3 ;  /* 0x000000ffff037224 */ /* 0x000fe400078e0a03 */
[----:B------:R-:W-:-:S04]  /*50b0*/  IMAD.HI.U32 R6, R12, R4, RZ ;  /* 0x000000040c067227 */ /* 0x000fc800078e00ff */
[----:B------:R-:W-:Y:S02]  /*50c0*/  IMAD.MOV R8, RZ, RZ, -R8 ;  /* 0x000000ffff087224 */ /* 0x000fe400078e0a08 */
[C---:B------:R-:W-:Y:S02]  /*50d0*/  IMAD R2, R13.reuse, R3, R2 ;  /* 0x000000030d027224 */ /* 0x040fe400078e0202 */
[----:B------:R-:W-:Y:S02]  /*50e0*/  IMAD.MOV R6, RZ, RZ, -R6 ;  /* 0x000000ffff067224 */ /* 0x000fe400078e0a06 */
[C---:B------:R-:W-:Y:S02]  /*50f0*/  IMAD R8, R13.reuse, R8, R7 ;  /* 0x000000080d087224 */ /* 0x040fe400078e0207 */
[C---:B------:R-:W-:Y:S01]  /*5100*/  IMAD R4, R13.reuse, R6, R4 ;  /* 0x000000060d047224 */ /* 0x040fe200078e0204 */
[----:B--2---:R-:W-:Y:S02]  /*5110*/  IABS R0, R27 ;  /* 0x0000001b00007213 */ /* 0x004fe40000000000 */
[----:B------:R-:W2:Y:S03]  /*5120*/  LDL R27, [R1+0x2144] ;  /* 0x00214400011b7983 */ /* 0x000ea60000100800 */
[----:B------:R-:W-:Y:S01]  /*5130*/  IMAD.HI.U32 R3, R12, R0, RZ ;  /* 0x000000000c037227 */ /* 0x000fe200078e00ff */
[----:B------:R4:W-:Y:S03]  /*5140*/  STL [R1+0x288], R2 ;  /* 0x0002880201007387 */ /* 0x0009e60000100800 */
[----:B------:R-:W-:Y:S01]  /*5150*/  IMAD.MOV R3, RZ, RZ, -R3 ;  /* 0x000000ffff037224 */ /* 0x000fe200078e0a03 */
[----:B------:R-:W2:Y:S04]  /*5160*/  LDL R21, [R1+0x2140] ;  /* 0x0021400001157983 */ /* 0x000ea80000100800 */
[----:B------:R-:W-:Y:S01]  /*5170*/  STL [R1+0x26c], R8 ;  /* 0x00026c0801007387 */ /* 0x000fe20000100800 */
[----:B------:R-:W-:Y:S01]  /*5180*/  IMAD R0, R13, R3, R0 ;  /* 0x000000030d007224 */ /* 0x000fe200078e0200 */
[----:B---3--:R-:W-:-:S02]  /*5190*/  IABS R5, R22 ;  /* 0x0000001600057213 */ /* 0x008fc40000000000 */
[----:B------:R-:W3:Y:S04]  /*51a0*/  LDL R22, [R1+0x213c] ;  /* 0x00213c0001167983 */ /* 0x000ee80000100800 */
[----:B------:R0:W-:Y:S01]  /*51b0*/  STL [R1+0x278], R4 ;  /* 0x0002780401007387 */ /* 0x0001e20000100800 */
[----:B----4-:R-:W-:Y:S02]  /*51c0*/  IABS R2, R23 ;  /* 0x0000001700027213 */ /* 0x010fe40000000000 */
[----:B------:R-:W-:Y:S02]  /*51d0*/  IABS R6, R26 ;  /* 0x0000001a00067213 */ /* 0x000fe40000000000 */
[----:B------:R-:W4:Y:S04]  /*51e0*/  LDL R26, [R1+0x2138] ;  /* 0x00213800011a7983 */ /* 0x000f280000100800 */
[----:B------:R1:W-:Y:S04]  /*51f0*/  STL [R1+0x27c], R0 ;  /* 0x00027c0001007387 */ /* 0x0003e80000100800 */
[----:B------:R-:W3:Y:S01]  /*5200*/  LDL R23, [R1+0x2134] ;  /* 0x0021340001177983 */ /* 0x000ee20000100800 */
[----:B------:R-:W-:-:S04]  /*5210*/  IMAD.HI.U32 R7, R12, R5, RZ ;  /* 0x000000050c077227 */ /* 0x000fc800078e00ff */
[----:B------:R-:W-:Y:S02]  /*5220*/  IMAD.MOV R7, RZ, RZ, -R7 ;  /* 0x000000ffff077224 */ /* 0x000fe400078e0a07 */
[----:B------:R-:W-:-:S04]  /*5230*/  IMAD.HI.U32 R3, R12, R2, RZ ;  /* 0x000000020c037227 */ /* 0x000fc800078e00ff */
[----:B------:R-:W-:Y:S01]  /*5240*/  IMAD R5, R13, R7, R5 ;  /* 0x000000070d057224 */ /* 0x000fe200078e0205 */
[----:B0-----:R-:W-:Y:S01]  /*5250*/  IABS R4, R20 ;  /* 0x0000001400047213 */ /* 0x001fe20000000000 */
[----:B------:R-:W-:-:S04]  /*5260*/  IMAD.HI.U32 R8, R12, R6, RZ ;  /* 0x000000060c087227 */ /* 0x000fc800078e00ff */
[----:B------:R-:W-:-:S04]  /*5270*/  IMAD.HI.U32 R7, R12, R4, RZ ;  /* 0x000000040c077227 */ /* 0x000fc800078e00ff */
[----:B------:R-:W-:Y:S02]  /*5280*/  IMAD.MOV R3, RZ, RZ, -R3 ;  /* 0x000000ffff037224 */ /* 0x000fe400078e0a03 */
[----:B------:R-:W-:Y:S02]  /*5290*/  IMAD.MOV R8, RZ, RZ, -R8 ;  /* 0x000000ffff087224 */ /* 0x000fe400078e0a08 */
[----:B------:R-:W-:Y:S02]  /*52a0*/  IMAD.MOV R7, RZ, RZ, -R7 ;  /* 0x000000ffff077224 */ /* 0x000fe400078e0a07 */
[C---:B------:R-:W-:Y:S01]  /*52b0*/  IMAD R2, R13.reuse, R3, R2 ;  /* 0x000000030d027224 */ /* 0x040fe200078e0202 */
[----:B-1----:R-:W-:Y:S02]  /*52c0*/  IABS R0, R25 ;  /* 0x0000001900007213 */ /* 0x002fe40000000000 */
[----:B------:R-:W3:Y:S01]  /*52d0*/  LDL R25, [R1+0x2130] ;  /* 0x0021300001197983 */ /* 0x000ee20000100800 */
[----:B------:R-:W-:-:S03]  /*52e0*/  IMAD R8, R13, R8, R6 ;  /* 0x000000080d087224 */ /* 0x000fc600078e0206 */
[----:B------:R2:W-:Y:S01]  /*52f0*/  STL [R1+0x270], R5 ;  /* 0x0002700501007387 */ /* 0x0005e20000100800 */
[----:B------:R-:W-:Y:S02]  /*5300*/  IMAD R4, R13, R7, R4 ;  /* 0x000000070d047224 */ /* 0x000fe400078e0204 */
[----:B------:R-:W-:-:S04]  /*5310*/  IMAD.HI.U32 R3, R12, R0, RZ ;  /* 0x000000000c037227 */ /* 0x000fc800078e00ff */
[----:B------:R-:W-:-:S04]  /*5320*/  IMAD.MOV R3, RZ, RZ, -R3 ;  /* 0x000000ffff037224 */ /* 0x000fc800078e0a03 */
[----:B------:R-:W-:Y:S01]  /*5330*/  IMAD R0, R13, R3, R0 ;  /* 0x000000030d007224 */ /* 0x000fe200078e0200 */
[----:B--2---:R-:W-:Y:S02]  /*5340*/  IABS R5, R27 ;  /* 0x0000001b00057213 */ /* 0x004fe40000000000 */
[----:B------:R-:W2:Y:S04]  /*5350*/  LDL R27, [R1+0x212c] ;  /* 0x00212c00011b7983 */ /* 0x000ea80000100800 */
[----:B------:R0:W-:Y:S04]  /*5360*/  STL [R1+0x274], R2 ;  /* 0x0002740201007387 */ /* 0x0001e80000100800 */
[----:B------:R-:W-:Y:S04]  /*5370*/  STL [R1+0x258], R8 ;  /* 0x0002580801007387 */ /* 0x000fe80000100800 */
[----:B------:R4:W-:Y:S04]  /*5380*/  STL [R1+0x264], R4 ;  /* 0x0002640401007387 */ /* 0x0009e80000100800 */
[----:B------:R-:W2:Y:S01]  /*5390*/  LDL R20, [R1+0x2128] ;  /* 0x0021280001147983 */ /* 0x000ea20000100800 */
[----:B------:R-:W-:-:S04]  /*53a0*/  IMAD.HI.U32 R6, R12, R5, RZ ;  /* 0x000000050c067227 */ /* 0x000fc800078e00ff */
[----:B------:R-:W-:Y:S01]  /*53b0*/  IMAD.MOV R6, RZ, RZ, -R6 ;  /* 0x000000ffff067224 */ /* 0x000fe200078e0a06 */
[----:B------:R3:W-:Y:S01]  /*53c0*/  STL [R1+0x268], R0 ;  /* 0x0002680001007387 */ /* 0x0007e20000100800 */
[----:B0-----:R-:W-:Y:S02]  /*53d0*/  IABS R2, R21 ;  /* 0x0000001500027213 */ /* 0x001fe40000000000 */
[----:B------:R-:W-:Y:S01]  /*53e0*/  IMAD R5, R13, R6, R5 ;  /* 0x000000060d057224 */ /* 0x000fe200078e0205 */
[----:B------:R-:W2:Y:S01]  /*53f0*/  LDL R21, [R1+0x2120] ;  /* 0x0021200001157983 */ /* 0x000ea20000100800 */
[----:B----4-:R-:W-:-:S03]  /*5400*/  IABS R4, R26 ;  /* 0x0000001a00047213 */ /* 0x010fc60000000000 */
[----:B------:R-:W4:Y:S04]  /*5410*/  LDL R26, [R1+0x2124] ;  /* 0x00212400011a7983 */ /* 0x000f280000100800 */
[----:B------:R0:W-:Y:S01]  /*5420*/  STL [R1+0x25c], R5 ;  /* 0x00025c0501007387 */ /* 0x0001e20000100800 */
[----:B---3--:R-:W-:-:S03]  /*5430*/  IABS R0, R23 ;  /* 0x0000001700007213 */ /* 0x008fc60000000000 */
[----:B------:R-:W3:Y:S01]  /*5440*/  LDL R23, [R1+0x211c] ;  /* 0x00211c0001177983 */ /* 0x000ee20000100800 */
[----:B------:R-:W-:Y:S01]  /*5450*/  IMAD.HI.U32 R3, R12, R2, RZ ;  /* 0x000000020c037227 */ /* 0x000fe200078e00ff */
[----:B------:R-:W-:-:S03]  /*5460*/  IABS R7, R22 ;  /* 0x0000001600077213 */ /* 0x000fc60000000000 */
[----:B------:R-:W-:Y:S02]  /*5470*/  IMAD.MOV R3, RZ, RZ, -R3 ;  /* 0x000000ffff037224 */ /* 0x000fe400078e0a03 */
[----:B------:R-:W-:-:S04]  /*5480*/  IMAD.HI.U32 R8, R12, R7, RZ ;  /* 0x000000070c087227 */ /* 0x000fc800078e00ff */
[----:B------:R-:W-:Y:S02]  /*5490*/  IMAD R2, R13, R3, R2 ;  /* 0x000000030d027224 */ /* 0x000fe400078e0202 */
[----:B------:R-:W-:-:S04]  /*54a0*/  IMAD.HI.U32 R6, R12, R4, RZ ;  /* 0x000000040c067227 */ /* 0x000fc800078e00ff */
[----:B------:R-:W-:-:S04]  /*54b0*/  IMAD.HI.U32 R3, R12, R0, RZ ;  /* 0x000000000c037227 */ /* 0x000fc800078e00ff */
[----:B------:R-:W-:Y:S02]  /*54c0*/  IMAD.MOV R8, RZ, RZ, -R8 ;  /* 0x000000ffff087224 */ /* 0x000fe400078e0a08 */
[----:B------:R-:W-:Y:S02]  /*54d0*/  IMAD.MOV R6, RZ, RZ, -R6 ;  /* 0x000000ffff067224 */ /* 0x000fe400078e0a06 */
[----:B------:R-:W-:Y:S01]  /*54e0*/  IMAD.MOV R3, RZ, RZ, -R3 ;  /* 0x000000ffff037224 */ /* 0x000fe200078e0a03 */
[----:B------:R2:W-:Y:S01]  /*54f0*/  STL [R1+0x260], R2 ;  /* 0x0002600201007387 */ /* 0x0005e20000100800 */
[C---:B------:R-:W-:Y:S02]  /*5500*/  IMAD R4, R13.reuse, R6, R4 ;  /* 0x000000060d047224 */ /* 0x040fe400078e0204 */
[C---:B------:R-:W-:Y:S01]  /*5510*/  IMAD R0, R13.reuse, R3, R0 ;  /* 0x000000030d007224 */ /* 0x040fe200078e0200 */
[----:B0-----:R-:W-:Y:S01]  /*5520*/  IABS R5, R25 ;  /* 0x0000001900057213 */ /* 0x001fe20000000000 */
[----:B------:R-:W-:-:S04]  /*5530*/  IMAD R25, R13, R8, R7 ;  /* 0x000000080d197224 */ /* 0x000fc800078e0207 */
[----:B------:R-:W-:-:S04]  /*5540*/  IMAD.HI.U32 R7, R12, R5, RZ ;  /* 0x000000050c077227 */ /* 0x000fc800078e00ff */
[----:B------:R-:W-:-:S04]  /*5550*/  IMAD.MOV R7, RZ, RZ, -R7 ;  /* 0x000000ffff077224 */ /* 0x000fc800078e0a07 */
[----:B------:R-:W-:Y:S01]  /*5560*/  IMAD R5, R13, R7, R5 ;  /* 0x000000070d057224 */ /* 0x000fe200078e0205 */
[----:B--2---:R-:W-:Y:S02]  /*5570*/  IABS R2, R27 ;  /* 0x0000001b00027213 */ /* 0x004fe40000000000 */
[----:B------:R-:W2:Y:S04]  /*5580*/  LDL R27, [R1+0x2118] ;  /* 0x00211800011b7983 */ /* 0x000ea80000100800 */
[----:B------:R-:W-:Y:S04]  /*5590*/  STL [R1+0x261c], R25 ;  /* 0x00261c1901007387 */ /* 0x000fe80000100800 */
[----:B------:R-:W2:Y:S04]  /*55a0*/  LDL R22, [R1+0x2114] ;  /* 0x0021140001167983 */ /* 0x000ea80000100800 */
[----:B------:R-:W-:Y:S01]  /*55b0*/  STL [R1+0x250], R4 ;  /* 0x0002500401007387 */ /* 0x000fe20000100800 */
[----:B------:R-:W-:-:S03]  /*55c0*/  IABS R6, R20 ;  /* 0x0000001400067213 */ /* 0x000fc60000000000 */
[----:B------:R0:W-:Y:S04]  /*55d0*/  STL [R1+0x254], R0 ;  /* 0x0002540001007387 */ /* 0x0001e80000100800 */
[----:B------:R-:W2:Y:S01]  /*55e0*/  LDL R20, [R1+0x2110] ;  /* 0x0021100001147983 */ /* 0x000ea20000100800 */
[----:B------:R-:W-:-:S04]  /*55f0*/  IMAD.HI.U32 R3, R12, R2, RZ ;  /* 0x000000020c037227 */ /* 0x000fc800078e00ff */
[----:B------:R-:W-:Y:S01]  /*5600*/  IMAD.MOV R3, RZ, RZ, -R3 ;  /* 0x000000ffff037224 */ /* 0x000fe200078e0a03 */
[----:B0-----:R-:W-:-:S03]  /*5610*/  IABS R0, R21 ;  /* 0x0000001500007213 */ /* 0x001fc60000000000 */
[----:B------:R-:W-:Y:S01]  /*5620*/  IMAD R2, R13, R3, R2 ;  /* 0x000000030d027224 */ /* 0x000fe200078e0202 */
[----:B----4-:R-:W-:Y:S02]  /*5630*/  IABS R4, R26 ;  /* 0x0000001a00047213 */ /* 0x010fe40000000000 */
[----:B------:R-:W4:Y:S04]  /*5640*/  LDL R26, [R1+0x210c] ;  /* 0x00210c00011a7983 */ /* 0x000f280000100800 */
[----:B------:R3:W-:Y:S04]  /*5650*/  STL [R1+0x248], R5 ;  /* 0x0002480501007387 */ /* 0x0007e80000100800 */
[----:B------:R-:W4:Y:S04]  /*5660*/  LDL R21, [R1+0x2108] ;  /* 0x0021080001157983 */ /* 0x000f280000100800 */
[----:B------:R2:W-:Y:S01]  /*5670*/  STL [R1+0x24c], R2 ;  /* 0x00024c0201007387 */ /* 0x0005e20000100800 */
[----:B---3--:R-:W-:-:S03]  /*5680*/  IABS R5, R23 ;  /* 0x0000001700057213 */ /* 0x008fc60000000000 */
[----:B------:R-:W3:Y:S01]  /*5690*/  LDL R23, [R1+0x2104] ;  /* 0x0021040001177983 */ /* 0x000ee20000100800 */
        /* <DEDUP_REMOVED lines=9> */
[----:B------:R-:W-:Y:S01]  /*5730*/  STL [R1+0x230], R8 ;  /* 0x0002300801007387 */ /* 0x000fe20000100800 */
[----:B------:R-:W-:-:S04]  /*5740*/  IMAD.HI.U32 R6, R12, R5, RZ ;  /* 0x000000050c067227 */ /* 0x000fc800078e00ff */
[----:B------:R-:W-:-:S04]  /*5750*/  IMAD.MOV R6, RZ, RZ, -R6 ;  /* 0x000000ffff067224 */ /* 0x000fc800078e0a06 */
[----:B------:R-:W-:Y:S01]  /*5760*/  IMAD R5, R13, R6, R5 ;  /* 0x000000060d057224 */ /* 0x000fe200078e0205 */
[----:B--2---:R-:W-:Y:S02]  /*5770*/  IABS R2, R27 ;  /* 0x0000001b00027213 */ /* 0x004fe40000000000 */
[----:B------:R-:W2:Y:S04]  /*5780*/  LDL R27, [R1+0x2100] ;  /* 0x00210000011b7983 */ /* 0x000ea80000100800 */
[----:B------:R0:W-:Y:S01]  /*5790*/  STL [R1+0x23c], R4 ;  /* 0x00023c0401007387 */ /* 0x0001e20000100800 */
[----:B------:R-:W-:-:S03]  /*57a0*/  IABS R7, R22 ;  /* 0x0000001600077213 */ /* 0x000fc60000000000 */
[----:B------:R4:W-:Y:S04]  /*57b0*/  STL [R1+0x240], R0 ;  /* 0x0002400001007387 */ /* 0x0009e80000100800 */
[----:B------:R-:W2:Y:S01]  /*57c0*/  LDL R22, [R1+0x20fc] ;  /* 0x0020fc0001167983 */ /* 0x000ea20000100800 */
[C---:B------:R-:W-:Y:S01]  /*57d0*/  IMAD.HI.U32 R3, R12.reuse, R2, RZ ;  /* 0x000000020c037227 */ /* 0x040fe200078e00ff */
[----:B0-----:R-:W-:Y:S02]  /*57e0*/  IABS R4, R20 ;  /* 0x0000001400047213 */ /* 0x001fe40000000000 */
[----:B------:R-:W2:Y:S01]  /*57f0*/  LDL R20, [R1+0x20f8] ;  /* 0x0020f80001147983 */ /* 0x000ea20000100800 */
[----:B------:R-:W-:-:S04]  /*5800*/  IMAD.HI.U32 R8, R12, R7, RZ ;  /* 0x000000070c087227 */ /* 0x000fc800078e00ff */
[----:B------:R-:W-:Y:S02]  /*5810*/  IMAD.MOV R3, RZ, RZ, -R3 ;  /* 0x000000ffff037224 */ /* 0x000fe400078e0a03 */
[----:B------:R-:W-:Y:S02]  /*5820*/  IMAD.MOV R8, RZ, RZ, -R8 ;  /* 0x000000ffff087224 */ /* 0x000fe400078e0a08 */
[C---:B------:R-:W-:Y:S01]  /*5830*/  IMAD R2, R13.reuse, R3, R2 ;  /* 0x000000030d027224 */ /* 0x040fe200078e0202 */
[----:B------:R0:W-:Y:S01]  /*5840*/  STL [R1+0x234], R5 ;  /* 0x0002340501007387 */ /* 0x0001e20000100800 */
[----:B------:R-:W-:Y:S01]  /*5850*/  IMAD R8, R13, R8, R7 ;  /* 0x000000080d087224 */ /* 0x000fe200078e0207 */
[----:B----4-:R-:W-:Y:S02]  /*5860*/  IABS R0, R26 ;  /* 0x0000001a00007213 */ /* 0x010fe40000000000 */
[----:B------:R-:W4:Y:S04]  /*5870*/  LDL R26, [R1+0x20f4] ;  /* 0x0020f400011a7983 */ /* 0x000f280000100800 */
[----:B------:R3:W-:Y:S01]  /*5880*/  STL [R1+0x238], R2 ;  /* 0x0002380201007387 */ /* 0x0007e20000100800 */
[----:B0-----:R-:W-:-:S03]  /*5890*/  IABS R5, R21 ;  /* 0x0000001500057213 */ /* 0x001fc60000000000 */
[----:B------:R-:W4:Y:S04]  /*58a0*/  LDL R21, [R1+0x20f0] ;  /* 0x0020f00001157983 */ /* 0x000f280000100800 */
[----:B------:R0:W-:Y:S01]  /*58b0*/  STL [R1+0x21c], R8 ;  /* 0x00021c0801007387 */ /* 0x0001e20000100800 */
[----:B---3--:R-:W-:-:S03]  /*58c0*/  IABS R2, R23 ;  /* 0x0000001700027213 */ /* 0x008fc60000000000 */
[----:B------:R-:W3:Y:S01]  /*58d0*/  LDL R23, [R1+0x20ec] ;  /* 0x0020ec0001177983 */ /* 0x000ee20000100800 */
[----:B------:R-:W-:-:S04]  /*58e0*/  IMAD.HI.U32 R6, R12, R4, RZ ;  /* 0x000000040c067227 */ /* 0x000fc800078e00ff */
[----:B------:R-:W-:-:S04]  /*58f0*/  IMAD.HI.U32 R3, R12, R0, RZ ;  /* 0x000000000c037227 */ /* 0x000fc800078e00ff */
[----:B------:R-:W-:Y:S02]  /*5900*/  IMAD.MOV R6, RZ, RZ, -R6 ;  /* 0x000000ffff067224 */ /* 0x000fe400078e0a06 */
[----:B------:R-:W-:Y:S02]  /*5910*/  IMAD.MOV R3, RZ, RZ, -R3 ;  /* 0x000000ffff037224 */ /* 0x000fe400078e0a03 */
[C---:B------:R-:W-:Y:S02]  /*5920*/  IMAD R4, R13.reuse, R6, R4 ;  /* 0x000000060d047224 */ /* 0x040fe400078e0204 */
[----:B------:R-:W-:-:S03]  /*5930*/  IMAD R0, R13, R3, R0 ;  /* 0x000000030d007224 */ /* 0x000fc600078e0200 */
        /* <DEDUP_REMOVED lines=9> */
[----:B------:R-:W2:Y:S03]  /*59d0*/  LDL R27, [R1+0x20e8] ;  /* 0x0020e800011b7983 */ /* 0x000ea60000100800 */
[----:B0-----:R-:W-:Y:S01]  /*59e0*/  IMAD.HI.U32 R8, R12, R6, RZ ;  /* 0x000000060c087227 */ /* 0x001fe200078e00ff */
[----:B-1----:R-:W-:-:S02]  /*59f0*/  IABS R4, R22 ;  /* 0x0000001600047213 */ /* 0x002fc40000000000 */
[----:B------:R-:W2:Y:S01]  /*5a00*/  LDL R22, [R1+0x20e4] ;  /* 0x0020e40001167983 */ /* 0x000ea20000100800 */
[----:B------:R-:W-:Y:S02]  /*5a10*/  IABS R0, R20 ;  /* 0x0000001400007213 */ /* 0x000fe40000000000 */
[----:B------:R-:W-:-:S04]  /*5a20*/  IMAD.HI.U32 R7, R12, R4, RZ ;  /* 0x000000040c077227 */ /* 0x000fc800078e00ff */
[----:B------:R-:W-:-:S04]  /*5a30*/  IMAD.HI.U32 R3, R12, R0, RZ ;  /* 0x000000000c037227 */ /* 0x000fc800078e00ff */
[----:B------:R-:W-:Y:S02]  /*5a40*/  IMAD.MOV R8, RZ, RZ, -R8 ;  /* 0x000000ffff087224 */ /* 0x000fe400078e0a08 */
[----:B------:R-:W-:Y:S01]  /*5a50*/  IMAD.MOV R7, RZ, RZ, -R7 ;  /* 0x000000ffff077224 */ /* 0x000fe200078e0a07 */
[----:B------:R4:W-:Y:S01]  /*5a60*/  STL [R1+0x220], R5 ;  /* 0x0002200501007387 */ /* 0x0009e20000100800 */
[----:B------:R-:W-:Y:S02]  /*5a70*/  IMAD.MOV R3, RZ, RZ, -R3 ;  /* 0x000000ffff037224 */ /* 0x000fe400078e0a03 */
[C---:B------:R-:W-:Y:S01]  /*5a80*/  IMAD R8, R13.reuse, R8, R6 ;  /* 0x000000080d087224 */ /* 0x040fe200078e0206 */
[----:B------:R-:W2:Y:S01]  /*5a90*/  LDL R20, [R1+0x20e0] ;  /* 0x0020e00001147983 */ /* 0x000ea20000100800 */
[C---:B------:R-:W-:Y:S02]  /*5aa0*/  IMAD R4, R13.reuse, R7, R4 ;  /* 0x000000070d047224 */ /* 0x040fe400078e0204 */
[----:B------:R-:W-:Y:S01]  /*5ab0*/  IMAD R0, R13, R3, R0 ;  /* 0x000000030d007224 */ /* 0x000fe200078e0200 */
[----:B------:R0:W-:Y:S01]  /*5ac0*/  STL [R1+0x224], R2 ;  /* 0x0002240201007387 */ /* 0x0001e20000100800 */
[----:B----4-:R-:W-:-:S03]  /*5ad0*/  IABS R5, R26 ;  /* 0x0000001a00057213 */ /* 0x010fc60000000000 */
[----:B------:R-:W4:Y:S04]  /*5ae0*/  LDL R26, [R1+0x20dc] ;  /* 0x0020dc00011a7983 */ /* 0x000f280000100800 */
[----:B------:R1:W-:Y:S01]  /*5af0*/  STL [R1+0x208], R8 ;  /* 0x0002080801007387 */ /* 0x0003e20000100800 */
[----:B0-----:R-:W-:-:S03]  /*5b00*/  IABS R2, R21 ;  /* 0x0000001500027213 */ /* 0x001fc60000000000 */
[----:B------:R-:W4:Y:S04]  /*5b10*/  LDL R21, [R1+0x20d8] ;  /* 0x0020d80001157983 */ /* 0x000f280000100800 */
[----:B------:R2:W-:Y:S01]  /*5b20*/  STL [R1+0x214], R4 ;  /* 0x0002140401007387 */ /* 0x0005e20000100800 */
[----:B---3--:R-:W-:-:S03]  /*5b30*/  IABS R7, R23 ;  /* 0x0000001700077213 */ /* 0x008fc60000000000 */
[----:B------:R0:W-:Y:S04]  /*5b40*/  STL [R1+0x218], R0 ;  /* 0x0002180001007387 */ /* 0x0001e80000100800 */
[----:B------:R-:W3:Y:S01]  /*5b50*/  LDL R23, [R1+0x20d4] ;  /* 0x0020d40001177983 */ /* 0x000ee20000100800 */
[----:B------:R-:W-:-:S04]  /*5b60*/  IMAD.HI.U32 R6, R12, R5, RZ ;  /* 0x000000050c067227 */ /* 0x000fc800078e00ff */
[----:B------:R-:W-:Y:S02]  /*5b70*/  IMAD.MOV R6, RZ, RZ, -R6 ;  /* 0x000000ffff067224 */ /* 0x000fe400078e0a06 */
[----:B------:R-:W-:-:S04]  /*5b80*/  IMAD.HI.U32 R3, R12, R2, RZ ;  /* 0x000000020c037227 */ /* 0x000fc800078e00ff */
[----:B------:R-:W-:Y:S02]  /*5b90*/  IMAD R5, R13, R6, R5 ;  /* 0x000000060d057224 */ /* 0x000fe400078e0205 */
[----:B------:R-:W-:Y:S02]  /*5ba0*/  IMAD.MOV R3, RZ, RZ, -R3 ;  /* 0x000000ffff037224 */ /* 0x000fe400078e0a03 */
[----:B-1----:R-:W-:-:S04]  /*5bb0*/  IMAD.HI.U32 R8, R12, R7, RZ ;  /* 0x000000070c087227 */ /* 0x002fc800078e00ff */
[----:B------:R-:W-:Y:S02]  /*5bc0*/  IMAD R2, R13, R3, R2 ;  /* 0x000000030d027224 */ /* 0x000fe400078e0202 */
[----:B------:R-:W-:-:S04]  /*5bd0*/  IMAD.MOV R8, RZ, RZ, -R8 ;  /* 0x000000ffff087224 */ /* 0x000fc800078e0a08 */
[----:B------:R-:W-:Y:S01]  /*5be0*/  IMAD R8, R13, R8, R7 ;  /* 0x000000080d087224 */ /* 0x000fe200078e0207 */
[----:B--2---:R-:W-:Y:S02]  /*5bf0*/  IABS R4, R27 ;  /* 0x0000001b00047213 */ /* 0x004fe40000000000 */
[----:B------:R-:W2:Y:S04]  /*5c00*/  LDL R27, [R1+0x20d0] ;  /* 0x0020d000011b7983 */ /* 0x000ea80000100800 */
[----:B------:R1:W-:Y:S01]  /*5c10*/  STL [R1+0x20c], R5 ;  /* 0x00020c0501007387 */ /* 0x0003e20000100800 */
[C---:B------:R-:W-:Y:S01]  /*5c20*/  IMAD.HI.U32 R6, R12.reuse, R4, RZ ;  /* 0x000000040c067227 */ /* 0x040fe200078e00ff */
[----:B0-----:R-:W-:Y:S02]  /*5c30*/  IABS R0, R22 ;  /* 0x0000001600007213 */ /* 0x001fe40000000000 */
[----:B------:R-:W2:Y:S03]  /*5c40*/  LDL R22, [R1+0x20cc] ;  /* 0x0020cc0001167983 */ /* 0x000ea60000100800 */
[----:B------:R-:W-:-:S04]  /*5c50*/  IMAD.HI.U32 R3, R12, R0, RZ ;  /* 0x000000000c037227 */ /* 0x000fc800078e00ff */
[----:B------:R-:W-:Y:S02]  /*5c60*/  IMAD.MOV R6, RZ, RZ, -R6 ;  /* 0x000000ffff067224 */ /* 0x000fe400078e0a06 */
[----:B------:R-:W-:Y:S01]  /*5c70*/  IMAD.MOV R3, RZ, RZ, -R3 ;  /* 0x000000ffff037224 */ /* 0x000fe200078e0a03 */
[----:B------:R4:W-:Y:S01]  /*5c80*/  STL [R1+0x210], R2 ;  /* 0x0002100201007387 */ /* 0x0009e20000100800 */
[C---:B------:R-:W-:Y:S02]  /*5c90*/  IMAD R4, R13.reuse, R6, R4 ;  /* 0x000000060d047224 */ /* 0x040fe400078e0204 */
[----:B------:R-:W-:Y:S01]  /*5ca0*/  IMAD R0, R13, R3, R0 ;  /* 0x000000030d007224 */ /* 0x000fe200078e0200 */
[----:B-1----:R-:W-:Y:S02]  /*5cb0*/  IABS R5, R20 ;  /* 0x0000001400057213 */ /* 0x002fe40000000000 */
[----:B------:R-:W2:Y:S04]  /*5cc0*/  LDL R20, [R1+0x20c8] ;  /* 0x0020c80001147983 */ /* 0x000ea80000100800 */
[----:B------:R-:W-:Y:S01]  /*5cd0*/  STL [R1+0x1f4], R8 ;  /* 0x0001f40801007387 */ /* 0x000fe20000100800 */
[----:B----4-:R-:W-:-:S03]  /*5ce0*/  IABS R2, R26 ;  /* 0x0000001a00027213 */ /* 0x010fc60000000000 */
[----:B------:R-:W4:Y:S04]  /*5cf0*/  LDL R26, [R1+0x20c4] ;  /* 0x0020c400011a7983 */ /* 0x000f280000100800 */
[----:B------:R3:W-:Y:S01]  /*5d00*/  STL [R1+0x200], R4 ;  /* 0x0002000401007387 */ /* 0x0007e20000100800 */
[----:B------:R-:W-:-:S03]  /*5d10*/  IABS R6, R21 ;  /* 0x0000001500067213 */ /* 0x000fc60000000000 */
[----:B------:R2:W-:Y:S04]  /*5d20*/  STL [R1+0x204], R0 ;  /* 0x0002040001007387 */ /* 0x0005e80000100800 */
[----:B------:R-:W4:Y:S01]  /*5d30*/  LDL R21, [R1+0x20c0] ;  /* 0x0020c00001157983 */ /* 0x000f220000100800 */
        /* <DEDUP_REMOVED lines=9> */
[----:B------:R-:W-:-:S04]  /*5dd0*/  IMAD.HI.U32 R8, R12, R6, RZ ;  /* 0x000000060c087227 */ /* 0x000fc800078e00ff */
[----:B------:R-:W-:-:S04]  /*5de0*/  IMAD.HI.U32 R7, R12, R4, RZ ;  /* 0x000000040c077227 */ /* 0x000fc800078e00ff */
[----:B------:R-:W-:Y:S02]  /*5df0*/  IMAD.MOV R8, RZ, RZ, -R8 ;  /* 0x000000ffff087224 */ /* 0x000fe400078e0a08 */
[----:B------:R-:W-:Y:S02]  /*5e00*/  IMAD.MOV R7, RZ, RZ, -R7 ;  /* 0x000000ffff077224 */ /* 0x000fe400078e0a07 */
[C---:B------:R-:W-:Y:S02]  /*5e10*/  IMAD R8, R13.reuse, R8, R6 ;  /* 0x000000080d087224 */ /* 0x040fe400078e0206 */
[----:B------:R-:W-:Y:S01]  /*5e20*/  IMAD R4, R13, R7, R4 ;  /* 0x000000070d047224 */ /* 0x000fe200078e0204 */
[----:B--2---:R-:W-:Y:S02]  /*5e30*/  IABS R0, R27 ;  /* 0x0000001b00007213 */ /* 0x004fe40000000000 */
[----:B------:R-:W2:Y:S04]  /*5e40*/  LDL R27, [R1+0x20b8] ;  /* 0x0020b800011b7983 */ /* 0x000ea80000100800 */
[----:B------:R1:W-:Y:S01]  /*5e50*/  STL [R1+0x1fc], R2 ;  /* 0x0001fc0201007387 */ /* 0x0003e20000100800 */
[----:B------:R-:W-:Y:S01]  /*5e60*/  IMAD.HI.U32 R3, R12, R0, RZ ;  /* 0x000000000c037227 */ /* 0x000fe200078e00ff */
[----:B0-----:R-:W-:-:S02]  /*5e70*/  IABS R5, R22 ;  /* 0x0000001600057213 */ /* 0x001fc40000000000 */
[----:B------:R-:W2:Y:S01]  /*5e80*/  LDL R22, [R1+0x20b4] ;  /* 0x0020b40001167983 */ /* 0x000ea20000100800 */
[----:B------:R-:W-:Y:S02]  /*5e90*/  IMAD.MOV R3, RZ, RZ, -R3 ;  /* 0x000000ffff037224 */ /* 0x000fe400078e0a03 */
[----:B------:R-:W-:Y:S01]  /*5ea0*/  IMAD.HI.U32 R6, R12, R5, RZ ;  /* 0x000000050c067227 */ /* 0x000fe200078e00ff */
[----:B------:R-:W-:Y:S03]  /*5eb0*/  STL [R1+0x1e0], R8 ;  /* 0x0001e00801007387 */ /* 0x000fe60000100800 */
[----:B------:R-:W-:Y:S02]  /*5ec0*/  IMAD R0, R13, R3, R0 ;  /* 0x000000030d007224 */ /* 0x000fe400078e0200 */
[----:B------:R-:W-:-:S04]  /*5ed0*/  IMAD.MOV R6, RZ, RZ, -R6 ;  /* 0x000000ffff067224 */ /* 0x000fc800078e0a06 */
[----:B------:R-:W-:Y:S01]  /*5ee0*/  IMAD R5, R13, R6, R5 ;  /* 0x000000060d057224 */ /* 0x000fe200078e0205 */
[----:B-1----:R-:W-:Y:S02]  /*5ef0*/  IABS R2, R20 ;  /* 0x0000001400027213 */ /* 0x002fe40000000000 */
[----:B------:R-:W2:Y:S04]  /*5f00*/  LDL R20, [R1+0x20b0] ;  /* 0x0020b00001147983 */ /* 0x000ea80000100800 */
[----:B------:R0:W-:Y:S01]  /*5f10*/  STL [R1+0x1ec], R4 ;  /* 0x0001ec0401007387 */ /* 0x0001e20000100800 */
[----:B----4-:R-:W-:-:S03]  /*5f20*/  IABS R7, R26 ;  /* 0x0000001a00077213 */ /* 0x010fc60000000000 */
[----:B------:R3:W-:Y:S04]  /*5f30*/  STL [R1+0x1f0], R0 ;  /* 0x0001f00001007387 */ /* 0x0007e80000100800 */
[----:B------:R-:W4:Y:S01]  /*5f40*/  LDL R26, [R1+0x20ac] ;  /* 0x0020ac00011a7983 */ /* 0x000f220000100800 */
        /* <DEDUP_REMOVED lines=20> */
[----:B------:R-:W-:Y:S01]  /*6090*/  STL [R1+0x1cc], R8 ;  /* 0x0001cc0801007387 */ /* 0x000fe20000100800 */
[----:B------:R-:W-:Y:S01]  /*60a0*/  IMAD.HI.U32 R7, R12, R5, RZ ;  /* 0x000000050c077227 */ /* 0x000fe200078e00ff */
[----:B0-----:R-:W-:-:S02]  /*60b0*/  IABS R2, R22 ;  /* 0x0000001600027213 */ /* 0x001fc40000000000 */
[----:B------:R-:W2:Y:S01]  /*60c0*/  LDL R22, [R1+0x209c] ;  /* 0x00209c0001167983 */ /* 0x000ea20000100800 */
[----:B------:R-:W-:Y:S02]  /*60d0*/  IMAD.MOV R7, RZ, RZ, -R7 ;  /* 0x000000ffff077224 */ /* 0x000fe400078e0a07 */
[----:B------:R-:W-:Y:S01]  /*60e0*/  IMAD.HI.U32 R3, R12, R2, RZ ;  /* 0x000000020c037227 */ /* 0x000fe200078e00ff */
[----:B------:R4:W-:Y:S03]  /*60f0*/  STL [R1+0x1d8], R4 ;  /* 0x0001d80401007387 */ /* 0x0009e60000100800 */
[----:B------:R-:W-:Y:S02]  /*6100*/  IMAD.MOV R3, RZ, RZ, -R3 ;  /* 0x000000ffff037224 */ /* 0x000fe400078e0a03 */
[C---:B------:R-:W-:Y:S01]  /*6110*/  IMAD R5, R13.reuse, R7, R5 ;  /* 0x000000070d057224 */ /* 0x040fe200078e0205 */
[----:B------:R0:W-:Y:S01]  /*6120*/  STL [R1+0x1dc], R0 ;  /* 0x0001dc0001007387 */ /* 0x0001e20000100800 */
[----:B------:R-:W-:Y:S01]  /*6130*/  IMAD R2, R13, R3, R2 ;  /* 0x000000030d027224 */ /* 0x000fe200078e0202 */
[----:B------:R-:W-:-:S02]  /*6140*/  IABS R6, R20 ;  /* 0x0000001400067213 */ /* 0x000fc40000000000 */
[----:B------:R-:W2:Y:S01]  /*6150*/  LDL R20, [R1+0x2098] ;  /* 0x0020980001147983 */ /* 0x000ea20000100800 */
[----:B----4-:R-:W-:-:S03]  /*6160*/  IABS R4, R26 ;  /* 0x0000001a00047213 */ /* 0x010fc60000000000 */
        /* <DEDUP_REMOVED lines=17> */
[----:B------:R-:W-:-:S04]  /*6280*/  IMAD.HI.U32 R6, R12, R5, RZ ;  /* 0x000000050c067227 */ /* 0x000fc800078e00ff */
[----:B------:R-:W-:Y:S01]  /*6290*/  IMAD.MOV R6, RZ, RZ, -R6 ;  /* 0x000000ffff067224 */ /* 0x000fe200078e0a06 */
[----:B--2---:R-:W-:Y:S02]  /*62a0*/  IABS R2, R27 ;  /* 0x0000001b00027213 */ /* 0x004fe40000000000 */
[----:B------:R-:W2:Y:S04]  /*62b0*/  LDL R27, [R1+0x2088] ;  /* 0x00208800011b7983 */ /* 0x000ea80000100800 */
[----:B------:R1:W-:Y:S04]  /*62c0*/  STL [R1+0x1c4], R4 ;  /* 0x0001c40401007387 */ /* 0x0003e80000100800 */
[----:B------:R4:W-:Y:S01]  /*62d0*/  STL [R1+0x1c8], R0 ;  /* 0x0001c80001007387 */ /* 0x0009e20000100800 */
[----:B------:R-:W-:-:S03]  /*62e0*/  IABS R7, R22 ;  /* 0x0000001600077213 */ /* 0x000fc60000000000 */
[----:B------:R-:W2:Y:S01]  /*62f0*/  LDL R22, [R1+0x2084] ;  /* 0x0020840001167983 */ /* 0x000ea20000100800 */
[----:B------:R-:W-:-:S03]  /*6300*/  IMAD.HI.U32 R3, R12, R2, RZ ;  /* 0x000000020c037227 */ /* 0x000fc600078e00ff */
[----:B------:R-:W2:Y:S01]  /*6310*/  LDL R19, [R1+0x2080] ;  /* 0x0020800001137983 */ /* 0x000ea20000100800 */
[----:B0-----:R-:W-:-:S04]  /*6320*/  IMAD.HI.U32 R8, R12, R7, RZ ;  /* 0x000000070c087227 */ /* 0x001fc800078e00ff */
[----:B------:R-:W-:Y:S02]  /*6330*/  IMAD.MOV R3, RZ, RZ, -R3 ;  /* 0x000000ffff037224 */ /* 0x000fe400078e0a03 */
[----:B------:R-:W-:Y:S02]  /*6340*/  IMAD.MOV R8, RZ, RZ, -R8 ;  /* 0x000000ffff087224 */ /* 0x000fe400078e0a08 */
[C---:B------:R-:W-:Y:S02]  /*6350*/  IMAD R2, R13.reuse, R3, R2 ;  /* 0x000000030d027224 */ /* 0x040fe400078e0202 */
[C---:B------:R-:W-:Y:S01]  /*6360*/  IMAD R8, R13.reuse, R8, R7 ;  /* 0x000000080d087224 */ /* 0x040fe200078e0207 */
[----:B-1----:R-:W-:Y:S02]  /*6370*/  IABS R4, R20 ;  /* 0x0000001400047213 */ /* 0x002fe40000000000 */
[----:B------:R-:W2:Y:S04]  /*6380*/  LDL R20, [R1+0x207c] ;  /* 0x00207c0001147983 */ /* 0x000ea80000100800 */
[----:B------:R3:W-:Y:S01]  /*6390*/  STL [R1+0x1c0], R2 ;  /* 0x0001c00201007387 */ /* 0x0007e20000100800 */
[----:B----4-:R-:W-:Y:S01]  /*63a0*/  IABS R0, R26 ;  /* 0x0000001a00007213 */ /* 0x010fe20000000000 */
[----:B------:R-:W-:Y:S01]  /*63b0*/  IMAD R26, R13, R6, R5 ;  /* 0x000000060d1a7224 */ /* 0x000fe200078e0205 */
[----:B------:R-:W-:-:S02]  /*63c0*/  IABS R5, R21 ;  /* 0x0000001500057213 */ /* 0x000fc40000000000 */
        /* <DEDUP_REMOVED lines=15> */
[----:B------:R-:W-:Y:S02]  /*64c0*/  IMAD R5, R13, R7, R5 ;  /* 0x000000070d057224 */ /* 0x000fe400078e0205 */
[----:B------:R-:W-:-:S04]  /*64d0*/  IMAD.MOV R3, RZ, RZ, -R3 ;  /* 0x000000ffff037224 */ /* 0x000fc800078e0a03 */
[----:B------:R-:W-:Y:S01]  /*64e0*/  IMAD R2, R13, R3, R2 ;  /* 0x000000030d027224 */ /* 0x000fe200078e0202 */
[----:B--2---:R-:W-:Y:S02]  /*64f0*/  IABS R6, R27 ;  /* 0x0000001b00067213 */ /* 0x004fe40000000000 */
[----:B------:R-:W2:Y:S03]  /*6500*/  LDL R27, [R1+0x2070] ;  /* 0x00207000011b7983 */ /* 0x000ea60000100800 */
[----:B0-----:R-:W-:Y:S01]  /*6510*/  IMAD.HI.U32 R8, R12, R6, RZ ;  /* 0x000000060c087227 */ /* 0x001fe200078e00ff */
[----:B-1----:R-:W-:Y:S02]  /*6520*/  IABS R4, R22 ;  /* 0x0000001600047213 */ /* 0x002fe40000000000 */
[----:B------:R-:W2:Y:S01]  /*6530*/  LDL R22, [R1+0x206c] ;  /* 0x00206c0001167983 */ /* 0x000ea20000100800 */
[----:B------:R-:W-:-:S03]  /*6540*/  IABS R0, R19 ;  /* 0x0000001300007213 */ /* 0x000fc60000000000 */
[----:B------:R0:W-:Y:S01]  /*6550*/  STL [R1+0x1a4], R5 ;  /* 0x0001a40501007387 */ /* 0x0001e20000100800 */
[----:B------:R-:W-:-:S03]  /*6560*/  IMAD.HI.U32 R7, R12, R4, RZ ;  /* 0x000000040c077227 */ /* 0x000fc600078e00ff */
[----:B------:R-:W2:Y:S01]  /*6570*/  LDL R19, [R1+0x2068] ;  /* 0x0020680001137983 */ /* 0x000ea20000100800 */
        /* <DEDUP_REMOVED lines=9> */
[----:B------:R-:W2:Y:S04]  /*6610*/  LDL R20, [R1+0x2064] ;  /* 0x0020640001147983 */ /* 0x000ea80000100800 */
[----:B------:R0:W-:Y:S01]  /*6620*/  STL [R1+0x184], R8 ;  /* 0x0001840801007387 */ /* 0x0001e20000100800 */
[----:B----4-:R-:W-:-:S03]  /*6630*/  IABS R2, R21 ;  /* 0x0000001500027213 */ /* 0x010fc60000000000 */
[----:B------:R-:W4:Y:S04]  /*6640*/  LDL R21, [R1+0x2060] ;  /* 0x0020600001157983 */ /* 0x000f280000100800 */
[----:B------:R2:W-:Y:S01]  /*6650*/  STL [R1+0x198], R4 ;  /* 0x0001980401007387 */ /* 0x0005e20000100800 */
[----:B---3--:R-:W-:-:S03]  /*6660*/  IABS R7, R23 ;  /* 0x0000001700077213 */ /* 0x008fc60000000000 */
[----:B------:R1:W-:Y:S04]  /*6670*/  STL [R1+0x19c], R0 ;  /* 0x00019c0001007387 */ /* 0x0003e80000100800 */
[----:B------:R-:W3:Y:S01]  /*6680*/  LDL R23, [R1+0x205c] ;  /* 0x00205c0001177983 */ /* 0x000ee20000100800 */
[----:B------:R-:W-:-:S04]  /*6690*/  IMAD.HI.U32 R6, R12, R5, RZ ;  /* 0x000000050c067227 */ /* 0x000fc800078e00ff */
[----:B------:R-:W-:-:S04]  /*66a0*/  IMAD.HI.U32 R3, R12, R2, RZ ;  /* 0x000000020c037227 */ /* 0x000fc800078e00ff */
[----:B------:R-:W-:Y:S02]  /*66b0*/  IMAD.MOV R6, RZ, RZ, -R6 ;  /* 0x000000ffff067224 */ /* 0x000fe400078e0a06 */
[----:B------:R-:W-:Y:S02]  /*66c0*/  IMAD.MOV R3, RZ, RZ, -R3 ;  /* 0x000000ffff037224 */ /* 0x000fe400078e0a03 */
[C---:B------:R-:W-:Y:S02]  /*66d0*/  IMAD R5, R13.reuse, R6, R5 ;  /* 0x000000060d057224 */ /* 0x040fe400078e0205 */
[----:B------:R-:W-:Y:S02]  /*66e0*/  IMAD R2, R13, R3, R2 ;  /* 0x000000030d027224 */ /* 0x000fe400078e0202 */
[----:B0-----:R-:W-:-:S04]  /*66f0*/  IMAD.HI.U32 R8, R12, R7, RZ ;  /* 0x000000070c087227 */ /* 0x001fc800078e00ff */
[----:B------:R-:W-:-:S04]  /*6700*/  IMAD.MOV R8, RZ, RZ, -R8 ;  /* 0x000000ffff087224 */ /* 0x000fc800078e0a08 */
[----:B------:R-:W-:Y:S01]  /*6710*/  IMAD R8, R13, R8, R7 ;  /* 0x000000080d087224 */ /* 0x000fe200078e0207 */
[----:B--2---:R-:W-:Y:S02]  /*6720*/  IABS R4, R27 ;  /* 0x0000001b00047213 */ /* 0x004fe40000000000 */
[----:B------:R-:W2:Y:S04]  /*6730*/  LDL R27, [R1+0x2058] ;  /* 0x00205800011b7983 */ /* 0x000ea80000100800 */
[----:B------:R0:W-:Y:S01]  /*6740*/  STL [R1+0x188], R5 ;  /* 0x0001880501007387 */ /* 0x0001e20000100800 */
[----:B------:R-:W-:Y:S01]  /*6750*/  IMAD.HI.U32 R6, R12, R4, RZ ;  /* 0x000000040c067227 */ /* 0x000fe200078e00ff */
[----:B-1----:R-:W-:Y:S02]  /*6760*/  IABS R0, R22 ;  /* 0x0000001600007213 */ /* 0x002fe40000000000 */
[----:B------:R-:W2:Y:S04]  /*6770*/  LDL R22, [R1+0x2054] ;  /* 0x0020540001167983 */ /* 0x000ea80000100800 */
[----:B------:R1:W-:Y:S01]  /*6780*/  STL [R1+0x18c], R2 ;  /* 0x00018c0201007387 */ /* 0x0003e20000100800 */
[----:B0-----:R-:W-:-:S03]  /*6790*/  IABS R5, R19 ;  /* 0x0000001300057213 */ /* 0x001fc60000000000 */
[----:B------:R-:W2:Y:S01]  /*67a0*/  LDL R19, [R1+0x2050] ;  /* 0x0020500001137983 */ /* 0x000ea20000100800 */
[----:B------:R-:W-:-:S04]  /*67b0*/  IMAD.HI.U32 R3, R12, R0, RZ ;  /* 0x000000000c037227 */ /* 0x000fc800078e00ff */
[----:B------:R-:W-:Y:S02]  /*67c0*/  IMAD.MOV R6, RZ, RZ, -R6 ;  /* 0x000000ffff067224 */ /* 0x000fe400078e0a06 */
[----:B------:R-:W-:Y:S02]  /*67d0*/  IMAD.MOV R3, RZ, RZ, -R3 ;  /* 0x000000ffff037224 */ /* 0x000fe400078e0a03 */
[C---:B------:R-:W-:Y:S01]  /*67e0*/  IMAD R4, R13.reuse, R6, R4 ;  /* 0x000000060d047224 */ /* 0x040fe200078e0204 */
[----:B------:R-:W-:Y:S01]  /*67f0*/  STL [R1+0x168], R8 ;  /* 0x0001680801007387 */ /* 0x000fe20000100800 */
[----:B------:R-:W-:Y:S01]  /*6800*/  IMAD R0, R13, R3, R0 ;  /* 0x000000030d007224 */ /* 0x000fe200078e0200 */
[----:B-1----:R-:W-:Y:S02]  /*6810*/  IABS R2, R20 ;  /* 0x0000001400027213 */ /* 0x002fe40000000000 */
[----:B------:R-:W2:Y:S04]  /*6820*/  LDL R20, [R1+0x204c] ;  /* 0x00204c0001147983 */ /* 0x000ea80000100800 */
[----:B------:R3:W-:Y:S04]  /*6830*/  STL [R1+0x17c], R4 ;  /* 0x00017c0401007387 */ /* 0x0007e80000100800 */
[----:B------:R2:W-:Y:S01]  /*6840*/  STL [R1+0x180], R0 ;  /* 0x0001800001007387 */ /* 0x0005e20000100800 */
[----:B----4-:R-:W-:-:S03]  /*6850*/  IABS R6, R21 ;  /* 0x0000001500067213 */ /* 0x010fc60000000000 */
[----:B------:R-:W4:Y:S01]  /*6860*/  LDL R21, [R1+0x2048] ;  /* 0x0020480001157983 */ /* 0x000f220000100800 */
[----:B---3--:R-:W-:-:S03]  /*6870*/  IABS R4, R23 ;  /* 0x0000001700047213 */ /* 0x008fc60000000000 */
[----:B------:R-:W3:Y:S01]  /*6880*/  LDL R23, [R1+0x2044] ;  /* 0x0020440001177983 */ /* 0x000ee20000100800 */
        /* <DEDUP_REMOVED lines=9> */
[----:B------:R-:W-:Y:S02]  /*6920*/  IMAD R8, R13, R8, R6 ;  /* 0x000000080d087224 */ /* 0x000fe400078e0206 */
[----:B------:R-:W-:-:S04]  /*6930*/  IMAD.HI.U32 R7, R12, R4, RZ ;  /* 0x000000040c077227 */ /* 0x000fc800078e00ff */
[----:B------:R-:W-:-:S04]  /*6940*/  IMAD.MOV R7, RZ, RZ, -R7 ;  /* 0x000000ffff077224 */ /* 0x000fc800078e0a07 */
[----:B------:R-:W-:Y:S01]  /*6950*/  IMAD R4, R13, R7, R4 ;  /* 0x000000070d047224 */ /* 0x000fe200078e0204 */
[----:B--2---:R-:W-:Y:S02]  /*6960*/  IABS R0, R27 ;  /* 0x0000001b00007213 */ /* 0x004fe40000000000 */
[----:B------:R-:W2:Y:S04]  /*6970*/  LDL R27, [R1+0x2040] ;  /* 0x00204000011b7983 */ /* 0x000ea80000100800 */
[----:B------:R1:W-:Y:S01]  /*6980*/  STL [R1+0x174], R2 ;  /* 0x0001740201007387 */ /* 0x0003e20000100800 */
[----:B------:R-:W-:Y:S01]  /*6990*/  IMAD.HI.U32 R3, R12, R0, RZ ;  /* 0x000000000c037227 */ /* 0x000fe200078e00ff */
[----:B0-----:R-:W-:Y:S02]  /*69a0*/  IABS R5, R22 ;  /* 0x0000001600057213 */ /* 0x001fe40000000000 */
[----:B------:R-:W2:Y:S01]  /*69b0*/  LDL R22, [R1+0x203c] ;  /* 0x00203c0001167983 */ /* 0x000ea20000100800 */
[----:B------:R-:W-:-:S03]  /*69c0*/  IMAD.MOV R3, RZ, RZ, -R3 ;  /* 0x000000ffff037224 */ /* 0x000fc600078e0a03 */
[----:B------:R-:W-:Y:S01]  /*69d0*/  STL [R1+0x14c], R8 ;  /* 0x00014c0801007387 */ /* 0x000fe20000100800 */
[----:B-1----:R-:W-:-:S03]  /*69e0*/  IABS R2, R19 ;  /* 0x0000001300027213 */ /* 0x002fc60000000000 */
[----:B------:R-:W2:Y:S01]  /*69f0*/  LDL R19, [R1+0x2038] ;  /* 0x0020380001137983 */ /* 0x000ea20000100800 */
[----:B------:R-:W-:-:S04]  /*6a00*/  IMAD.HI.U32 R6, R12, R5, RZ ;  /* 0x000000050c067227 */ /* 0x000fc800078e00ff */
[C---:B------:R-:W-:Y:S02]  /*6a10*/  IMAD R0, R13.reuse, R3, R0 ;  /* 0x000000030d007224 */ /* 0x040fe400078e0200 */
[----:B------:R-:W-:Y:S01]  /*6a20*/  IMAD.MOV R6, RZ, RZ, -R6 ;  /* 0x000000ffff067224 */ /* 0x000fe200078e0a06 */
[----:B------:R4:W-:Y:S03]  /*6a30*/  STL [R1+0x15c], R4 ;  /* 0x00015c0401007387 */ /* 0x0009e60000100800 */
[----:B------:R-:W-:Y:S01]  /*6a40*/  IMAD R5, R13, R6, R5 ;  /* 0x000000060d057224 */ /* 0x000fe200078e0205 */
[----:B------:R3:W-:Y:S01]  /*6a50*/  STL [R1+0x164], R0 ;  /* 0x0001640001007387 */ /* 0x0007e20000100800 */
[----:B------:R-:W-:-:S03]  /*6a60*/  IABS R7, R20 ;  /* 0x0000001400077213 */ /* 0x000fc60000000000 */
[----:B------:R-:W2:Y:S01]  /*6a70*/  LDL R20, [R1+0x2034] ;  /* 0x0020340001147983 */ /* 0x000ea20000100800 */
[----:B----4-:R-:W-:-:S03]  /*6a80*/  IABS R4, R21 ;  /* 0x0000001500047213 */ /* 0x010fc60000000000 */
[----:B------:R-:W4:Y:S04]  /*6a90*/  LDL R21, [R1+0x2030] ;  /* 0x0020300001157983 */ /* 0x000f280000100800 */
[----:B------:R2:W-:Y:S01]  /*6aa0*/  STL [R1+0x150], R5 ;  /* 0x0001500501007387 */ /* 0x0005e20000100800 */
[----:B---3--:R-:W-:-:S03]  /*6ab0*/  IABS R0, R23 ;  /* 0x0000001700007213 */ /* 0x008fc60000000000 */
[----:B------:R-:W3:Y:S01]  /*6ac0*/  LDL R23, [R1+0x202c] ;  /* 0x00202c0001177983 */ /* 0x000ee20000100800 */
        /* <DEDUP_REMOVED lines=10> */
[----:B------:R0:W-:Y:S01]  /*6b70*/  STL [R1+0x154], R2 ;  /* 0x0001540201007387 */ /* 0x0001e20000100800 */
[C---:B------:R-:W-:Y:S02]  /*6b80*/  IMAD R4, R13.reuse, R6, R4 ;  /* 0x000000060d047224 */ /* 0x040fe400078e0204 */
[----:B------:R-:W-:Y:S01]  /*6b90*/  IMAD R0, R13, R3, R0 ;  /* 0x000000030d007224 */ /* 0x000fe200078e0200 */
[----:B--2---:R-:W-:-:S02]  /*6ba0*/  IABS R5, R27 ;  /* 0x0000001b00057213 */ /* 0x004fc40000000000 */
[----:B------:R-:W2:Y:S04]  /*6bb0*/  LDL R27, [R1+0x2028] ;  /* 0x00202800011b7983 */ /* 0x000ea80000100800 */
[----:B------:R-:W-:Y:S01]  /*6bc0*/  STL [R1+0x130], R8 ;  /* 0x0001300801007387 */ /* 0x000fe20000100800 */
[----:B------:R-:W-:Y:S01]  /*6bd0*/  IMAD.HI.U32 R7, R12, R5, RZ ;  /* 0x000000050c077227 */ /* 0x000fe200078e00ff */
[----:B0-----:R-:W-:Y:S02]  /*6be0*/  IABS R2, R22 ;  /* 0x0000001600027213 */ /* 0x001fe40000000000 */
[----:B------:R-:W2:Y:S04]  /*6bf0*/  LDL R22, [R1+0x2024] ;  /* 0x0020240001167983 */ /* 0x000ea80000100800 */
[----:B------:R0:W-:Y:S01]  /*6c00*/  STL [R1+0x144], R4 ;  /* 0x0001440401007387 */ /* 0x0001e20000100800 */
[----:B------:R-:W-:-:S03]  /*6c10*/  IABS R6, R19 ;  /* 0x0000001300067213 */ /* 0x000fc60000000000 */
[----:B------:R-:W-:Y:S04]  /*6c20*/  STL [R1+0x148], R0 ;  /* 0x0001480001007387 */ /* 0x000fe80000100800 */
[----:B------:R-:W2:Y:S01]  /*6c30*/  LDL R19, [R1+0x2020] ;  /* 0x0020200001137983 */ /* 0x000ea20000100800 */
[----:B------:R-:W-:-:S04]  /*6c40*/  IMAD.HI.U32 R3, R12, R2, RZ ;  /* 0x000000020c037227 */ /* 0x000fc800078e00ff */
[----:B------:R-:W-:Y:S02]  /*6c50*/  IMAD.MOV R7, RZ, RZ, -R7 ;  /* 0x000000ffff077224 */ /* 0x000fe400078e0a07 */
[----:B------:R-:W-:Y:S02]  /*6c60*/  IMAD.MOV R3, RZ, RZ, -R3 ;  /* 0x000000ffff037224 */ /* 0x000fe400078e0a03 */
[C---:B------:R-:W-:Y:S01]  /*6c70*/  IMAD R5, R13.reuse, R7, R5 ;  /* 0x000000070d057224 */ /* 0x040fe200078e0205 */
[----:B0-----:R-:W-:Y:S01]  /*6c80*/  IABS R4, R20 ;  /* 0x0000001400047213 */ /* 0x001fe20000000000 */
[----:B------:R-:W-:Y:S01]  /*6c90*/  IMAD R2, R13, R3, R2 ;  /* 0x000000030d027224 */ /* 0x000fe200078e0202 */
[----:B------:R-:W2:Y:S04]  /*6ca0*/  LDL R20, [R1+0x201c] ;  /* 0x00201c0001147983 */ /* 0x000ea80000100800 */
[----:B------:R3:W-:Y:S04]  /*6cb0*/  STL [R1+0x134], R5 ;  /* 0x0001340501007387 */ /* 0x0007e80000100800 */
[----:B------:R-:W2:Y:S04]  /*6cc0*/  LDL R18, [R1+0x2018] ;  /* 0x0020180001127983 */ /* 0x000ea80000100800 */
[----:B------:R2:W-:Y:S01]  /*6cd0*/  STL [R1+0x140], R2 ;  /* 0x0001400201007387 */ /* 0x0005e20000100800 */
[----:B---3--:R-:W-:-:S03]  /*6ce0*/  IABS R5, R23 ;  /* 0x0000001700057213 */ /* 0x008fc60000000000 */
[----:B------:R-:W3:Y:S01]  /*6cf0*/  LDL R23, [R1+0x2014] ;  /* 0x0020140001177983 */ /* 0x000ee20000100800 */
[----:B----4-:R-:W-:Y:S01]  /*6d00*/  IABS R0, R21 ;  /* 0x0000001500007213 */ /* 0x010fe20000000000 */
[C---:B------:R-:W-:Y:S02]  /*6d10*/  IMAD.HI.U32 R7, R12.reuse, R4, RZ ;  /* 0x000000040c077227 */ /* 0x040fe400078e00ff */
[----:B------:R-:W4:Y:S02]  /*6d20*/  LDL R21, [R1+0x2010] ;  /* 0x0020100001157983 */ /* 0x000f240000100800 */
[----:B------:R-:W-:-:S04]  /*6d30*/  IMAD.HI.U32 R3, R12, R0, RZ ;  /* 0x000000000c037227 */ /* 0x000fc800078e00ff */
[----:B------:R-:W-:Y:S02]  /*6d40*/  IMAD.MOV R7, RZ, RZ, -R7 ;  /* 0x000000ffff077224 */ /* 0x000fe400078e0a07 */
[----:B------:R-:W-:Y:S02]  /*6d50*/  IMAD.MOV R3, RZ, RZ, -R3 ;  /* 0x000000ffff037224 */ /* 0x000fe400078e0a03 */
[----:B------:R-:W-:-:S04]  /*6d60*/  IMAD.HI.U32 R8, R12, R6, RZ ;  /* 0x000000060c087227 */ /* 0x000fc800078e00ff */
[C---:B------:R-:W-:Y:S02]  /*6d70*/  IMAD R4, R13.reuse, R7, R4 ;  /* 0x000000070d047224 */ /* 0x040fe400078e0204 */
[C---:B------:R-:W-:Y:S02]  /*6d80*/  IMAD R0, R13.reuse, R3, R0 ;  /* 0x000000030d007224 */ /* 0x040fe400078e0200 */
[----:B------:R-:W-:Y:S01]  /*6d90*/  IMAD.MOV R8, RZ, RZ, -R8 ;  /* 0x000000ffff087224 */ /* 0x000fe200078e0a08 */
[----:B------:R0:W-:Y:S04]  /*6da0*/  STL [R1+0x128], R4 ;  /* 0x0001280401007387 */ /* 0x0001e80000100800 */
[----:B------:R1:W-:Y:S01]  /*6db0*/  STL [R1+0x12c], R0 ;  /* 0x00012c0001007387 */ /* 0x0003e20000100800 */
[----:B--2---:R-:W-:Y:S01]  /*6dc0*/  IABS R2, R27 ;  /* 0x0000001b00027213 */ /* 0x004fe20000000000 */
[----:B------:R-:W-:-:S02]  /*6dd0*/  IMAD R27, R13, R8, R6 ;  /* 0x000000080d1b7224 */ /* 0x000fc400078e0206 */
[----:B------:R-:W-:-:S04]  /*6de0*/  IMAD.HI.U32 R6, R12, R5, RZ ;  /* 0x000000050c067227 */ /* 0x000fc800078e00ff */
[C---:B------:R-:W-:Y:S01]  /*6df0*/  IMAD.HI.U32 R3, R12.reuse, R2, RZ ;  /* 0x000000020c037227 */ /* 0x040fe200078e00ff */
[----:B------:R-:W-:Y:S02]  /*6e00*/  IABS R7, R22 ;  /* 0x0000001600077213 */ /* 0x000fe40000000000 */
[----:B------:R-:W2:Y:S01]  /*6e10*/  LDL R22, [R1+0x200c] ;  /* 0x00200c0001167983 */ /* 0x000ea20000100800 */
[----:B------:R-:W-:Y:S02]  /*6e20*/  IMAD.MOV R6, RZ, RZ, -R6 ;  /* 0x000000ffff067224 */ /* 0x000fe400078e0a06 */
[----:B------:R-:W-:Y:S01]  /*6e30*/  IMAD.HI.U32 R8, R12, R7, RZ ;  /* 0x000000070c087227 */ /* 0x000fe200078e00ff */
[----:B0-----:R-:W-:Y:S02]  /*6e40*/  IABS R4, R19 ;  /* 0x0000001300047213 */ /* 0x001fe40000000000 */
[----:B------:R-:W2:Y:S01]  /*6e50*/  LDL R19, [R1+0x2008] ;  /* 0x0020080001137983 */ /* 0x000ea20000100800 */
[----:B------:R-:W-:-:S02]  /*6e60*/  IMAD.MOV R3, RZ, RZ, -R3 ;  /* 0x000000ffff037224 */ /* 0x000fc400078e0a03 */
[C---:B------:R-:W-:Y:S02]  /*6e70*/  IMAD R5, R13.reuse, R6, R5 ;  /* 0x000000060d057224 */ /* 0x040fe400078e0205 */
[----:B------:R-:W-:Y:S02]  /*6e80*/  IMAD.MOV R8, RZ, RZ, -R8 ;  /* 0x000000ffff087224 */ /* 0x000fe400078e0a08 */
[C---:B------:R-:W-:Y:S01]  /*6e90*/  IMAD R2, R13.reuse, R3, R2 ;  /* 0x000000030d027224 */ /* 0x040fe200078e0202 */
[----:B------:R0:W-:Y:S01]  /*6ea0*/  STL [R1+0x118], R5 ;  /* 0x0001180501007387 */ /* 0x0001e20000100800 */
[----:B------:R-:W-:Y:S01]  /*6eb0*/  IMAD R8, R13, R8, R7 ;  /* 0x000000080d087224 */ /* 0x000fe200078e0207 */
[----:B-1----:R-:W-:Y:S02]  /*6ec0*/  IABS R0, R20 ;  /* 0x0000001400007213 */ /* 0x002fe40000000000 */
[----:B------:R-:W2:Y:S04]  /*6ed0*/  LDL R20, [R1+0x2004] ;  /* 0x0020040001147983 */ /* 0x000ea80000100800 */
[----:B------:R3:W-:Y:S01]  /*6ee0*/  STL [R1+0x11c], R2 ;  /* 0x00011c0201007387 */ /* 0x0007e20000100800 */
[----:B0-----:R-:W-:-:S03]  /*6ef0*/  IABS R5, R18 ;  /* 0x0000001200057213 */ /* 0x001fc60000000000 */
[----:B------:R-:W2:Y:S04]  /*6f00*/  LDL R18, [R1+0x2000] ;  /* 0x0020000001127983 */ /* 0x000ea80000100800 */
        /* <DEDUP_REMOVED lines=9> */
[C---:B------:R-:W-:Y:S02]  /*6fa0*/  IMAD R0, R13.reuse, R3, R0 ;  /* 0x000000030d007224 */ /* 0x040fe400078e0200 */
[----:B------:R-:W-:Y:S01]  /*6fb0*/  IMAD.MOV R7, RZ, RZ, -R7 ;  /* 0x000000ffff077224 */ /* 0x000fe200078e0a07 */
[----:B------:R2:W-:Y:S01]  /*6fc0*/  STL [R1+0x108], R4 ;  /* 0x0001080401007387 */ /* 0x0005e20000100800 */
[----:B----4-:R-:W-:Y:S01]  /*6fd0*/  IABS R6, R21 ;  /* 0x0000001500067213 */ /* 0x010fe20000000000 */
[----:B------:R-:W-:Y:S02]  /*6fe0*/  IMAD.HI.U32 R3, R12, R2, RZ ;  /* 0x000000020c037227 */ /* 0x000fe400078e00ff */
[----:B------:R1:W-:Y:S02]  /*6ff0*/  STL [R1+0x10c], R0 ;  /* 0x00010c0001007387 */ /* 0x0003e40000100800 */
[----:B------:R-:W-:-:S02]  /*7000*/  IMAD R5, R13, R7, R5 ;  /* 0x000000070d057224 */ /* 0x000fc400078e0205 */
[----:B------:R-:W4:Y:S01]  /*7010*/  LDL R21, [R1+0x1ff8] ;  /* 0x001ff80001157983 */ /* 0x000f220000100800 */
[----:B------:R-:W-:Y:S02]  /*7020*/  IMAD.MOV R3, RZ, RZ, -R3 ;  /* 0x000000ffff037224 */ /* 0x000fe400078e0a03 */
[----:B0-----:R-:W-:-:S04]  /*7030*/  IMAD.HI.U32 R8, R12, R6, RZ ;  /* 0x000000060c087227 */ /* 0x001fc800078e00ff */
[----:B------:R-:W-:Y:S02]  /*7040*/  IMAD R2, R13, R3, R2 ;  /* 0x000000030d027224 */ /* 0x000fe400078e0202 */
[----:B------:R-:W-:-:S04]  /*7050*/  IMAD.MOV R8, RZ, RZ, -R8 ;  /* 0x000000ffff087224 */ /* 0x000fc800078e0a08 */
[----:B------:R-:W-:Y:S01]  /*7060*/  IMAD R8, R13, R8, R6 ;  /* 0x000000080d087224 */ /* 0x000fe200078e0206 */
[----:B--2---:R-:W-:Y:S02]  /*7070*/  IABS R4, R22 ;  /* 0x0000001600047213 */ /* 0x004fe40000000000 */
[----:B------:R-:W2:Y:S04]  /*7080*/  LDL R22, [R1+0x1ff4] ;  /* 0x001ff40001167983 */ /* 0x000ea80000100800 */
[----:B------:R0:W-:Y:S01]  /*7090*/  STL [R1+0xf8], R5 ;  /* 0x0000f80501007387 */ /* 0x0001e20000100800 */
[C---:B------:R-:W-:Y:S01]  /*70a0*/  IMAD.HI.U32 R7, R12.reuse, R4, RZ ;  /* 0x000000040c077227 */ /* 0x040fe200078e00ff */
[----:B-1----:R-:W-:Y:S02]  /*70b0*/  IABS R0, R19 ;  /* 0x0000001300007213 */ /* 0x002fe40000000000 */
[----:B------:R-:W2:Y:S03]  /*70c0*/  LDL R19, [R1+0x1ff0] ;  /* 0x001ff00001137983 */ /* 0x000ea60000100800 */
[----:B------:R-:W-:-:S04]  /*70d0*/  IMAD.HI.U32 R3, R12, R0, RZ ;  /* 0x000000000c037227 */ /* 0x000fc800078e00ff */
[----:B------:R-:W-:Y:S02]  /*70e0*/  IMAD.MOV R7, RZ, RZ, -R7 ;  /* 0x000000ffff077224 */ /* 0x000fe400078e0a07 */
[----:B------:R-:W-:Y:S01]  /*70f0*/  IMAD.MOV R3, RZ, RZ, -R3 ;  /* 0x000000ffff037224 */ /* 0x000fe200078e0a03 */
[----:B------:R1:W-:Y:S01]  /*7100*/  STL [R1+0x100], R2 ;  /* 0x0001000201007387 */ /* 0x0003e20000100800 */
[----:B0-----:R-:W-:Y:S01]  /*7110*/  IABS R5, R20 ;  /* 0x0000001400057213 */ /* 0x001fe20000000000 */
[C---:B------:R-:W-:Y:S02]  /*7120*/  IMAD R4, R13.reuse, R7, R4 ;  /* 0x000000070d047224 */ /* 0x040fe400078e0204 */
[----:B------:R-:W2:Y:S01]  /*7130*/  LDL R20, [R1+0x1fec] ;  /* 0x001fec0001147983 */ /* 0x000ea20000100800 */
[----:B------:R-:W-:-:S03]  /*7140*/  IMAD R0, R13, R3, R0 ;  /* 0x000000030d007224 */ /* 0x000fc600078e0200 */
[----:B------:R0:W-:Y:S01]  /*7150*/  STL [R1+0xd8], R8 ;  /* 0x0000d80801007387 */ /* 0x0001e20000100800 */
[----:B-1----:R-:W-:-:S03]  /*7160*/  IABS R2, R18 ;  /* 0x0000001200027213 */ /* 0x002fc60000000000 */
[----:B------:R-:W2:Y:S04]  /*7170*/  LDL R18, [R1+0x1fe8] ;  /* 0x001fe80001127983 */ /* 0x000ea80000100800 */
[----:B------:R4:W-:Y:S04]  /*7180*/  STL [R1+0xec], R4 ;  /* 0x0000ec0401007387 */ /* 0x0009e80000100800 */
        /* <DEDUP_REMOVED lines=8> */
[----:B------:R-:W-:Y:S02]  /*7210*/  IMAD R2, R13, R3, R2 ;  /* 0x000000030d027224 */ /* 0x000fe400078e0202 */
[C---:B0-----:R-:W-:Y:S01]  /*7220*/  IMAD.HI.U32 R8, R12.reuse, R7, RZ ;  /* 0x000000070c087227 */ /* 0x041fe200078e00ff */
[----:B----4-:R-:W-:Y:S02]  /*7230*/  IABS R4, R21 ;  /* 0x0000001500047213 */ /* 0x010fe40000000000 */
[----:B------:R-:W4:Y:S04]  /*7240*/  LDL R21, [R1+0x1fe0] ;  /* 0x001fe00001157983 */ /* 0x000f280000100800 */
[----:B------:R0:W-:Y:S01]  /*7250*/  STL [R1+0xdc], R5 ;  /* 0x0000dc0501007387 */ /* 0x0001e20000100800 */
        /* <DEDUP_REMOVED lines=11> */
[----:B------:R-:W-:-:S04]  /*7310*/  IMAD.MOV R3, RZ, RZ, -R3 ;  /* 0x000000ffff037224 */ /* 0x000fc800078e0a03 */
[----:B------:R-:W-:Y:S01]  /*7320*/  IMAD R0, R13, R3, R0 ;  /* 0x000000030d007224 */ /* 0x000fe200078e0200 */
[----:B------:R-:W-:Y:S01]  /*7330*/  STL [R1+0xb8], R8 ;  /* 0x0000b80801007387 */ /* 0x000fe20000100800 */
[----:B-1----:R-:W-:-:S03]  /*7340*/  IABS R2, R20 ;  /* 0x0000001400027213 */ /* 0x002fc60000000000 */
[----:B------:R-:W2:Y:S04]  /*7350*/  LDL R20, [R1+0x1fd4] ;  /* 0x001fd40001147983 */ /* 0x000ea80000100800 */
[----:B------:R3:W-:Y:S01]  /*7360*/  STL [R1+0xcc], R4 ;  /* 0x0000cc0401007387 */ /* 0x0007e20000100800 */
[----:B------:R-:W-:-:S03]  /*7370*/  IABS R6, R18 ;  /* 0x0000001200067213 */ /* 0x000fc60000000000 */
[----:B------:R4:W-:Y:S04]  /*7380*/  STL [R1+0xd0], R0 ;  /* 0x0000d00001007387 */ /* 0x0009e80000100800 */
[----:B------:R-:W2:Y:S01]  /*7390*/  LDL R18, [R1+0x1fd0] ;  /* 0x001fd00001127983 */ /* 0x000ea20000100800 */
        /* <DEDUP_REMOVED lines=12> */
[----:B----4-:R-:W-:Y:S02]  /*7460*/  IABS R0, R21 ;  /* 0x0000001500007213 */ /* 0x010fe40000000000 */
[----:B------:R-:W4:Y:S01]  /*7470*/  LDL R21, [R1+0x1fc8] ;  /* 0x001fc80001157983 */ /* 0x000f220000100800 */
        /* <DEDUP_REMOVED lines=13> */
[----:B------:R-:W-:-:S03]  /*7550*/  IMAD.MOV R6, RZ, RZ, -R6 ;  /* 0x000000ffff067224 */ /* 0x000fc600078e0a06 */
[----:B------:R0:W-:Y:S01]  /*7560*/  STL [R1+0xb0], R4 ;  /* 0x0000b00401007387 */ /* 0x0001e20000100800 */
[----:B------:R-:W-:-:S03]  /*7570*/  IMAD R5, R13, R6, R5 ;  /* 0x000000060d057224 */ /* 0x000fc600078e0205 */
[----:B------:R3:W-:Y:S01]  /*7580*/  STL [R1+0xb4], R0 ;  /* 0x0000b40001007387 */ /* 0x0007e20000100800 */
[----:B------:R-:W-:-:S03]  /*7590*/  IABS R7, R20 ;  /* 0x0000001400077213 */ /* 0x000fc60000000000 */
[----:B------:R-:W2:Y:S01]  /*75a0*/  LDL R20, [R1+0x1fbc] ;  /* 0x001fbc0001147983 */ /* 0x000ea20000100800 */
[----:B0-----:R-:W-:-:S03]  /*75b0*/  IABS R4, R18 ;  /* 0x0000001200047213 */ /* 0x001fc60000000000 */
[----:B------:R-:W2:Y:S04]  /*75c0*/  LDL R18, [R1+0x1fb8] ;  /* 0x001fb80001127983 */ /* 0x000ea80000100800 */
        /* <DEDUP_REMOVED lines=13> */
[----:B----4-:R-:W-:Y:S01]  /*76a0*/  IABS R5, R21 ;  /* 0x0000001500057213 */ /* 0x010fe20000000000 */
[C---:B------:R-:W-:Y:S01]  /*76b0*/  IMAD R4, R13.reuse, R6, R4 ;  /* 0x000000060d047224 */ /* 0x040fe200078e0204 */
[----:B------:R2:W-:Y:S01]  /*76c0*/  STL [R1+0xac], R2 ;  /* 0x0000ac0201007387 */ /* 0x0005e20000100800 */
[----:B------:R-:W-:-:S03]  /*76d0*/  IMAD R0, R13, R3, R0 ;  /* 0x000000030d007224 */ /* 0x000fc600078e0200 */
[----:B------:R-:W4:Y:S04]  /*76e0*/  LDL R21, [R1+0x1fb0] ;  /* 0x001fb00001157983 */ /* 0x000f280000100800 */
[----:B------:R-:W-:Y:S01]  /*76f0*/  STL [R1+0x90], R8 ;  /* 0x0000900801007387 */ /* 0x000fe20000100800 */
[----:B------:R-:W-:-:S04]  /*7700*/  IMAD.HI.U32 R7, R12, R5, RZ ;  /* 0x000000050c077227 */ /* 0x000fc800078e00ff */
[----:B------:R-:W-:-:S04]  /*7710*/  IMAD.MOV R7, RZ, RZ, -R7 ;  /* 0x000000ffff077224 */ /* 0x000fc800078e0a07 */
[----:B------:R-:W-:Y:S01]  /*7720*/  IMAD R5, R13, R7, R5 ;  /* 0x000000070d057224 */ /* 0x000fe200078e0205 */
[----:B--2---:R-:W-:Y:S02]  /*7730*/  IABS R2, R22 ;  /* 0x0000001600027213 */ /* 0x004fe40000000000 */
[----:B------:R-:W2:Y:S04]  /*7740*/  LDL R22, [R1+0x1fac] ;  /* 0x001fac0001167983 */ /* 0x000ea80000100800 */
[----:B------:R0:W-:Y:S04]  /*7750*/  STL [R1+0x9c], R4 ;  /* 0x00009c0401007387 */ /* 0x0001e80000100800 */
[----:B------:R1:W-:Y:S01]  /*7760*/  STL [R1+0xa0], R0 ;  /* 0x0000a00001007387 */ /* 0x0003e20000100800 */
[----:B------:R-:W-:-:S03]  /*7770*/  IABS R6, R19 ;  /* 0x0000001300067213 */ /* 0x000fc60000000000 */
[----:B------:R-:W2:Y:S01]  /*7780*/  LDL R19, [R1+0x1fa8] ;  /* 0x001fa80001137983 */ /* 0x000ea20000100800 */
[----:B------:R-:W-:-:S04]  /*7790*/  IMAD.HI.U32 R3, R12, R2, RZ ;  /* 0x000000020c037227 */ /* 0x000fc800078e00ff */
[----:B------:R-:W-:-:S04]  /*77a0*/  IMAD.MOV R3, RZ, RZ, -R3 ;  /* 0x000000ffff037224 */ /* 0x000fc800078e0a03 */
[----:B------:R-:W-:Y:S01]  /*77b0*/  IMAD R2, R13, R3, R2 ;  /* 0x000000030d027224 */ /* 0x000fe200078e0202 */
[----:B0-----:R-:W-:Y:S02]  /*77c0*/  IABS R4, R20 ;  /* 0x0000001400047213 */ /* 0x001fe40000000000 */
[----:B------:R-:W2:Y:S04]  /*77d0*/  LDL R20, [R1+0x1fa4] ;  /* 0x001fa40001147983 */ /* 0x000ea80000100800 */
[----:B------:R3:W-:Y:S01]  /*77e0*/  STL [R1+0x94], R5 ;  /* 0x0000940501007387 */ /* 0x0007e20000100800 */
[----:B-1----:R-:W-:-:S03]  /*77f0*/  IABS R0, R18 ;  /* 0x0000001200007213 */ /* 0x002fc60000000000 */
[----:B------:R-:W2:Y:S04]  /*7800*/  LDL R18, [R1+0x1fa0] ;  /* 0x001fa00001127983 */ /* 0x000ea80000100800 */
        /* <DEDUP_REMOVED lines=14> */
[----:B----4-:R-:W-:-:S02]  /*78f0*/  IABS R2, R21 ;  /* 0x0000001500027213 */ /* 0x010fc40000000000 */
[----:B------:R-:W4:Y:S04]  /*7900*/  LDL R21, [R1+0x1f9c] ;  /* 0x001f9c0001157983 */ /* 0x000f280000100800 */
[----:B------:R1:W-:Y:S01]  /*7910*/  STL [R1+0x88], R4 ;  /* 0x0000880401007387 */ /* 0x0003e20000100800 */
[----:B------:R-:W-:-:S03]  /*7920*/  IMAD.HI.U32 R3, R12, R2, RZ ;  /* 0x000000020c037227 */ /* 0x000fc600078e00ff */
[----:B------:R0:W-:Y:S01]  /*7930*/  STL [R1+0x8c], R0 ;  /* 0x00008c0001007387 */ /* 0x0001e20000100800 */
        /* <DEDUP_REMOVED lines=9> */
[----:B------:R-:W-:-:S03]  /*79d0*/  IMAD.MOV R8, RZ, RZ, -R8 ;  /* 0x000000ffff087224 */ /* 0x000fc600078e0a08 */
[----:B------:R0:W-:Y:S01]  /*79e0*/  STL [R1+0x80], R5 ;  /* 0x0000800501007387 */ /* 0x0001e20000100800 */
[----:B------:R-:W-:Y:S01]  /*79f0*/  IMAD R8, R13, R8, R7 ;  /* 0x000000080d087224 */ /* 0x000fe200078e0207 */
[----:B------:R-:W-:Y:S02]  /*7a00*/  IABS R0, R20 ;  /* 0x0000001400007213 */ /* 0x000fe40000000000 */
        /* <DEDUP_REMOVED lines=13> */
[C---:B------:R-:W-:Y:S01]  /*7ae0*/  IMAD.HI.U32 R7, R12.reuse, R5, RZ ;  /* 0x000000050c077227 */ /* 0x040fe200078e00ff */
[----:B------:R2:W-:Y:S03]  /*7af0*/  STL [R1+0x78], R4 ;  /* 0x0000780401007387 */ /* 0x0005e60000100800 */
[----:B------:R-:W-:Y:S01]  /*7b00*/  IMAD.HI.U32 R3, R12, R2, RZ ;  /* 0x000000020c037227 */ /* 0x000fe200078e00ff */
[----:B------:R1:W-:Y:S03]  /*7b10*/  STL [R1+0x1a8], R0 ;  /* 0x0001a80001007387 */ /* 0x0003e60000100800 */
[----:B------:R-:W-:-:S02]  /*7b20*/  IMAD.MOV R7, RZ, RZ, -R7 ;  /* 0x000000ffff077224 */ /* 0x000fc400078e0a07 */
[----:B------:R-:W-:Y:S01]  /*7b30*/  IMAD.MOV R3, RZ, RZ, -R3 ;  /* 0x000000ffff037224 */ /* 0x000fe200078e0a03 */
[----:B----4-:R-:W-:Y:S02]  /*7b40*/  IABS R6, R21 ;  /* 0x0000001500067213 */ /* 0x010fe40000000000 */
[----:B------:R-:W4:Y:S01]  /*7b50*/  LDL R21, [R1+0x1f84] ;  /* 0x001f840001157983 */ /* 0x000f220000100800 */
[----:B------:R-:W-:Y:S02]  /*7b60*/  IMAD R28, R13, R7, R5 ;  /* 0x000000070d1c7224 */ /* 0x000fe400078e0205 */
[----:B0-----:R-:W-:-:S04]  /*7b70*/  IMAD.HI.U32 R8, R12, R6, RZ ;  /* 0x000000060c087227 */ /* 0x001fc800078e00ff */
[----:B------:R-:W-:Y:S02]  /*7b80*/  IMAD R2, R13, R3, R2 ;  /* 0x000000030d027224 */ /* 0x000fe400078e0202 */
[----:B------:R-:W-:-:S04]  /*7b90*/  IMAD.MOV R8, RZ, RZ, -R8 ;  /* 0x000000ffff087224 */ /* 0x000fc800078e0a08 */
[----:B------:R-:W-:Y:S01]  /*7ba0*/  IMAD R8, R13, R8, R6 ;  /* 0x000000080d087224 */ /* 0x000fe200078e0206 */
[----:B--2---:R-:W-:Y:S02]  /*7bb0*/  IABS R4, R22 ;  /* 0x0000001600047213 */ /* 0x004fe40000000000 */
[----:B------:R-:W2:Y:S03]  /*7bc0*/  LDL R22, [R1+0x1f80] ;  /* 0x001f800001167983 */ /* 0x000ea60000100800 */
[----:B------:R-:W-:Y:S01]  /*7bd0*/  IMAD.HI.U32 R7, R12, R4, RZ ;  /* 0x000000040c077227 */ /* 0x000fe200078e00ff */
[----:B-1----:R-:W-:-:S03]  /*7be0*/  IABS R0, R19 ;  /* 0x0000001300007213 */ /* 0x002fc60000000000 */
[----:B------:R-:W-:Y:S01]  /*7bf0*/  IMAD.MOV R7, RZ, RZ, -R7 ;  /* 0x000000ffff077224 */ /* 0x000fe200078e0a07 */
[----:B------:R-:W2:Y:S01]  /*7c00*/  LDL R19, [R1+0x1f7c] ;  /* 0x001f7c0001137983 */ /* 0x000ea20000100800 */
[----:B------:R-:W-:-:S04]  /*7c10*/  IMAD.HI.U32 R3, R12, R0, RZ ;  /* 0x000000000c037227 */ /* 0x000fc800078e00ff */
[----:B------:R-:W-:Y:S01]  /*7c20*/  IMAD.MOV R3, RZ, RZ, -R3 ;  /* 0x000000ffff037224 */ /* 0x000fe200078e0a03 */
[----:B------:R0:W-:Y:S01]  /*7c30*/  STL [R1+0x190], R2 ;  /* 0x0001900201007387 */ /* 0x0001e20000100800 */
[C---:B------:R-:W-:Y:S02]  /*7c40*/  IMAD R4, R13.reuse, R7, R4 ;  /* 0x000000070d047224 */ /* 0x040fe400078e0204 */
[----:B------:R-:W-:Y:S01]  /*7c50*/  IMAD R0, R13, R3, R0 ;  /* 0x000000030d007224 */ /* 0x000fe200078e0200 */
[----:B------:R-:W-:Y:S02]  /*7c60*/  IABS R5, R20 ;  /* 0x0000001400057213 */ /* 0x000fe40000000000 */
[----:B------:R-:W2:Y:S04]  /*7c70*/  LDL R20, [R1+0x1f78] ;  /* 0x001f780001147983 */ /* 0x000ea80000100800 */
[----:B------:R1:W-:Y:S01]  /*7c80*/  STL [R1+0x70], R8 ;  /* 0x0000700801007387 */ /* 0x0003e20000100800 */
[----:B0-----:R-:W-:-:S03]  /*7c90*/  IABS R2, R18 ;  /* 0x0000001200027213 */ /* 0x001fc60000000000 */
[----:B------:R-:W2:Y:S04]  /*7ca0*/  LDL R18, [R1+0x1f74] ;  /* 0x001f740001127983 */ /* 0x000ea80000100800 */
[----:B------:R4:W-:Y:S04]  /*7cb0*/  STL [R1+0x170], R4 ;  /* 0x0001700401007387 */ /* 0x0009e80000100800 */
[----:B------:R2:W-:Y:S01]  /*7cc0*/  STL [R1+0x178], R0 ;  /* 0x0001780001007387 */ /* 0x0005e20000100800 */
[----:B---3--:R-:W-:-:S03]  /*7cd0*/  IABS R7, R23 ;  /* 0x0000001700077213 */ /* 0x008fc60000000000 */
        /* <DEDUP_REMOVED lines=8> */
[----:B------:R-:W-:Y:S01]  /*7d60*/  IMAD.MOV R8, RZ, RZ, -R8 ;  /* 0x000000ffff087224 */ /* 0x000fe200078e0a08 */
[----:B----4-:R-:W-:Y:S02]  /*7d70*/  IABS R4, R21 ;  /* 0x0000001500047213 */ /* 0x010fe40000000000 */
[----:B------:R-:W4:Y:S03]  /*7d80*/  LDL R21, [R1+0x1f6c] ;  /* 0x001f6c0001157983 */ /* 0x000f260000100800 */
[----:B------:R-:W-:Y:S01]  /*7d90*/  IMAD.HI.U32 R6, R12, R4, RZ ;  /* 0x000000040c067227 */ /* 0x000fe200078e00ff */
[----:B------:R0:W-:Y:S03]  /*7da0*/  STL [R1+0x158], R5 ;  /* 0x0001580501007387 */ /* 0x0001e60000100800 */
[----:B------:R-:W-:-:S02]  /*7db0*/  IMAD.MOV R6, RZ, RZ, -R6 ;  /* 0x000000ffff067224 */ /* 0x000fc400078e0a06 */
[C---:B------:R-:W-:Y:S02]  /*7dc0*/  IMAD R8, R13.reuse, R8, R7 ;  /* 0x000000080d087224 */ /* 0x040fe400078e0207 */
[----:B------:R-:W-:Y:S01]  /*7dd0*/  IMAD R4, R13, R6, R4 ;  /* 0x000000060d047224 */ /* 0x000fe200078e0204 */
[----:B--2---:R-:W-:Y:S02]  /*7de0*/  IABS R0, R22 ;  /* 0x0000001600007213 */ /* 0x004fe40000000000 */
[----:B------:R-:W2:Y:S03]  /*7df0*/  LDL R22, [R1+0x1f68] ;  /* 0x001f680001167983 */ /* 0x000ea60000100800 */
[----:B------:R-:W-:-:S04]  /*7e00*/  IMAD.HI.U32 R3, R12, R0, RZ ;  /* 0x000000000c037227 */ /* 0x000fc800078e00ff */
[----:B------:R-:W-:Y:S01]  /*7e10*/  IMAD.MOV R3, RZ, RZ, -R3 ;  /* 0x000000ffff037224 */ /* 0x000fe200078e0a03 */
[----:B------:R1:W-:Y:S01]  /*7e20*/  STL [R1+0x160], R2 ;  /* 0x0001600201007387 */ /* 0x0003e20000100800 */
[----:B0-----:R-:W-:Y:S02]  /*7e30*/  IABS R5, R19 ;  /* 0x0000001300057213 */ /* 0x001fe40000000000 */
[----:B------:R-:W-:Y:S01]  /*7e40*/  IMAD R0, R13, R3, R0 ;  /* 0x000000030d007224 */ /* 0x000fe200078e0200 */
[----:B------:R-:W2:Y:S04]  /*7e50*/  LDL R19, [R1+0x1f64] ;  /* 0x001f640001137983 */ /* 0x000ea80000100800 */
[----:B------:R-:W-:Y:S01]  /*7e60*/  STL [R1+0x114], R8 ;  /* 0x0001140801007387 */ /* 0x000fe20000100800 */
[----:B-1----:R-:W-:-:S03]  /*7e70*/  IABS R2, R20 ;  /* 0x0000001400027213 */ /* 0x002fc60000000000 */
[----:B------:R-:W2:Y:S04]  /*7e80*/  LDL R20, [R1+0x1f60] ;  /* 0x001f600001147983 */ /* 0x000ea80000100800 */
[----:B------:R3:W-:Y:S04]  /*7e90*/  STL [R1+0x138], R4 ;  /* 0x0001380401007387 */ /* 0x0007e80000100800 */
[----:B------:R4:W-:Y:S01]  /*7ea0*/  STL [R1+0x13c], R0 ;  /* 0x00013c0001007387 */ /* 0x0009e20000100800 */
[----:B------:R-:W-:Y:S01]  /*7eb0*/  IMAD.HI.U32 R7, R12, R5, RZ ;  /* 0x000000050c077227 */ /* 0x000fe200078e00ff */
[----:B------:R-:W-:-:S02]  /*7ec0*/  IABS R6, R18 ;  /* 0x0000001200067213 */ /* 0x000fc40000000000 */
[----:B------:R-:W2:Y:S01]  /*7ed0*/  LDL R17, [R1+0x1f5c] ;  /* 0x001f5c0001117983 */ /* 0x000ea20000100800 */
[----:B---3--:R-:W-:-:S03]  /*7ee0*/  IABS R4, R23 ;  /* 0x0000001700047213 */ /* 0x008fc60000000000 */
[----:B------:R-:W3:Y:S01]  /*7ef0*/  LDL R23, [R1+0x1f58] ;  /* 0x001f580001177983 */ /* 0x000ee20000100800 */
[----:B------:R-:W-:Y:S02]  /*7f00*/  IMAD.MOV R7, RZ, RZ, -R7 ;  /* 0x000000ffff077224 */ /* 0x000fe400078e0a07 */
[----:B------:R-:W-:-:S04]  /*7f10*/  IMAD.HI.U32 R3, R12, R2, RZ ;  /* 0x000000020c037227 */ /* 0x000fc800078e00ff */
[----:B------:R-:W-:Y:S02]  /*7f20*/  IMAD R5, R13, R7, R5 ;  /* 0x000000070d057224 */ /* 0x000fe400078e0205 */
[----:B------:R-:W-:-:S03]  /*7f30*/  IMAD.MOV R3, RZ, RZ, -R3 ;  /* 0x000000ffff037224 */ /* 0x000fc600078e0a03 */
[----:B------:R2:W-:Y:S01]  /*7f40*/  STL [R1+0x120], R5 ;  /* 0x0001200501007387 */ /* 0x0005e20000100800 */
[----:B------:R-:W-:-:S04]  /*7f50*/  IMAD.HI.U32 R8, R12, R6, RZ ;  /* 0x000000060c087227 */ /* 0x000fc800078e00ff */
[----:B------:R-:W-:Y:S02]  /*7f60*/  IMAD R2, R13, R3, R2 ;  /* 0x000000030d027224 */ /* 0x000fe400078e0202 */
[----:B------:R-:W-:-:S04]  /*7f70*/  IMAD.HI.U32 R7, R12, R4, RZ ;  /* 0x000000040c077227 */ /* 0x000fc800078e00ff */
[----:B------:R-:W-:Y:S01]  /*7f80*/  IMAD.MOV R8, RZ, RZ, -R8 ;  /* 0x000000ffff087224 */ /* 0x000fe200078e0a08 */
[----:B----4-:R-:W-:Y:S02]  /*7f90*/  IABS R0, R21 ;  /* 0x0000001500007213 */ /* 0x010fe40000000000 */
[----:B------:R-:W4:Y:S03]  /*7fa0*/  LDL R21, [R1+0x1f54] ;  /* 0x001f540001157983 */ /* 0x000f260000100800 */
[----:B------:R-:W-:Y:S01]  /*7fb0*/  IMAD.HI.U32 R3, R12, R0, RZ ;  /* 0x000000000c037227 */ /* 0x000fe200078e00ff */
[----:B------:R0:W-:Y:S03]  /*7fc0*/  STL [R1+0x124], R2 ;  /* 0x0001240201007387 */ /* 0x0001e60000100800 */
[----:B------:R-:W-:-:S02]  /*7fd0*/  IMAD.MOV R7, RZ, RZ, -R7 ;  /* 0x000000ffff077224 */ /* 0x000fc400078e0a07 */
[----:B------:R-:W-:Y:S02]  /*7fe0*/  IMAD.MOV R3, RZ, RZ, -R3 ;  /* 0x000000ffff037224 */ /* 0x000fe400078e0a03 */
[C---:B------:R-:W-:Y:S02]  /*7ff0*/  IMAD R8, R13.reuse, R8, R6 ;  /* 0x000000080d087224 */ /* 0x040fe400078e0206 */
[C---:B------:R-:W-:Y:S02]  /*8000*/  IMAD R4, R13.reuse, R7, R4 ;  /* 0x000000070d047224 */ /* 0x040fe400078e0204 */
[----:B------:R-:W-:Y:S01]  /*8010*/  IMAD R0, R13, R3, R0 ;  /* 0x000000030d007224 */ /* 0x000fe200078e0200 */
[----:B--2---:R-:W-:Y:S02]  /*8020*/  IABS R5, R22 ;  /* 0x0000001600057213 */ /* 0x004fe40000000000 */
[----:B------:R-:W2:Y:S04]  /*8030*/  LDL R22, [R1+0x1f50] ;  /* 0x001f500001167983 */ /* 0x000ea80000100800 */
[----:B------:R-:W-:Y:S04]  /*8040*/  STL [R1+0xd4], R8 ;  /* 0x0000d40801007387 */ /* 0x000fe80000100800 */
[----:B------:R-:W2:Y:S01]  /*8050*/  LDL R18, [R1+0x1f4c] ;  /* 0x001f4c0001127983 */ /* 0x000ea20000100800 */
[----:B0-----:R-:W-:-:S03]  /*8060*/  IABS R2, R19 ;  /* 0x0000001300027213 */ /* 0x001fc60000000000 */
[----:B------:R-:W-:Y:S04]  /*8070*/  STL [R1+0xfc], R4 ;  /* 0x0000fc0401007387 */ /* 0x000fe80000100800 */
[----:B------:R3:W-:Y:S04]  /*8080*/  STL [R1+0x104], R0 ;  /* 0x0001040001007387 */ /* 0x0007e80000100800 */
[----:B------:R-:W2:Y:S01]  /*8090*/  LDL R19, [R1+0x1f48] ;  /* 0x001f480001137983 */ /* 0x000ea20000100800 */
[----:B---3--:R-:W-:-:S03]  /*80a0*/  IABS R0, R23 ;  /* 0x0000001700007213 */ /* 0x008fc60000000000 */
[----:B------:R-:W3:Y:S01]  /*80b0*/  LDL R23, [R1+0x1f40] ;  /* 0x001f400001177983 */ /* 0x000ee20000100800 */
[C---:B------:R-:W-:Y:S01]  /*80c0*/  IMAD.HI.U32 R6, R12.reuse, R5, RZ ;  /* 0x000000050c067227 */ /* 0x040fe200078e00ff */
[----:B------:R-:W-:Y:S02]  /*80d0*/  IABS R7, R20 ;  /* 0x0000001400077213 */ /* 0x000fe40000000000 */
[----:B------:R-:W3:Y:S01]  /*80e0*/  LDL R20, [R1+0x1f44] ;  /* 0x001f440001147983 */ /* 0x000ee20000100800 */
[----:B------:R-:W-:Y:S02]  /*80f0*/  IMAD.MOV R6, RZ, RZ, -R6 ;  /* 0x000000ffff067224 */ /* 0x000fe400078e0a06 */
[----:B------:R-:W-:-:S04]  /*8100*/  IMAD.HI.U32 R3, R12, R2, RZ ;  /* 0x000000020c037227 */ /* 0x000fc800078e00ff */
[C---:B------:R-:W-:Y:S01]  /*8110*/  IMAD R5, R13.reuse, R6, R5 ;  /* 0x000000060d057224 */ /* 0x040fe200078e0205 */
[----:B------:R-:W-:Y:S01]  /*8120*/  IABS R4, R17 ;  /* 0x0000001100047213 */ /* 0x000fe20000000000 */
[----:B------:R-:W-:Y:S02]  /*8130*/  IMAD.MOV R3, RZ, RZ, -R3 ;  /* 0x000000ffff037224 */ /* 0x000fe400078e0a03 */
[C---:B------:R-:W-:Y:S01]  /*8140*/  IMAD.HI.U32 R8, R12.reuse, R7, RZ ;  /* 0x000000070c087227 */ /* 0x040fe200078e00ff */
[----:B------:R4:W-:Y:S03]  /*8150*/  STL [R1+0xe0], R5 ;  /* 0x0000e00501007387 */ /* 0x0009e60000100800 */
[----:B------:R-:W-:Y:S02]  /*8160*/  IMAD R2, R13, R3, R2 ;  /* 0x000000030d027224 */ /* 0x000fe400078e0202 */
[----:B------:R-:W-:-:S04]  /*8170*/  IMAD.HI.U32 R6, R12, R4, RZ ;  /* 0x000000040c067227 */ /* 0x000fc800078e00ff */
[----:B------:R-:W-:Y:S01]  /*8180*/  IMAD.MOV R8, RZ, RZ, -R8 ;  /* 0x000000ffff087224 */ /* 0x000fe200078e0a08 */
[----:B----4-:R-:W-:Y:S02]  /*8190*/  IABS R5, R21 ;  /* 0x0000001500057213 */ /* 0x010fe40000000000 */
[----:B------:R-:W4:Y:S01]  /*81a0*/  LDL R21, [R1+0x1f3c] ;  /* 0x001f3c0001157983 */ /* 0x000f220000100800 */
[----:B------:R-:W-:-:S03]  /*81b0*/  IMAD.MOV R6, RZ, RZ, -R6 ;  /* 0x000000ffff067224 */ /* 0x000fc600078e0a06 */
[----:B------:R0:W-:Y:S01]  /*81c0*/  STL [R1+0xe4], R2 ;  /* 0x0000e40201007387 */ /* 0x0001e20000100800 */
[----:B------:R-:W-:Y:S02]  /*81d0*/  IMAD R8, R13, R8, R7 ;  /* 0x000000080d087224 */ /* 0x000fe400078e0207 */
[----:B------:R-:W-:-:S04]  /*81e0*/  IMAD.HI.U32 R7, R12, R5, RZ ;  /* 0x000000050c077227 */ /* 0x000fc800078e00ff */
[----:B0-----:R-:W-:Y:S01]  /*81f0*/  IMAD.HI.U32 R2, R12, R0, RZ ;  /* 0x000000000c027227 */ /* 0x001fe200078e00ff */
[----:B------:R-:W-:Y:S03]  /*8200*/  STL [R1+0x24], R8 ;  /* 0x0000240801007387 */ /* 0x000fe60000100800 */
[----:B------:R-:W-:Y:S02]  /*8210*/  IMAD.MOV R2, RZ, RZ, -R2 ;  /* 0x000000ffff027224 */ /* 0x000fe400078e0a02 */
[C---:B------:R-:W-:Y:S02]  /*8220*/  IMAD R4, R13.reuse, R6, R4 ;  /* 0x000000060d047224 */ /* 0x040fe400078e0204 */
[----:B------:R-:W-:Y:S02]  /*8230*/  IMAD.MOV R7, RZ, RZ, -R7 ;  /* 0x000000ffff077224 */ /* 0x000fe400078e0a07 */
[----:B------:R-:W-:-:S02]  /*8240*/  IMAD R0, R13, R2, R0 ;  /* 0x000000020d007224 */ /* 0x000fc400078e0200 */
[C---:B------:R-:W-:Y:S01]  /*8250*/  IMAD R5, R13.reuse, R7, R5 ;  /* 0x000000070d057224 */ /* 0x040fe200078e0205 */
[----:B--2---:R-:W-:Y:S02]  /*8260*/  IABS R3, R22 ;  /* 0x0000001600037213 */ /* 0x004fe40000000000 */
[----:B------:R-:W2:Y:S03]  /*8270*/  LDL R22, [R1+0x1f38] ;  /* 0x001f380001167983 */ /* 0x000ea60000100800 */
[----:B------:R-:W-:Y:S01]  /*8280*/  IMAD.HI.U32 R6, R12, R3, RZ ;  /* 0x000000030c067227 */ /* 0x000fe200078e00ff */
[----:B------:R0:W-:Y:S01]  /*8290*/  STL [R1+0xbc], R4 ;  /* 0x0000bc0401007387 */ /* 0x0001e20000100800 */
[----:B------:R-:W-:Y:S02]  /*82a0*/  IABS R2, R18 ;  /* 0x0000001200027213 */ /* 0x000fe40000000000 */
[----:B------:R-:W-:Y:S01]  /*82b0*/  IMAD.MOV R6, RZ, RZ, -R6 ;  /* 0x000000ffff067224 */ /* 0x000fe200078e0a06 */
[----:B------:R-:W2:Y:S03]  /*82c0*/  LDL R18, [R1+0x1f34] ;  /* 0x001f340001127983 */ /* 0x000ea60000100800 */
[----:B------:R-:W-:Y:S01]  /*82d0*/  IMAD R6, R13, R6, R3 ;  /* 0x000000060d067224 */ /* 0x000fe200078e0203 */
[----:B------:R-:W-:Y:S01]  /*82e0*/  STL [R1+0xc4], R0 ;  /* 0x0000c40001007387 */ /* 0x000fe20000100800 */
[----:B0-----:R-:W-:-:S03]  /*82f0*/  IABS R4, R19 ;  /* 0x0000001300047213 */ /* 0x001fc60000000000 */
[----:B------:R-:W2:Y:S04]  /*8300*/  LDL R19, [R1+0x1f2c] ;  /* 0x001f2c0001137983 */ /* 0x000ea80000100800 */
[----:B------:R0:W-:Y:S01]  /*8310*/  STL [R1+0x20], R5 ;  /* 0x0000200501007387 */ /* 0x0001e20000100800 */
[----:B---3--:R-:W-:-:S03]  /*8320*/  IABS R3, R23 ;  /* 0x0000001700037213 */ /* 0x008fc60000000000 */
[----:B------:R-:W3:Y:S01]  /*8330*/  LDL R23, [R1+0x1f28] ;  /* 0x001f280001177983 */ /* 0x000ee20000100800 */
[C---:B0-----:R-:W-:Y:S01]  /*8340*/  IMAD.HI.U32 R5, R12.reuse, R2, RZ ;  /* 0x000000020c057227 */ /* 0x041fe200078e00ff */
[----:B------:R-:W-:Y:S02]  /*8350*/  IABS R0, R20 ;  /* 0x0000001400007213 */ /* 0x000fe40000000000 */
[----:B------:R0:W-:Y:S01]  /*8360*/  STL [R1+0x1c], R6 ;  /* 0x00001c0601007387 */ /* 0x0001e20000100800 */
[----:B------:R-:W-:Y:S02]  /*8370*/  IMAD.MOV R5, RZ, RZ, -R5 ;  /* 0x000000ffff057224 */ /* 0x000fe400078e0a05 */
[----:B------:R-:W-:-:S04]  /*8380*/  IMAD.HI.U32 R7, R12, R0, RZ ;  /* 0x000000000c077227 */ /* 0x000fc800078e00ff */
[----:B------:R-:W-:Y:S02]  /*8390*/  IMAD R5, R13, R5, R2 ;  /* 0x000000050d057224 */ /* 0x000fe400078e0202 */
[----:B0-----:R-:W-:-:S04]  /*83a0*/  IMAD.HI.U32 R6, R12, R4, RZ ;  /* 0x000000040c067227 */ /* 0x001fc800078e00ff */
[----:B------:R-:W-:Y:S02]  /*83b0*/  IMAD.MOV R6, RZ, RZ, -R6 ;  /* 0x000000ffff067224 */ /* 0x000fe400078e0a06 */
[----:B------:R-:W-:Y:S01]  /*83c0*/  IMAD.MOV R7, RZ, RZ, -R7 ;  /* 0x000000ffff077224 */ /* 0x000fe200078e0a07 */
[----:B------:R0:W-:Y:S04]  /*83d0*/  STL [R1+0x18], R5 ;  /* 0x0000180501007387 */ /* 0x0001e80000100800 */
[----:B------:R-:W3:Y:S01]  /*83e0*/  LDL R20, [R1+0x1f24] ;  /* 0x001f240001147983 */ /* 0x000ee20000100800 */
[----:B----4-:R-:W-:Y:S01]  /*83f0*/  IABS R8, R21 ;  /* 0x0000001500087213 */ /* 0x010fe20000000000 */
[C---:B0-----:R-:W-:Y:S02]  /*8400*/  IMAD R5, R13.reuse, R6, R4 ;  /* 0x000000060d057224 */ /* 0x041fe400078e0204 */
[----:B------:R-:W-:-:S02]  /*8410*/  IMAD R4, R13, R7, R0 ;  /* 0x000000070d047224 */ /* 0x000fc400078e0200 */
[----:B------:R-:W-:Y:S01]  /*8420*/  IMAD.MOV.U32 R2, RZ, RZ, R8 ;  /* 0x000000ffff027224 */ /* 0x000fe200078e0008 */
[----:B------:R0:W-:Y:S01]  /*8430*/  STL [R1+0x14], R5 ;  /* 0x0000140501007387 */ /* 0x0001e20000100800 */
[----:B------:R-:W-:-:S03]  /*8440*/  IMAD.HI.U32 R8, R12, R3, RZ ;  /* 0x000000030c087227 */ /* 0x000fc600078e00ff */
[----:B------:R1:W-:Y:S04]  /*8450*/  STL [R1+0x10], R4 ;  /* 0x0000100401007387 */ /* 0x0003e80000100800 */
[----:B------:R-:W4:Y:S01]  /*8460*/  LDL R21, [R1+0x1f20] ;  /* 0x001f200001157983 */ /* 0x000f220000100800 */
[----:B0-----:R-:W-:-:S04]  /*8470*/  IMAD.HI.U32 R5, R12, R2, RZ ;  /* 0x000000020c057227 */ /* 0x001fc800078e00ff */
[----:B-1----:R-:W-:Y:S02]  /*8480*/  IMAD.MOV R4, RZ, RZ, -R8 ;  /* 0x000000ffff047224 */ /* 0x002fe400078e0a08 */
[----:B------:R-:W-:Y:S02]  /*8490*/  IMAD.MOV R5, RZ, RZ, -R5 ;  /* 0x000000ffff057224 */ /* 0x000fe400078e0a05 */
[C---:B------:R-:W-:Y:S02]  /*84a0*/  IMAD R4, R13.reuse, R4, R3 ;  /* 0x000000040d047224 */ /* 0x040fe400078e0203 */
[----:B------:R-:W-:Y:S01]  /*84b0*/  IMAD R5, R13, R5, R2 ;  /* 0x000000050d057224 */ /* 0x000fe200078e0202 */
[----:B--2---:R-:W-:Y:S02]  /*84c0*/  IABS R0, R22 ;  /* 0x0000001600007213 */ /* 0x004fe40000000000 */
[----:B------:R-:W2:Y:S01]  /*84d0*/  LDL R22, [R1+0x1f1c] ;  /* 0x001f1c0001167983 */ /* 0x000ea20000100800 */
[----:B------:R-:W-:-:S03]  /*84e0*/  IABS R6, R18 ;  /* 0x0000001200067213 */ /* 0x000fc60000000000 */
[----:B------:R0:W-:Y:S02]  /*84f0*/  STL [R1+0xc], R4 ;  /* 0x00000c0401007387 */ /* 0x0001e40000100800 */
[----:B------:R-:W-:Y:S01]  /*8500*/  IMAD.MOV.U32 R3, RZ, RZ, R6 ;  /* 0x000000ffff037224 */ /* 0x000fe200078e0006 */
[----:B------:R-:W-:Y:S02]  /*8510*/  IABS R2, R19 ;  /* 0x0000001300027213 */ /* 0x000fe40000000000 */
[----:B------:R-:W2:Y:S04]  /*8520*/  LDL R19, [R1+0x1f18] ;  /* 0x001f180001137983 */ /* 0x000ea80000100800 */
[----:B------:R1:W-:Y:S01]  /*8530*/  STL [R1+0x8], R5 ;  /* 0x0000080501007387 */ /* 0x0003e20000100800 */
[----:B---3--:R-:W-:-:S03]  /*8540*/  IABS R6, R23 ;  /* 0x0000001700067213 */ /* 0x008fc60000000000 */
[----:B------:R-:W3:Y:S01]  /*8550*/  LDL R23, [R1+0x1f14] ;  /* 0x001f140001177983 */ /* 0x000ee20000100800 */
[----:B------:R-:W-:Y:S01]  /*8560*/  IABS R29, R29 ;  /* 0x0000001d001d7213 */ /* 0x000fe20000000000 */
[----:B0-----:R-:W-:-:S04]  /*8570*/  IMAD.HI.U32 R4, R12, R0, RZ ;  /* 0x000000000c047227 */ /* 0x001fc800078e00ff */
[----:B------:R-:W-:-:S04]  /*8580*/  IMAD.HI.U32 R7, R12, R29, RZ ;  /* 0x0000001d0c077227 */ /* 0x000fc800078e00ff */
[----:B-1----:R-:W-:-:S04]  /*8590*/  IMAD.HI.U32 R5, R12, R3, RZ ;  /* 0x000000030c057227 */ /* 0x002fc800078e00ff */
[----:B------:R-:W-:Y:S02]  /*85a0*/  IMAD.MOV R4, RZ, RZ, -R4 ;  /* 0x000000ffff047224 */ /* 0x000fe400078e0a04 */
[----:B------:R-:W-:Y:S02]  /*85b0*/  IMAD.MOV R7, RZ, RZ, -R7 ;  /* 0x000000ffff077224 */ /* 0x000fe400078e0a07 */
[----:B------:R-:W-:Y:S02]  /*85c0*/  IMAD.MOV R5, RZ, RZ, -R5 ;  /* 0x000000ffff057224 */ /* 0x000fe400078e0a05 */
[C---:B------:R-:W-:Y:S02]  /*85d0*/  IMAD R4, R13.reuse, R4, R0 ;  /* 0x000000040d047224 */ /* 0x040fe400078e0200 */
[C---:B------:R-:W-:Y:S02]  /*85e0*/  IMAD R29, R13.reuse, R7, R29 ;  /* 0x000000070d1d7224 */ /* 0x040fe400078e021d */
[----:B------:R-:W-:Y:S01]  /*85f0*/  IMAD R3, R13, R5, R3 ;  /* 0x000000050d037224 */ /* 0x000fe200078e0203 */
[----:B------:R0:W-:Y:S01]  /*8600*/  STL [R1+0x4], R4 ;  /* 0x0000040401007387 */ /* 0x0001e20000100800 */
[----:B------:R-:W-:-:S03]  /*8610*/  IMAD.HI.U32 R0, R12, R2, RZ ;  /* 0x000000020c007227 */ /* 0x000fc600078e00ff */
[----:B------:R-:W-:Y:S01]  /*8620*/  STL [R1+0x25dc], R29 ;  /* 0x0025dc1d01007387 */ /* 0x000fe20000100800 */
[----:B------:R-:W-:-:S03]  /*8630*/  IMAD.MOV R0, RZ, RZ, -R0 ;  /* 0x000000ffff007224 */ /* 0x000fc600078e0a00 */
[----:B------:R1:W-:Y:S01]  /*8640*/  STL [R1], R3 ;  /* 0x0000000301007387 */ /* 0x0003e20000100800 */
[----:B0-----:R-:W-:-:S04]  /*8650*/  IMAD.HI.U32 R4, R12, R6, RZ ;  /* 0x000000060c047227 */ /* 0x001fc800078e00ff */
[----:B------:R-:W-:Y:S01]  /*8660*/  IMAD.MOV R8, RZ, RZ, -R4 ;  /* 0x000000ffff087224 */ /* 0x000fe200078e0a04 */
[----:B----4-:R-:W-:Y:S02]  /*8670*/  IABS R5, R21 ;  /* 0x0000001500057213 */ /* 0x010fe40000000000 */
[----:B------:R-:W4:Y:S01]  /*8680*/  LDL R21, [R1+0x1f0c] ;  /* 0x001f0c0001157983 */ /* 0x000f220000100800 */
[----:B-1----:R-:W-:-:S03]  /*8690*/  IABS R3, R20 ;  /* 0x0000001400037213 */ /* 0x002fc60000000000 */
[----:B------:R-:W4:Y:S01]  /*86a0*/  LDL R20, [R1+0x1f10] ;  /* 0x001f100001147983 */ /* 0x000f220000100800 */
[C---:B------:R-:W-:Y:S02]  /*86b0*/  IMAD R0, R13.reuse, R0, R2 ;  /* 0x000000000d007224 */ /* 0x040fe400078e0202 */
[----:B------:R-:W-:Y:S01]  /*86c0*/  IMAD R2, R13, R8, R6 ;  /* 0x000000080d027224 */ /* 0x000fe200078e0206 */
[----:B--2---:R-:W-:Y:S02]  /*86d0*/  IABS R7, R22 ;  /* 0x0000001600077213 */ /* 0x004fe40000000000 */
[----:B------:R-:W2:Y:S04]  /*86e0*/  LDL R22, [R1+0x1f08] ;  /* 0x001f080001167983 */ /* 0x000ea80000100800 */
[----:B------:R0:W-:Y:S04]  /*86f0*/  STL [R1+0x25d8], R0 ;  /* 0x0025d80001007387 */ /* 0x0001e80000100800 */
[----:B------:R-:W-:Y:S01]  /*8700*/  STL [R1+0x25d4], R2 ;  /* 0x0025d40201007387 */ /* 0x000fe20000100800 */
[----:B---3--:R-:W-:-:S03]  /*8710*/  IABS R10, R23 ;  /* 0x00000017000a7213 */ /* 0x008fc60000000000 */
[----:B------:R-:W3:Y:S01]  /*8720*/  LDL R23, [R1+0x1f04] ;  /* 0x001f040001177983 */ /* 0x000ee20000100800 */
[----:B------:R-:W-:Y:S02]  /*8730*/  IMAD.MOV.U32 R4, RZ, RZ, R5 ;  /* 0x000000ffff047224 */ /* 0x000fe400078e0005 */
[----:B------:R-:W-:Y:S02]  /*8740*/  IMAD.MOV.U32 R5, RZ, RZ, R7 ;  /* 0x000000ffff057224 */ /* 0x000fe400078e0007 */
[----:B------:R-:W-:-:S04]  /*8750*/  IMAD.HI.U32 R7, R12, R3, RZ ;  /* 0x000000030c077227 */ /* 0x000fc800078e00ff */
[C---:B------:R-:W-:Y:S01]  /*8760*/  IMAD.HI.U32 R8, R12.reuse, R4, RZ ;  /* 0x000000040c087227 */ /* 0x040fe200078e00ff */
[----:B------:R-:W-:Y:S02]  /*8770*/  IABS R6, R19 ;  /* 0x0000001300067213 */ /* 0x000fe40000000000 */
[----:B------:R-:W3:Y:S01]  /*8780*/  LDL R19, [R1+0x1f00] ;  /* 0x001f000001137983 */ /* 0x000ee20000100800 */
[----:B------:R-:W-:-:S04]  /*8790*/  IMAD.HI.U32 R9, R12, R5, RZ ;  /* 0x000000050c097227 */ /* 0x000fc800078e00ff */
[----:B------:R-:W-:Y:S02]  /*87a0*/  IMAD.MOV R7, RZ, RZ, -R7 ;  /* 0x000000ffff077224 */ /* 0x000fe400078e0a07 */
[----:B------:R-:W-:Y:S02]  /*87b0*/  IMAD.MOV R8, RZ, RZ, -R8 ;  /* 0x000000ffff087224 */ /* 0x000fe400078e0a08 */
[----:B------:R-:W-:Y:S02]  /*87c0*/  IMAD.MOV R9, RZ, RZ, -R9 ;  /* 0x000000ffff097224 */ /* 0x000fe400078e0a09 */
[C---:B------:R-:W-:Y:S02]  /*87d0*/  IMAD R3, R13.reuse, R7, R3 ;  /* 0x000000070d037224 */ /* 0x040fe400078e0203 */
[C---:B------:R-:W-:Y:S02]  /*87e0*/  IMAD R4, R13.reuse, R8, R4 ;  /* 0x000000080d047224 */ /* 0x040fe400078e0204 */
[----:B------:R-:W-:Y:S01]  /*87f0*/  IMAD.HI.U32 R11, R12, R6, RZ ;  /* 0x000000060c0b7227 */ /* 0x000fe200078e00ff */
[----:B------:R1:W-:Y:S03]  /*8800*/  STL [R1+0x25d0], R3 ;  /* 0x0025d00301007387 */ /* 0x0003e60000100800 */
[----:B------:R-:W-:-:S02]  /*8810*/  IMAD R5, R13, R9, R5 ;  /* 0x000000090d057224 */ /* 0x000fc400078e0205 */
[----:B------:R-:W-:Y:S01]  /*8820*/  IMAD.MOV.U32 R7, RZ, RZ, R10 ;  /* 0x000000ffff077224 */ /* 0x000fe200078e000a */
[----:B------:R-:W-:Y:S01]  /*8830*/  STL [R1+0x25cc], R4 ;  /* 0x0025cc0401007387 */ /* 0x000fe20000100800 */
[----:B------:R-:W-:Y:S02]  /*8840*/  IMAD.MOV R9, RZ, RZ, -R11 ;  /* 0x000000ffff097224 */ /* 0x000fe400078e0a0b */
[----:B------:R-:W-:Y:S01]  /*8850*/  IMAD.HI.U32 R10, R12, R7, RZ ;  /* 0x000000070c0a7227 */ /* 0x000fe200078e00ff */
[----:B------:R-:W-:Y:S01]  /*8860*/  STL [R1+0x25c8], R5 ;  /* 0x0025c80501007387 */ /* 0x000fe20000100800 */
[----:B----4-:R-:W-:-:S03]  /*8870*/  IABS R11, R21 ;  /* 0x00000015000b7213 */ /* 0x010fc60000000000 */
[----:B------:R-:W4:Y:S01]  /*8880*/  LDL R21, [R1+0x1ef8] ;  /* 0x001ef80001157983 */ /* 0x000f220000100800 */
[----:B------:R-:W-:Y:S01]  /*8890*/  IMAD.MOV R16, RZ, RZ, -R10 ;  /* 0x000000ffff107224 */ /* 0x000fe200078e0a0a */
[----:B------:R-:W-:Y:S02]  /*88a0*/  IABS R8, R20 ;  /* 0x0000001400087213 */ /* 0x000fe40000000000 */
[----:B------:R-:W4:Y:S01]  /*88b0*/  LDL R20, [R1+0x1efc] ;  /* 0x001efc0001147983 */ /* 0x000f220000100800 */
[C---:B------:R-:W-:Y:S02]  /*88c0*/  IMAD R6, R13.reuse, R9, R6 ;  /* 0x000000090d067224 */ /* 0x040fe400078e0206 */
[----:B------:R-:W-:Y:S02]  /*88d0*/  IMAD R7, R13, R16, R7 ;  /* 0x000000100d077224 */ /* 0x000fe400078e0207 */
[----:B------:R-:W-:Y:S01]  /*88e0*/  IMAD.MOV.U32 R9, RZ, RZ, R11 ;  /* 0x000000ffff097224 */ /* 0x000fe200078e000b */
[----:B--2---:R-:W-:-:S02]  /*88f0*/  IABS R14, R22 ;  /* 0x00000016000e7213 */ /* 0x004fc40000000000 */
[----:B------:R-:W2:Y:S04]  /*8900*/  LDL R22, [R1+0x1ef4] ;  /* 0x001ef40001167983 */ /* 0x000ea80000100800 */
[----:B------:R-:W2:Y:S04]  /*8910*/  LDL.LU R29, [R1+0x680] ;  /* 0x00068000011d7983 */ /* 0x000ea80000300800 */
[----:B------:R-:W-:Y:S04]  /*8920*/  STL [R1+0x25e0], R6 ;  /* 0x0025e00601007387 */ /* 0x000fe80000100800 */
[----:B------:R-:W-:Y:S01]  /*8930*/  STL [R1+0x25e4], R7 ;  /* 0x0025e40701007387 */ /* 0x000fe20000100800 */
[----:B---3--:R-:W-:-:S03]  /*8940*/  IABS R11, R23 ;  /* 0x00000017000b7213 */ /* 0x008fc60000000000 */
[----:B------:R-:W3:Y:S01]  /*8950*/  LDL R23, [R1+0x1ef0] ;  /* 0x001ef00001177983 */ /* 0x000ee20000100800 */
[----:B------:R-:W-:Y:S02]  /*8960*/  IMAD.MOV.U32 R10, RZ, RZ, R14 ;  /* 0x000000ffff0a7224 */ /* 0x000fe400078e000e */
[----:B------:R-:W-:-:S04]  /*8970*/  IMAD.HI.U32 R14, R12, R8, RZ ;  /* 0x000000080c0e7227 */ /* 0x000fc800078e00ff */
[----:B------:R-:W-:Y:S01]  /*8980*/  IMAD.HI.U32 R18, R12, R10, RZ ;  /* 0x0000000a0c127227 */ /* 0x000fe200078e00ff */
[----:B------:R-:W-:-:S03]  /*8990*/  IABS R16, R19 ;  /* 0x0000001300107213 */ /* 0x000fc60000000000 */
[----:B------:R-:W-:-:S04]  /*89a0*/  IMAD.HI.U32 R17, R12, R9, RZ ;  /* 0x000000090c117227 */ /* 0x000fc800078e00ff */
[----:B------:R-:W-:Y:S02]  /*89b0*/  IMAD.MOV R14, RZ, RZ, -R14 ;  /* 0x000000ffff0e7224 */ /* 0x000fe400078e0a0e */
[----:B------:R-:W-:Y:S02]  /*89c0*/  IMAD.MOV R18, RZ, RZ, -R18 ;  /* 0x000000ffff127224 */ /* 0x000fe400078e0a12 */
[----:B------:R-:W-:Y:S02]  /*89d0*/  IMAD.MOV R17, RZ, RZ, -R17 ;  /* 0x000000ffff117224 */ /* 0x000fe400078e0a11 */
[C---:B------:R-:W-:Y:S02]  /*89e0*/  IMAD R8, R13.reuse, R14, R8 ;  /* 0x0000000e0d087224 */ /* 0x040fe400078e0208 */
[----:B------:R-:W-:Y:S02]  /*89f0*/  IMAD R10, R13, R18, R10 ;  /* 0x000000120d0a7224 */ /* 0x000fe400078e020a */
[----:B------:R-:W-:-:S04]  /*8a00*/  IMAD.HI.U32 R14, R12, R11, RZ ;  /* 0x0000000b0c0e7227 */ /* 0x000fc800078e00ff */
[----:B------:R-:W-:-:S04]  /*8a10*/  IMAD.HI.U32 R18, R12, R16, RZ ;  /* 0x000000100c127227 */ /* 0x000fc800078e00ff */
[C---:B------:R-:W-:Y:S02]  /*8a20*/  IMAD R9, R13.reuse, R17, R9 ;  /* 0x000000110d097224 */ /* 0x040fe400078e0209 */
[----:B------:R-:W-:Y:S01]  /*8a30*/  IMAD.MOV R14, RZ, RZ, -R14 ;  /* 0x000000ffff0e7224 */ /* 0x000fe200078e0a0e */
[----:B----4-:R-:W-:Y:S02]  /*8a40*/  IABS R19, R21 ;  /* 0x0000001500137213 */ /* 0x010fe40000000000 */
[----:B------:R-:W-:Y:S01]  /*8a50*/  IABS R17, R20 ;  /* 0x0000001400117213 */ /* 0x000fe20000000000 */
[----:B------:R-:W-:Y:S02]  /*8a60*/  IMAD.MOV R20, RZ, RZ, -R18 ;  /* 0x000000ffff147224 */ /* 0x000fe400078e0a12 */
[----:B------:R-:W-:Y:S02]  /*8a70*/  IMAD.MOV.U32 R18, RZ, RZ, R19 ;  /* 0x000000ffff127224 */ /* 0x000fe400078e0013 */
[----:B------:R-:W-:-:S02]  /*8a80*/  IMAD R11, R13, R14, R11 ;  /* 0x0000000e0d0b7224 */ /* 0x000fc400078e020b */
[C---:B------:R-:W-:Y:S01]  /*8a90*/  IMAD.HI.U32 R14, R12.reuse, R18, RZ ;  /* 0x000000120c0e7227 */ /* 0x040fe200078e00ff */
[----:B------:R-:W-:Y:S03]  /*8aa0*/  STL [R1+0x25e8], R8 ;  /* 0x0025e80801007387 */ /* 0x000fe60000100800 */
[----:B------:R-:W-:Y:S01]  /*8ab0*/  IMAD.HI.U32 R21, R12, R17, RZ ;  /* 0x000000110c157227 */ /* 0x000fe200078e00ff */
[----:B------:R-:W-:Y:S03]  /*8ac0*/  STL [R1+0x25ec], R9 ;  /* 0x0025ec0901007387 */ /* 0x000fe60000100800 */
[----:B------:R-:W-:Y:S01]  /*8ad0*/  IMAD R16, R13, R20, R16 ;  /* 0x000000140d107224 */ /* 0x000fe200078e0210 */
[----:B------:R-:W-:Y:S01]  /*8ae0*/  STL [R1+0x25f0], R10 ;  /* 0x0025f00a01007387 */ /* 0x000fe20000100800 */
[----:B------:R-:W-:-:S02]  /*8af0*/  IMAD.MOV R14, RZ, RZ, -R14 ;  /* 0x000000ffff0e7224 */ /* 0x000fc400078e0a0e */
[----:B------:R-:W-:Y:S01]  /*8b00*/  IMAD.MOV R21, RZ, RZ, -R21 ;  /* 0x000000ffff157224 */ /* 0x000fe200078e0a15 */
[----:B0-----:R-:W4:Y:S01]  /*8b10*/  LDL R0, [R1+0x1eec] ;  /* 0x001eec0001007983 */ /* 0x001f220000100800 */
[----:B------:R-:W-:-:S03]  /*8b20*/  IMAD R18, R13, R14, R18 ;  /* 0x0000000e0d127224 */ /* 0x000fc600078e0212 */
[----:B-1----:R-:W4:Y:S01]  /*8b30*/  LDL.LU R3, [R1+0x68] ;  /* 0x0000680001037983 */ /* 0x002f220000300800 */
[----:B------:R-:W-:-:S03]  /*8b40*/  IMAD R17, R13, R21, R17 ;  /* 0x000000150d117224 */ /* 0x000fc600078e0211 */
[----:B------:R0:W-:Y:S04]  /*8b50*/  STL [R1+0x25f4], R11 ;  /* 0x0025f40b01007387 */ /* 0x0001e80000100800 */
[----:B------:R-:W4:Y:S04]  /*8b60*/  LDL.LU R25, [R1+0x64] ;  /* 0x0000640001197983 */ /* 0x000f280000300800 */
[----:B------:R-:W-:Y:S04]  /*8b70*/  STL [R1+0x25f8], R16 ;  /* 0x0025f81001007387 */ /* 0x000fe80000100800 */
[----:B0-----:R-:W4:Y:S04]  /*8b80*/  LDL.LU R11, [R1+0x5c] ;  /* 0x00005c00010b7983 */ /* 0x001f280000300800 */
[----:B------:R-:W4:Y:S04]  /*8b90*/  LDL.LU R10, [R1+0x58] ;  /* 0x00005800010a7983 */ /* 0x000f280000300800 */
[----:B------:R-:W4:Y:S04]  /*8ba0*/  LDL.LU R7, [R1+0x54] ;  /* 0x0000540001077983 */ /* 0x000f280000300800 */
[----:B------:R-:W4:Y:S04]  /*8bb0*/  LDL.LU R9, [R1+0x50] ;  /* 0x0000500001097983 */ /* 0x000f280000300800 */
[----:B------:R-:W4:Y:S04]  /*8bc0*/  LDL.LU R8, [R1+0x4c] ;  /* 0x00004c0001087983 */ /* 0x000f280000300800 */
[----:B------:R-:W-:Y:S04]  /*8bd0*/  STL [R1+0x25fc], R17 ;  /* 0x0025fc1101007387 */ /* 0x000fe80000100800 */
[----:B------:R-:W-:Y:S01]  /*8be0*/  STL [R1+0x2600], R18 ;  /* 0x0026001201007387 */ /* 0x000fe20000100800 */
[----:B--2---:R-:W-:-:S02]  /*8bf0*/  IABS R19, R22 ;  /* 0x0000001600137213 */ /* 0x004fc40000000000 */
[----:B---3--:R-:W-:-:S03]  /*8c00*/  IABS R20, R23 ;  /* 0x0000001700147213 */ /* 0x008fc60000000000 */
[----:B------:R-:W-:-:S04]  /*8c10*/  IMAD.HI.U32 R23, R12, R19, RZ ;  /* 0x000000130c177227 */ /* 0x000fc800078e00ff */
[----:B------:R-:W-:-:S04]  /*8c20*/  IMAD.MOV R14, RZ, RZ, -R23 ;  /* 0x000000ffff0e7224 */ /* 0x000fc800078e0a17 */
[----:B------:R-:W-:-:S05]  /*8c30*/  IMAD R19, R13, R14, R19 ;  /* 0x0000000e0d137224 */ /* 0x000fca00078e0213 */
[----:B------:R0:W-:Y:S04]  /*8c40*/  STL [R1+0x2604], R19 ;  /* 0x0026041301007387 */ /* 0x0001e80000100800 */
[----:B0-----:R-:W2:Y:S01]  /*8c50*/  LDL.LU R19, [R1+0x60] ;  /* 0x0000600001137983 */ /* 0x001ea20000300800 */
[----:B------:R-:W-:Y:S01]  /*8c60*/  ISETP.GT.U32.AND P0, PT, R24, R29, PT ;  /* 0x0000001d1800720c */ /* 0x000fe20003f04070 */
[----:B------:R-:W-:Y:S01]  /*8c70*/  IMAD.HI.U32 R22, R12, R20, RZ ;  /* 0x000000140c167227 */ /* 0x000fe200078e00ff */
[----:B------:R-:W-:-:S03]  /*8c80*/  ISETP.GT.U32.AND P5, PT, R13, R15, PT ;  /* 0x0000000f0d00720c */ /* 0x000fc60003fa4070 */
[----:B------:R-:W-:-:S08]  /*8c90*/  IMAD.MOV R22, RZ, RZ, -R22 ;  /* 0x000000ffff167224 */ /* 0x000fd000078e0a16 */
[----:B------:R-:W-:-:S05]  /*8ca0*/  @!P0 IMAD.IADD R29, R29, 0x1, -R24 ;  /* 0x000000011d1d8824 */ /* 0x000fca00078e0a18 */
[----:B------:R-:W-:Y:S01]  /*8cb0*/  ISETP.GT.U32.AND P3, PT, R24, R29, PT ;  /* 0x0000001d1800720c */ /* 0x000fe20003f64070 */
[----:B------:R-:W-:-:S05]  /*8cc0*/  IMAD R20, R13, R22, R20 ;  /* 0x000000160d147224 */ /* 0x000fca00078e0214 */
[----:B------:R-:W-:Y:S01]  /*8cd0*/  STL [R1+0x2608], R20 ;  /* 0x0026081401007387 */ /* 0x000fe20000100800 */
[----:B------:R-:W-:-:S06]  /*8ce0*/  @!P5 IMAD.IADD R15, R15, 0x1, -R13 ;  /* 0x000000010f0fd824 */ /* 0x000fcc00078e0a0d */
[----:B------:R-:W-:Y:S01]  /*8cf0*/  @!P3 IMAD.IADD R29, R29, 0x1, -R24 ;  /* 0x000000011d1db824 */ /* 0x000fe200078e0a18 */
[----:B----4-:R-:W-:Y:S02]  /*8d00*/  IABS R21, R0 ;  /* 0x0000000000157213 */ /* 0x010fe40000000000 */
[----:B------:R-:W3:Y:S01]  /*8d10*/  LDL.LU R0, [R1+0x48] ;  /* 0x0000480001007983 */ /* 0x000ee20000300800 */
[----:B------:R-:W-:-:S03]  /*8d20*/  ISETP.GT.U32.AND P0, PT, R13, R3, PT ;  /* 0x000000030d00720c */ /* 0x000fc60003f04070 */
[----:B------:R-:W4:Y:S04]  /*8d30*/  LDL.LU R6, [R1+0x44] ;  /* 0x0000440001067983 */ /* 0x000f280000300800 */
[----:B------:R-:W3:Y:S01]  /*8d40*/  LDL.LU R5, [R1+0x40] ;  /* 0x0000400001057983 */ /* 0x000ee20000300800 */
[----:B------:R-:W-:-:S03]  /*8d50*/  ISETP.GT.U32.AND P1, PT, R13, R25, PT ;  /* 0x000000190d00720c */ /* 0x000fc60003f24070 */
[----:B------:R0:W-:Y:S01]  /*8d60*/  STL [R1+0x680], R29 ;  /* 0x0006801d01007387 */ /* 0x0001e20000100800 */
[----:B------:R-:W-:Y:S01]  /*8d70*/  ISETP.GT.U32.AND P3, PT, R13, R11, PT ;  /* 0x0000000b0d00720c */ /* 0x000fe20003f64070 */
[----:B------:R-:W-:Y:S02]  /*8d80*/  @!P0 IMAD.IADD R3, R3, 0x1, -R13 ;  /* 0x0000000103038824 */ /* 0x000fe400078e0a0d */
[----:B------:R-:W3:Y:S01]  /*8d90*/  LDL.LU R4, [R1+0x3c] ;  /* 0x00003c0001047983 */ /* 0x000ee20000300800 */
[----:B------:R-:W-:-:S05]  /*8da0*/  ISETP.GT.U32.AND P6, PT, R13, R10, PT ;  /* 0x0000000a0d00720c */ /* 0x000fca0003fc4070 */
[----:B------:R-:W-:Y:S01]  /*8db0*/  @!P1 IMAD.IADD R25, R25, 0x1, -R13 ;  /* 0x0000000119199824 */ /* 0x000fe200078e0a0d */
[C---:B------:R-:W-:Y:S01]  /*8dc0*/  ISETP.GT.U32.AND P4, PT, R13.reuse, R7, PT ;  /* 0x000000070d00720c */ /* 0x040fe20003f84070 */
[----:B------:R-:W3:Y:S01]  /*8dd0*/  LDL.LU R2, [R1+0x38] ;  /* 0x0000380001027983 */ /* 0x000ee20000300800 */
[C---:B------:R-:W-:Y:S02]  /*8de0*/  ISETP.GT.U32.AND P1, PT, R13.reuse, R15, PT ;  /* 0x0000000f0d00720c */ /* 0x040fe40003f24070 */
[C---:B------:R-:W-:Y:S01]  /*8df0*/  ISETP.GT.U32.AND P5, PT, R13.reuse, R9, PT ;  /* 0x000000090d00720c */ /* 0x040fe20003fa4070 */
[----:B0-----:R-:W3:Y:S01]  /*8e00*/  LDL.LU R29, [R1+0x34] ;  /* 0x00003400011d7983 */ /* 0x001ee20000300800 */
[----:B------:R-:W-:-:S03]  /*8e10*/  ISETP.GT.U32.AND P0, PT, R13, R8, PT ;  /* 0x000000080d00720c */ /* 0x000fc60003f04070 */
[----:B------:R-:W3:Y:S01]  /*8e20*/  LDL.LU R24, [R1+0x30] ;  /* 0x0000300001187983 */ /* 0x000ee20000300800 */
[----:B------:R-:W-:-:S03]  /*8e30*/  @!P3 IMAD.IADD R11, R11, 0x1, -R13 ;  /* 0x000000010b0bb824 */ /* 0x000fc600078e0a0d */
[----:B------:R-:W3:Y:S01]  /*8e40*/  LDL.LU R20, [R1+0x2c] ;  /* 0x00002c0001147983 */ /* 0x000ee20000300800 */
[--C-:B------:R-:W-:Y:S01]  /*8e50*/  @!P4 IMAD.IADD R7, R7, 0x1, -R13.reuse ;  /* 0x000000010707c824 */ /* 0x100fe200078e0a0d */
[----:B------:R-:W-:Y:S02]  /*8e60*/  ISETP.GT.U32.AND P3, PT, R13, R25, PT ;  /* 0x000000190d00720c */ /* 0x000fe40003f64070 */
[----:B------:R-:W4:Y:S01]  /*8e70*/  LDL.LU R23, [R1+0x28] ;  /* 0x0000280001177983 */ /* 0x000f220000300800 */
[----:B------:R-:W-:-:S03]  /*8e80*/  @!P6 IMAD.IADD R10, R10, 0x1, -R13 ;  /* 0x000000010a0ae824 */ /* 0x000fc600078e0a0d */
[----:B------:R-:W4:Y:S01]  /*8e90*/  LDL.LU R18, [R1+0x398] ;  /* 0x0003980001127983 */ /* 0x000f220000300800 */
[--C-:B------:R-:W-:Y:S01]  /*8ea0*/  @!P5 IMAD.IADD R9, R9, 0x1, -R13.reuse ;  /* 0x000000010909d824 */ /* 0x100fe200078e0a0d */
[----:B------:R-:W-:Y:S01]  /*8eb0*/  ISETP.GT.U32.AND P5, PT, R13, R11, PT ;  /* 0x0000000b0d00720c */ /* 0x000fe20003fa4070 */
[--C-:B------:R-:W-:Y:S01]  /*8ec0*/  @!P1 IMAD.IADD R15, R15, 0x1, -R13.reuse ;  /* 0x000000010f0f9824 */ /* 0x100fe200078e0a0d */
[C---:B------:R-:W-:Y:S01]  /*8ed0*/  ISETP.GT.U32.AND P1, PT, R13.reuse, R7, PT ;  /* 0x000000070d00720c */ /* 0x040fe20003f24070 */
[----:B------:R-:W-:Y:S01]  /*8ee0*/  IMAD.HI.U32 R14, R12, R21, RZ ;  /* 0x000000150c0e7227 */ /* 0x000fe200078e00ff */
[----:B------:R-:W4:Y:S03]  /*8ef0*/  LDL.LU R17, [R1+0x384] ;  /* 0x0003840001117983 */ /* 0x000f260000300800 */
[--C-:B------:R-:W-:Y:S01]  /*8f00*/  @!P0 IMAD.IADD R8, R8, 0x1, -R13.reuse ;  /* 0x0000000108088824 */ /* 0x100fe200078e0a0d */
[----:B------:R-:W-:Y:S01]  /*8f10*/  ISETP.GT.U32.AND P0, PT, R13, R10, PT ;  /* 0x0000000a0d00720c */ /* 0x000fe20003f04070 */
[----:B------:R-:W-:Y:S01]  /*8f20*/  IMAD.MOV R14, RZ, RZ, -R14 ;  /* 0x000000ffff0e7224 */ /* 0x000fe200078e0a0e */
[----:B------:R-:W-:Y:S01]  /*8f30*/  STL [R1+0x260c], R15 ;  /* 0x00260c0f01007387 */ /* 0x000fe20000100800 */
[----:B------:R-:W-:-:S02]  /*8f40*/  @!P3 IMAD.IADD R25, R25, 0x1, -R13 ;  /* 0x000000011919b824 */ /* 0x000fc400078e0a0d */
[----:B------:R-:W-:Y:S01]  /*8f50*/  IMAD R21, R13, R14, R21 ;  /* 0x0000000e0d157224 */ /* 0x000fe200078e0215 */
[----:B------:R-:W4:Y:S01]  /*8f60*/  LDL.LU R16, [R1+0x390] ;  /* 0x0003900001107983 */ /* 0x000f220000300800 */
[--C-:B------:R-:W-:Y:S02]  /*8f70*/  @!P5 IMAD.IADD R11, R11, 0x1, -R13.reuse ;  /* 0x000000010b0bd824 */ /* 0x100fe400078e0a0d */
[----:B------:R-:W-:-:S04]  /*8f80*/  @!P1 IMAD.IADD R7, R7, 0x1, -R13 ;  /* 0x0000000107079824 */ /* 0x000fc800078e0a0d */
[----:B------:R-:W-:Y:S01]  /*8f90*/  @!P0 IMAD.IADD R10, R10, 0x1, -R13 ;  /* 0x000000010a0a8824 */ /* 0x000fe200078e0a0d */
[----:B--2---:R-:W-:-:S13]  /*8fa0*/  ISETP.GT.U32.AND P2, PT, R13, R19, PT ;  /* 0x000000130d00720c */ /* 0x004fda0003f44070 */
[----:B------:R-:W-:Y:S01]  /*8fb0*/  @!P2 IMAD.IADD R19, R19, 0x1, -R13 ;  /* 0x000000011313a824 */ /* 0x000fe200078e0a0d */
[----:B------:R-:W-:-:S04]  /*8fc0*/  ISETP.GT.U32.AND P2, PT, R13, R3, PT ;  /* 0x000000030d00720c */ /* 0x000fc80003f44070 */
[----:B------:R-:W-:-:S09]  /*8fd0*/  ISETP.GT.U32.AND P4, PT, R13, R19, PT ;  /* 0x000000130d00720c */ /* 0x000fd20003f84070 */
[----:B------:R-:W-:-:S04]  /*8fe0*/  @!P2 IMAD.IADD R3, R3, 0x1, -R13 ;  /* 0x000000010303a824 */ /* 0x000fc800078e0a0d */
[----:B------:R-:W-:Y:S01]  /*8ff0*/  @!P4 IMAD.IADD R19, R19, 0x1, -R13 ;  /* 0x000000011313c824 */ /* 0x000fe200078e0a0d */
[----:B------:R0:W-:Y:S04]  /*9000*/  STL [R1+0x68], R3 ;  /* 0x0000680301007387 */ /* 0x0001e80000100800 */
[----:B0-----:R-:W2:Y:S04]  /*9010*/  LDL.LU R3, [R1+0x394] ;  /* 0x0003940001037983 */ /* 0x001ea80000300800 */
[----:B------:R-:W-:Y:S04]  /*9020*/  STL [R1+0x2610], R21 ;  /* 0x0026101501007387 */ /* 0x000fe80000100800 */
[----:B------:R0:W-:Y:S04]  /*9030*/  STL [R1+0x64], R25 ;  /* 0x0000641901007387 */ /* 0x0001e80000100800 */
[----:B0-----:R-:W2:Y:S04]  /*9040*/  LDL.LU R25, [R1+0x261c] ;  /* 0x00261c0001197983 */ /* 0x001ea80000300800 */
[----:B------:R-:W-:Y:S04]  /*9050*/  STL [R1+0x60], R19 ;  /* 0x0000601301007387 */ /* 0x000fe80000100800 */
[----:B------:R-:W-:Y:S04]  /*9060*/  STL [R1+0x5c], R11 ;  /* 0x00005c0b01007387 */ /* 0x000fe80000100800 */
[----:B------:R0:W-:Y:S04]  /*9070*/  STL [R1+0x54], R7 ;  /* 0x0000540701007387 */ /* 0x0001e80000100800 */
[----:B------:R1:W-:Y:S04]  /*9080*/  STL [R1+0x58], R10 ;  /* 0x0000580a01007387 */ /* 0x0003e80000100800 */
[----:B0-----:R-:W2:Y:S01]  /*9090*/  LDL R7, [R1+0x1ee8] ;  /* 0x001ee80001077983 */ /* 0x001ea20000100800 */
[----:B------:R-:W-:-:S02]  /*90a0*/  ISETP.GT.U32.AND P6, PT, R13, R8, PT ;  /* 0x000000080d00720c */ /* 0x000fc40003fc4070 */
[C---:B---3--:R-:W-:Y:S01]  /*90b0*/  ISETP.GT.U32.AND P3, PT, R13.reuse, R0, PT ;  /* 0x000000000d00720c */ /* 0x048fe20003f64070 */
[----:B------:R-:W3:Y:S01]  /*90c0*/  LDL.LU R11, [R1+0x388] ;  /* 0x00038800010b7983 */ /* 0x000ee20000300800 */
[C---:B----4-:R-:W-:Y:S02]  /*90d0*/  ISETP.GT.U32.AND P4, PT, R13.reuse, R6, PT ;  /* 0x000000060d00720c */ /* 0x050fe40003f84070 */
[C---:B------:R-:W-:Y:S02]  /*90e0*/  ISETP.GT.U32.AND P5, PT, R13.reuse, R5, PT ;  /* 0x000000050d00720c */ /* 0x040fe40003fa4070 */
[----:B------:R-:W-:-:S05]  /*90f0*/  ISETP.GT.U32.AND P0, PT, R13, R4, PT ;  /* 0x000000040d00720c */ /* 0x000fca0003f04070 */
[--C-:B------:R-:W-:Y:S01]  /*9100*/  @!P6 IMAD.IADD R8, R8, 0x1, -R13.reuse ;  /* 0x000000010808e824 */ /* 0x100fe200078e0a0d */
[C---:B------:R-:W-:Y:S01]  /*9110*/  ISETP.GT.U32.AND P6, PT, R13.reuse, R24, PT ;  /* 0x000000180d00720c */ /* 0x040fe20003fc4070 */
[--C-:B------:R-:W-:Y:S01]  /*9120*/  @!P3 IMAD.IADD R0, R0, 0x1, -R13.reuse ;  /* 0x000000010000b824 */ /* 0x100fe200078e0a0d */
[C---:B------:R-:W-:Y:S01]  /*9130*/  ISETP.GT.U32.AND P3, PT, R13.reuse, R20, PT ;  /* 0x000000140d00720c */ /* 0x040fe20003f64070 */
[--C-:B------:R-:W-:Y:S01]  /*9140*/  @!P4 IMAD.IADD R6, R6, 0x1, -R13.reuse ;  /* 0x000000010606c824 */ /* 0x100fe200078e0a0d */
[----:B------:R-:W-:Y:S01]  /*9150*/  ISETP.GT.U32.AND P4, PT, R13, R23, PT ;  /* 0x000000170d00720c */ /* 0x000fe20003f84070 */
[--C-:B------:R-:W-:Y:S01]  /*9160*/  @!P5 IMAD.IADD R5, R5, 0x1, -R13.reuse ;  /* 0x000000010505d824 */ /* 0x100fe200078e0a0d */
[C---:B------:R-:W-:Y:S02]  /*9170*/  ISETP.GT.U32.AND P2, PT, R13.reuse, R9, PT ;  /* 0x000000090d00720c */ /* 0x040fe40003f44070 */
[----:B------:R-:W-:Y:S01]  /*9180*/  ISETP.GT.U32.AND P5, PT, R13, R18, PT ;  /* 0x000000120d00720c */ /* 0x000fe20003fa4070 */
[----:B------:R-:W-:-:S04]  /*9190*/  @!P0 IMAD.IADD R4, R4, 0x1, -R13 ;  /* 0x0000000104048824 */ /* 0x000fc800078e0a0d */
[--C-:B------:R-:W-:Y:S01]  /*91a0*/  @!P6 IMAD.IADD R24, R24, 0x1, -R13.reuse ;  /* 0x000000011818e824 */ /* 0x100fe200078e0a0d */
[C---:B------:R-:W-:Y:S01]  /*91b0*/  ISETP.GT.U32.AND P6, PT, R13.reuse, R0, PT ;  /* 0x000000000d00720c */ /* 0x040fe20003fc4070 */
[--C-:B------:R-:W-:Y:S01]  /*91c0*/  @!P3 IMAD.IADD R20, R20, 0x1, -R13.reuse ;  /* 0x000000011414b824 */ /* 0x100fe200078e0a0d */
[----:B------:R-:W-:Y:S01]  /*91d0*/  ISETP.GT.U32.AND P3, PT, R13, R6, PT ;  /* 0x000000060d00720c */ /* 0x000fe20003f64070 */
[--C-:B------:R-:W-:Y:S01]  /*91e0*/  @!P4 IMAD.IADD R23, R23, 0x1, -R13.reuse ;  /* 0x000000011717c824 */ /* 0x100fe200078e0a0d */
[----:B------:R-:W-:Y:S01]  /*91f0*/  ISETP.GT.U32.AND P1, PT, R13, R2, PT ;  /* 0x000000020d00720c */ /* 0x000fe20003f24070 */
[--C-:B------:R-:W-:Y:S01]  /*9200*/  @!P2 IMAD.IADD R9, R9, 0x1, -R13.reuse ;  /* 0x000000010909a824 */ /* 0x100fe200078e0a0d */
[C---:B------:R-:W-:Y:S01]  /*9210*/  ISETP.GT.U32.AND P4, PT, R13.reuse, R5, PT ;  /* 0x000000050d00720c */ /* 0x040fe20003f84070 */
[--C-:B------:R-:W-:Y:S01]  /*9220*/  @!P5 IMAD.IADD R18, R18, 0x1, -R13.reuse ;  /* 0x000000011212d824 */ /* 0x100fe200078e0a0d */
[C---:B------:R-:W-:Y:S02]  /*9230*/  ISETP.GT.U32.AND P5, PT, R13.reuse, R4, PT ;  /* 0x000000040d00720c */ /* 0x040fe40003fa4070 */
[----:B------:R-:W-:Y:S01]  /*9240*/  ISETP.GT.U32.AND P0, PT, R13, R17, PT ;  /* 0x000000110d00720c */ /* 0x000fe20003f04070 */
[----:B------:R0:W-:Y:S02]  /*9250*/  STL [R1+0x50], R9 ;  /* 0x0000500901007387 */ /* 0x0001e40000100800 */
[----:B------:R-:W-:-:S02]  /*9260*/  @!P6 IMAD.IADD R0, R0, 0x1, -R13 ;  /* 0x000000010000e824 */ /* 0x000fc400078e0a0d */
[----:B-1----:R-:W4:Y:S01]  /*9270*/  LDL.LU R10, [R1+0x38c] ;  /* 0x00038c00010a7983 */ /* 0x002f220000300800 */
[----:B------:R-:W-:-:S03]  /*9280*/  @!P3 IMAD.IADD R6, R6, 0x1, -R13 ;  /* 0x000000010606b824 */ /* 0x000fc600078e0a0d */
[----:B------:R1:W-:Y:S04]  /*9290*/  STL [R1+0x4c], R8 ;  /* 0x00004c0801007387 */ /* 0x0003e80000100800 */
[----:B0-----:R-:W3:Y:S01]  /*92a0*/  LDL.LU R9, [R1+0x370] ;  /* 0x0003700001097983 */ /* 0x001ee20000300800 */
[--C-:B------:R-:W-:Y:S02]  /*92b0*/  @!P1 IMAD.IADD R2, R2, 0x1, -R13.reuse ;  /* 0x0000000102029824 */ /* 0x100fe400078e0a0d */
[--C-:B------:R-:W-:Y:S01]  /*92c0*/  @!P4 IMAD.IADD R5, R5, 0x1, -R13.reuse ;  /* 0x000000010505c824 */ /* 0x100fe200078e0a0d */
[----:B-1----:R-:W3:Y:S01]  /*92d0*/  LDL.LU R8, [R1+0x37c] ;  /* 0x00037c0001087983 */ /* 0x002ee20000300800 */
[--C-:B------:R-:W-:Y:S02]  /*92e0*/  @!P5 IMAD.IADD R4, R4, 0x1, -R13.reuse ;  /* 0x000000010404d824 */ /* 0x100fe400078e0a0d */
[----:B------:R-:W-:Y:S01]  /*92f0*/  @!P0 IMAD.IADD R17, R17, 0x1, -R13 ;  /* 0x0000000111118824 */ /* 0x000fe200078e0a0d */
[----:B------:R-:W-:-:S13]  /*9300*/  ISETP.GT.U32.AND P0, PT, R13, R2, PT ;  /* 0x000000020d00720c */ /* 0x000fda0003f04070 */
[----:B------:R-:W-:Y:S01]  /*9310*/  @!P0 IMAD.IADD R2, R2, 0x1, -R13 ;  /* 0x0000000102028824 */ /* 0x000fe200078e0a0d */
[----:B--2---:R-:W-:Y:S02]  /*9320*/  IABS R22, R7 ;  /* 0x0000000700167213 */ /* 0x004fe40000000000 */
[----:B------:R-:W2:Y:S04]  /*9330*/  LDL.LU R7, [R1+0x380] ;  /* 0x0003800001077983 */ /* 0x000ea80000300800 */
[----:B------:R0:W-:Y:S04]  /*9340*/  STL [R1+0x48], R0 ;  /* 0x0000480001007387 */ /* 0x0001e80000100800 */
[----:B0-----:R-:W2:Y:S04]  /*9350*/  LDL.LU R0, [R1+0x374] ;  /* 0x0003740001007983 */ /* 0x001ea80000300800 */
[----:B------:R0:W-:Y:S04]  /*9360*/  STL [R1+0x44], R6 ;  /* 0x0000440601007387 */ /* 0x0001e80000100800 */
[----:B------:R-:W2:Y:S04]  /*9370*/  LDL.LU R15, [R1+0x378] ;  /* 0x00037800010f7983 */ /* 0x000ea80000300800 */
[----:B------:R1:W-:Y:S04]  /*9380*/  STL [R1+0x40], R5 ;  /* 0x0000400501007387 */ /* 0x0003e80000100800 */
[----:B------:R-:W2:Y:S04]  /*9390*/  LDL.LU R19, [R1+0x35c] ;  /* 0x00035c0001137983 */ /* 0x000ea80000300800 */
[----:B------:R4:W-:Y:S04]  /*93a0*/  STL [R1+0x3c], R4 ;  /* 0x00003c0401007387 */ /* 0x0009e80000100800 */
[----:B0-----:R-:W2:Y:S04]  /*93b0*/  LDL.LU R6, [R1+0x368] ;  /* 0x0003680001067983 */ /* 0x001ea80000300800 */
[----:B-1----:R-:W2:Y:S04]  /*93c0*/  LDL.LU R5, [R1+0x36c] ;  /* 0x00036c0001057983 */ /* 0x002ea80000300800 */
[----:B------:R0:W-:Y:S04]  /*93d0*/  STL [R1+0x38], R2 ;  /* 0x0000380201007387 */ /* 0x0001e80000100800 */
[----:B----4-:R-:W4:Y:S01]  /*93e0*/  LDL.LU R4, [R1+0x360] ;  /* 0x0003600001047983 */ /* 0x010f220000300800 */
[----:B------:R-:W-:-:S02]  /*93f0*/  ISETP.GT.U32.AND P2, PT, R13, R29, PT ;  /* 0x0000001d0d00720c */ /* 0x000fc40003f44070 */
[C---:B------:R-:W-:Y:S02]  /*9400*/  ISETP.GT.U32.AND P1, PT, R13.reuse, R16, PT ;  /* 0x000000100d00720c */ /* 0x040fe40003f24070 */
[----:B------:R-:W-:Y:S01]  /*9410*/  ISETP.GT.U32.AND P3, PT, R13, R20, PT ;  /* 0x000000140d00720c */ /* 0x000fe20003f64070 */
[----:B0-----:R-:W4:Y:S08]  /*9420*/  LDL.LU R2, [R1+0x364] ;  /* 0x0003640001027983 */ /* 0x001f300000300800 */
[--C-:B------:R-:W-:Y:S01]  /*9430*/  @!P2 IMAD.IADD R29, R29, 0x1, -R13.reuse ;  /* 0x000000011d1da824 */ /* 0x100fe200078e0a0d */
[C---:B------:R-:W-:Y:S01]  /*9440*/  ISETP.GT.U32.AND P2, PT, R13.reuse, R3, PT ;  /* 0x000000030d00720c */ /* 0x040fe20003f44070 */
[----:B------:R-:W-:Y:S01]  /*9450*/  @!P1 IMAD.IADD R16, R16, 0x1, -R13 ;  /* 0x0000000110109824 */ /* 0x000fe200078e0a0d */
[----:B------:R-:W-:-:S02]  /*9460*/  ISETP.GT.U32.AND P4, PT, R13, R23, PT ;  /* 0x000000170d00720c */ /* 0x000fc40003f84070 */
[----:B------:R-:W-:-:S09]  /*9470*/  ISETP.GT.U32.AND P1, PT, R13, R29, PT ;  /* 0x0000001d0d00720c */ /* 0x000fd20003f24070 */
[--C-:B------:R-:W-:Y:S01]  /*9480*/  @!P2 IMAD.IADD R3, R3, 0x1, -R13.reuse ;  /* 0x000000010303a824 */ /* 0x100fe200078e0a0d */
[C---:B------:R-:W-:Y:S01]  /*9490*/  ISETP.GT.U32.AND P2, PT, R13.reuse, R24, PT ;  /* 0x000000180d00720c */ /* 0x040fe20003f44070 */
[--C-:B------:R-:W-:Y:S01]  /*94a0*/  @!P3 IMAD.IADD R20, R20, 0x1, -R13.reuse ;  /* 0x000000011414b824 */ /* 0x100fe200078e0a0d */
[C---:B------:R-:W-:Y:S02]  /*94b0*/  ISETP.GT.U32.AND P5, PT, R13.reuse, R18, PT ;  /* 0x000000120d00720c */ /* 0x040fe40003fa4070 */
[----:B------:R-:W-:Y:S01]  /*94c0*/  ISETP.GT.U32.AND P6, PT, R13, R3, PT ;  /* 0x000000030d00720c */ /* 0x000fe20003fc4070 */
[--C-:B------:R-:W-:Y:S01]  /*94d0*/  @!P1 IMAD.IADD R29, R29, 0x1, -R13.reuse ;  /* 0x000000011d1d9824 */ /* 0x100fe200078e0a0d */
[----:B------:R-:W-:Y:S01]  /*94e0*/  ISETP.GT.U32.AND P3, PT, R13, R10, PT ;  /* 0x0000000a0d00720c */ /* 0x000fe20003f64070 */
[----:B------:R-:W-:Y:S01]  /*94f0*/  @!P4 IMAD.IADD R23, R23, 0x1, -R13 ;  /* 0x000000011717c824 */ /* 0x000fe200078e0a0d */
[----:B---3--:R-:W-:-:S05]  /*9500*/  ISETP.GT.U32.AND P4, PT, R13, R9, PT ;  /* 0x000000090d00720c */ /* 0x008fca0003f84070 */
[--C-:B------:R-:W-:Y:S01]  /*9510*/  @!P2 IMAD.IADD R24, R24, 0x1, -R13.reuse ;  /* 0x000000011818a824 */ /* 0x100fe200078e0a0d */
[----:B------:R-:W-:Y:S01]  /*9520*/  ISETP.GT.U32.AND P2, PT, R13, R11, PT ;  /* 0x0000000b0d00720c */ /* 0x000fe20003f44070 */
[----:B------:R0:W-:Y:S02]  /*9530*/  STL [R1+0x34], R29 ;  /* 0x0000341d01007387 */ /* 0x0001e40000100800 */
[--C-:B------:R-:W-:Y:S01]  /*9540*/  @!P6 IMAD.IADD R3, R3, 0x1, -R13.reuse ;  /* 0x000000010303e824 */ /* 0x100fe200078e0a0d */
[C---:B------:R-:W-:Y:S01]  /*9550*/  ISETP.GT.U32.AND P0, PT, R13.reuse, R17, PT ;  /* 0x000000110d00720c */ /* 0x040fe20003f04070 */
[----:B------:R-:W-:Y:S01]  /*9560*/  @!P5 IMAD.IADD R18, R18, 0x1, -R13 ;  /* 0x000000011212d824 */ /* 0x000fe200078e0a0d */
[----:B0-----:R-:W3:Y:S01]  /*9570*/  LDL.LU R29, [R1+0x348] ;  /* 0x00034800011d7983 */ /* 0x001ee20000300800 */
[----:B------:R-:W-:-:S06]  /*9580*/  ISETP.GT.U32.AND P5, PT, R13, R8, PT ;  /* 0x000000080d00720c */ /* 0x000fcc0003fa4070 */
[--C-:B------:R-:W-:Y:S01]  /*9590*/  @!P2 IMAD.IADD R11, R11, 0x1, -R13.reuse ;  /* 0x000000010b0ba824 */ /* 0x100fe200078e0a0d */
[----:B------:R-:W-:Y:S01]  /*95a0*/  ISETP.GT.U32.AND P1, PT, R13, R16, PT ;  /* 0x000000100d00720c */ /* 0x000fe20003f24070 */
[--C-:B------:R-:W-:Y:S02]  /*95b0*/  @!P3 IMAD.IADD R10, R10, 0x1, -R13.reuse ;  /* 0x000000010a0ab824 */ /* 0x100fe400078e0a0d */
[--C-:B------:R-:W-:Y:S01]  /*95c0*/  @!P4 IMAD.IADD R9, R9, 0x1, -R13.reuse ;  /* 0x000000010909c824 */ /* 0x100fe200078e0a0d */
[----:B------:R-:W-:Y:S01]  /*95d0*/  STL [R1+0x30], R24 ;  /* 0x0000301801007387 */ /* 0x000fe20000100800 */
[----:B------:R-:W-:-:S03]  /*95e0*/  @!P0 IMAD.IADD R17, R17, 0x1, -R13 ;  /* 0x0000000111118824 */ /* 0x000fc600078e0a0d */
[----:B------:R-:W-:Y:S01]  /*95f0*/  STL [R1+0x2c], R20 ;  /* 0x00002c1401007387 */ /* 0x000fe20000100800 */
[----:B------:R-:W-:-:S03]  /*9600*/  @!P5 IMAD.IADD R8, R8, 0x1, -R13 ;  /* 0x000000010808d824 */ /* 0x000fc600078e0a0d */
[----:B------:R-:W-:Y:S01]  /*9610*/  STL [R1+0x28], R23 ;  /* 0x0000281701007387 */ /* 0x000fe20000100800 */
[----:B------:R-:W-:-:S03]  /*9620*/  @!P1 IMAD.IADD R16, R16, 0x1, -R13 ;  /* 0x0000000110109824 */ /* 0x000fc600078e0a0d */
[----:B------:R-:W-:Y:S04]  /*9630*/  STL [R1+0x398], R18 ;  /* 0x0003981201007387 */ /* 0x000fe80000100800 */
[----:B------:R-:W-:Y:S04]  /*9640*/  STL [R1+0x384], R17 ;  /* 0x0003841101007387 */ /* 0x000fe80000100800 */
[----:B------:R0:W-:Y:S04]  /*9650*/  STL [R1+0x394], R3 ;  /* 0x0003940301007387 */ /* 0x0001e80000100800 */
[----:B------:R1:W-:Y:S04]  /*9660*/  STL [R1+0x390], R16 ;  /* 0x0003901001007387 */ /* 0x0003e80000100800 */
[----:B0-----:R-:W3:Y:S04]  /*9670*/  LDL.LU R3, [R1+0x354] ;  /* 0x0003540001037983 */ /* 0x001ee80000300800 */
[----:B------:R-:W3:Y:S04]  /*9680*/  LDL.LU R23, [R1+0x358] ;  /* 0x0003580001177983 */ /* 0x000ee80000300800 */
[----:B------:R-:W3:Y:S04]  /*9690*/  LDL.LU R18, [R1+0x34c] ;  /* 0x00034c0001127983 */ /* 0x000ee80000300800 */
[----:B------:R-:W3:Y:S04]  /*96a0*/  LDL.LU R17, [R1+0x350] ;  /* 0x0003500001117983 */ /* 0x000ee80000300800 */
[----:B-1----:R-:W3:Y:S01]  /*96b0*/  LDL.LU R16, [R1+0x334] ;  /* 0x0003340001107983 */ /* 0x002ee20000300800 */
[----:B--2---:R-:W-:-:S02]  /*96c0*/  ISETP.GT.U32.AND P0, PT, R13, R7, PT ;  /* 0x000000070d00720c */ /* 0x004fc40003f04070 */
[C---:B------:R-:W-:Y:S02]  /*96d0*/  ISETP.GT.U32.AND P6, PT, R13.reuse, R15, PT ;  /* 0x0000000f0d00720c */ /* 0x040fe40003fc4070 */
[C---:B------:R-:W-:Y:S02]  /*96e0*/  ISETP.GT.U32.AND P2, PT, R13.reuse, R19, PT ;  /* 0x000000130d00720c */ /* 0x040fe40003f44070 */
[C---:B------:R-:W-:Y:S02]  /*96f0*/  ISETP.GT.U32.AND P3, PT, R13.reuse, R6, PT ;  /* 0x000000060d00720c */ /* 0x040fe40003f64070 */
[----:B------:R-:W-:-:S07]  /*9700*/  ISETP.GT.U32.AND P4, PT, R13, R5, PT ;  /* 0x000000050d00720c */ /* 0x000fce0003f84070 */
[--C-:B------:R-:W-:Y:S01]  /*9710*/  @!P6 IMAD.IADD R15, R15, 0x1, -R13.reuse ;  /* 0x000000010f0fe824 */ /* 0x100fe200078e0a0d */
[----:B------:R-:W-:Y:S01]  /*9720*/  ISETP.GT.U32.AND P6, PT, R13, R11, PT ;  /* 0x0000000b0d00720c */ /* 0x000fe20003fc4070 */
[--C-:B------:R-:W-:Y:S01]  /*9730*/  @!P2 IMAD.IADD R19, R19, 0x1, -R13.reuse ;  /* 0x000000011313a824 */ /* 0x100fe200078e0a0d */
[C---:B------:R-:W-:Y:S01]  /*9740*/  ISETP.GT.U32.AND P2, PT, R13.reuse, R10, PT ;  /* 0x0000000a0d00720c */ /* 0x040fe20003f44070 */
[--C-:B------:R-:W-:Y:S01]  /*9750*/  @!P3 IMAD.IADD R6, R6, 0x1, -R13.reuse ;  /* 0x000000010606b824 */ /* 0x100fe200078e0a0d */
[C---:B------:R-:W-:Y:S02]  /*9760*/  ISETP.GT.U32.AND P3, PT, R13.reuse, R9, PT ;  /* 0x000000090d00720c */ /* 0x040fe40003f64070 */
[----:B----4-:R-:W-:Y:S01]  /*9770*/  ISETP.GT.U32.AND P5, PT, R13, R4, PT ;  /* 0x000000040d00720c */ /* 0x010fe20003fa4070 */
[----:B------:R-:W-:Y:S01]  /*9780*/  @!P4 IMAD.IADD R5, R5, 0x1, -R13 ;  /* 0x000000010505c824 */ /* 0x000fe200078e0a0d */
[----:B------:R-:W-:-:S05]  /*9790*/  ISETP.GT.U32.AND P4, PT, R13, R8, PT ;  /* 0x000000080d00720c */ /* 0x000fca0003f84070 */
[--C-:B------:R-:W-:Y:S02]  /*97a0*/  @!P6 IMAD.IADD R11, R11, 0x1, -R13.reuse ;  /* 0x000000010b0be824 */ /* 0x100fe400078e0a0d */
[--C-:B------:R-:W-:Y:S02]  /*97b0*/  @!P0 IMAD.IADD R7, R7, 0x1, -R13.reuse ;  /* 0x0000000107078824 */ /* 0x100fe400078e0a0d */
[--C-:B------:R-:W-:Y:S01]  /*97c0*/  @!P2 IMAD.IADD R10, R10, 0x1, -R13.reuse ;  /* 0x000000010a0aa824 */ /* 0x100fe200078e0a0d */
[----:B------:R0:W-:Y:S01]  /*97d0*/  STL [R1+0x388], R11 ;  /* 0x0003880b01007387 */ /* 0x0001e20000100800 */
[--C-:B------:R-:W-:Y:S02]  /*97e0*/  @!P3 IMAD.IADD R9, R9, 0x1, -R13.reuse ;  /* 0x000000010909b824 */ /* 0x100fe400078e0a0d */
[--C-:B------:R-:W-:Y:S01]  /*97f0*/  @!P5 IMAD.IADD R4, R4, 0x1, -R13.reuse ;  /* 0x000000010404d824 */ /* 0x100fe200078e0a0d */
[----:B------:R-:W-:Y:S01]  /*9800*/  ISETP.GT.U32.AND P5, PT, R13, R7, PT ;  /* 0x000000070d00720c */ /* 0x000fe20003fa4070 */
[--C-:B------:R-:W-:Y:S01]  /*9810*/  @!P4 IMAD.IADD R8, R8, 0x1, -R13.reuse ;  /* 0x000000010808c824 */ /* 0x100fe200078e0a0d */
[----:B0-----:R-:W2:Y:S04]  /*9820*/  LDL.LU R11, [R1+0x340] ;  /* 0x00034000010b7983 */ /* 0x001ea80000300800 */
[----:B------:R0:W-:Y:S04]  /*9830*/  STL [R1+0x38c], R10 ;  /* 0x00038c0a01007387 */ /* 0x0001e80000100800 */
[----:B------:R-:W4:Y:S04]  /*9840*/  LDL.LU R24, [R1+0x344] ;  /* 0x0003440001187983 */ /* 0x000f280000300800 */
[----:B------:R1:W-:Y:S04]  /*9850*/  STL [R1+0x370], R9 ;  /* 0x0003700901007387 */ /* 0x0003e80000100800 */
[----:B------:R-:W2:Y:S04]  /*9860*/  LDL.LU R20, [R1+0x338] ;  /* 0x0003380001147983 */ /* 0x000ea80000300800 */
[----:B------:R1:W-:Y:S04]  /*9870*/  STL [R1+0x37c], R8 ;  /* 0x00037c0801007387 */ /* 0x0003e80000100800 */
[----:B0-----:R-:W2:Y:S04]  /*9880*/  LDL.LU R10, [R1+0x33c] ;  /* 0x00033c00010a7983 */ /* 0x001ea80000300800 */
[----:B-1----:R-:W2:Y:S01]  /*9890*/  LDL.LU R9, [R1+0x320] ;  /* 0x0003200001097983 */ /* 0x002ea20000300800 */
[----:B------:R-:W-:-:S05]  /*98a0*/  @!P5 IMAD.IADD R7, R7, 0x1, -R13 ;  /* 0x000000010707d824 */ /* 0x000fca00078e0a0d */
[----:B------:R0:W-:Y:S04]  /*98b0*/  STL [R1+0x380], R7 ;  /* 0x0003800701007387 */ /* 0x0001e80000100800 */
[----:B------:R-:W2:Y:S04]  /*98c0*/  LDL.LU R8, [R1+0x32c] ;  /* 0x00032c0001087983 */ /* 0x000ea80000300800 */
[----:B0-----:R-:W2:Y:S01]  /*98d0*/  LDL.LU R7, [R1+0x330] ;  /* 0x0003300001077983 */ /* 0x001ea20000300800 */
[C---:B------:R-:W-:Y:S02]  /*98e0*/  ISETP.GT.U32.AND P1, PT, R13.reuse, R0, PT ;  /* 0x000000000d00720c */ /* 0x040fe40003f24070 */
[----:B------:R-:W-:-:S11]  /*98f0*/  ISETP.GT.U32.AND P0, PT, R13, R2, PT ;  /* 0x000000020d00720c */ /* 0x000fd60003f04070 */
[--C-:B------:R-:W-:Y:S01]  /*9900*/  @!P1 IMAD.IADD R0, R0, 0x1, -R13.reuse ;  /* 0x0000000100009824 */ /* 0x100fe200078e0a0d */
[C---:B---3--:R-:W-:Y:S01]  /*9910*/  ISETP.GT.U32.AND P1, PT, R13.reuse, R29, PT ;  /* 0x0000001d0d00720c */ /* 0x048fe20003f24070 */
[----:B------:R-:W-:Y:S01]  /*9920*/  @!P0 IMAD.IADD R2, R2, 0x1, -R13 ;  /* 0x0000000102028824 */ /* 0x000fe200078e0a0d */
[C---:B------:R-:W-:Y:S02]  /*9930*/  ISETP.GT.U32.AND P2, PT, R13.reuse, R19, PT ;  /* 0x000000130d00720c */ /* 0x040fe40003f44070 */
[C---:B------:R-:W-:Y:S02]  /*9940*/  ISETP.GT.U32.AND P0, PT, R13.reuse, R0, PT ;  /* 0x000000000d00720c */ /* 0x040fe40003f04070 */
[----:B------:R-:W-:-:S07]  /*9950*/  ISETP.GT.U32.AND P3, PT, R13, R6, PT ;  /* 0x000000060d00720c */ /* 0x000fce0003f64070 */
[--C-:B------:R-:W-:Y:S01]  /*9960*/  @!P1 IMAD.IADD R29, R29, 0x1, -R13.reuse ;  /* 0x000000011d1d9824 */ /* 0x100fe200078e0a0d */
[----:B------:R-:W-:Y:S01]  /*9970*/  ISETP.GT.U32.AND P1, PT, R13, R15, PT ;  /* 0x0000000f0d00720c */ /* 0x000fe20003f24070 */
[--C-:B------:R-:W-:Y:S01]  /*9980*/  @!P2 IMAD.IADD R19, R19, 0x1, -R13.reuse ;  /* 0x000000011313a824 */ /* 0x100fe200078e0a0d */
[C---:B------:R-:W-:Y:S02]  /*9990*/  ISETP.GT.U32.AND P4, PT, R13.reuse, R5, PT ;  /* 0x000000050d00720c */ /* 0x040fe40003f84070 */
[C---:B------:R-:W-:Y:S01]  /*99a0*/  ISETP.GT.U32.AND P6, PT, R13.reuse, R29, PT ;  /* 0x0000001d0d00720c */ /* 0x040fe20003fc4070 */
[--C-:B------:R-:W-:Y:S01]  /*99b0*/  @!P0 IMAD.IADD R0, R0, 0x1, -R13.reuse ;  /* 0x0000000100008824 */ /* 0x100fe200078e0a0d */
[C---:B------:R-:W-:Y:S01]  /*99c0*/  ISETP.GT.U32.AND P2, PT, R13.reuse, R23, PT ;  /* 0x000000170d00720c */ /* 0x040fe20003f44070 */
[----:B------:R-:W-:Y:S01]  /*99d0*/  @!P3 IMAD.IADD R6, R6, 0x1, -R13 ;  /* 0x000000010606b824 */ /* 0x000fe200078e0a0d */
[----:B------:R-:W-:-:S05]  /*99e0*/  ISETP.GT.U32.AND P5, PT, R13, R4, PT ;  /* 0x000000040d00720c */ /* 0x000fca0003fa4070 */
[--C-:B------:R-:W-:Y:S01]  /*99f0*/  @!P1 IMAD.IADD R15, R15, 0x1, -R13.reuse ;  /* 0x000000010f0f9824 */ /* 0x100fe200078e0a0d */
[C---:B------:R-:W-:Y:S02]  /*9a00*/  ISETP.GT.U32.AND P1, PT, R13.reuse, R3, PT ;  /* 0x000000030d00720c */ /* 0x040fe40003f24070 */
[----:B------:R-:W-:Y:S01]  /*9a10*/  ISETP.GT.U32.AND P3, PT, R13, R18, PT ;  /* 0x000000120d00720c */ /* 0x000fe20003f64070 */
[----:B------:R0:W-:Y:S01]  /*9a20*/  STL [R1+0x374], R0 ;  /* 0x0003740001007387 */ /* 0x0001e20000100800 */
[--C-:B------:R-:W-:Y:S01]  /*9a30*/  @!P6 IMAD.IADD R29, R29, 0x1, -R13.reuse ;  /* 0x000000011d1de824 */ /* 0x100fe200078e0a0d */
[----:B------:R-:W-:Y:S01]  /*9a40*/  ISETP.GT.U32.AND P0, PT, R13, R2, PT ;  /* 0x000000020d00720c */ /* 0x000fe20003f04070 */
[--C-:B------:R-:W-:Y:S01]  /*9a50*/  @!P4 IMAD.IADD R5, R5, 0x1, -R13.reuse ;  /* 0x000000010505c824 */ /* 0x100fe200078e0a0d */
[----:B0-----:R-:W3:Y:S06]  /*9a60*/  LDL.LU R0, [R1+0x324] ;  /* 0x0003240001007983 */ /* 0x001eec0000300800 */
[--C-:B------:R-:W-:Y:S01]  /*9a70*/  @!P1 IMAD.IADD R3, R3, 0x1, -R13.reuse ;  /* 0x0000000103039824 */ /* 0x100fe200078e0a0d */
[----:B------:R-:W-:Y:S01]  /*9a80*/  ISETP.GT.U32.AND P4, PT, R13, R17, PT ;  /* 0x000000110d00720c */ /* 0x000fe20003f84070 */
[----:B------:R-:W-:-:S02]  /*9a90*/  @!P2 IMAD.IADD R23, R23, 0x1, -R13 ;  /* 0x000000011717a824 */ /* 0x000fc400078e0a0d */
[--C-:B------:R-:W-:Y:S01]  /*9aa0*/  @!P5 IMAD.IADD R4, R4, 0x1, -R13.reuse ;  /* 0x000000010404d824 */ /* 0x100fe200078e0a0d */
[----:B------:R-:W-:Y:S01]  /*9ab0*/  ISETP.GT.U32.AND P5, PT, R13, R16, PT ;  /* 0x000000100d00720c */ /* 0x000fe20003fa4070 */
[--C-:B------:R-:W-:Y:S01]  /*9ac0*/  @!P3 IMAD.IADD R18, R18, 0x1, -R13.reuse ;  /* 0x000000011212b824 */ /* 0x100fe200078e0a0d */
[----:B------:R-:W-:Y:S01]  /*9ad0*/  STL [R1+0x378], R15 ;  /* 0x0003780f01007387 */ /* 0x000fe20000100800 */
[--C-:B------:R-:W-:Y:S02]  /*9ae0*/  @!P0 IMAD.IADD R2, R2, 0x1, -R13.reuse ;  /* 0x0000000102028824 */ /* 0x100fe400078e0a0d */
[----:B------:R-:W-:Y:S01]  /*9af0*/  IMAD.HI.U32 R14, R12, R22, RZ ;  /* 0x000000160c0e7227 */ /* 0x000fe200078e00ff */
[----:B------:R-:W-:Y:S03]  /*9b00*/  STL [R1+0x35c], R19 ;  /* 0x00035c1301007387 */ /* 0x000fe60000100800 */
[----:B------:R-:W-:Y:S01]  /*9b10*/  @!P4 IMAD.IADD R17, R17, 0x1, -R13 ;  /* 0x000000011111c824 */ /* 0x000fe200078e0a0d */
[----:B------:R-:W-:Y:S01]  /*9b20*/  STL [R1+0x368], R6 ;  /* 0x0003680601007387 */ /* 0x000fe20000100800 */
[----:B------:R-:W-:-:S02]  /*9b30*/  IMAD.MOV R14, RZ, RZ, -R14 ;  /* 0x000000ffff0e7224 */ /* 0x000fc400078e0a0e */
[----:B------:R-:W-:Y:S01]  /*9b40*/  @!P5 IMAD.IADD R16, R16, 0x1, -R13 ;  /* 0x000000011010d824 */ /* 0x000fe200078e0a0d */
[----:B------:R-:W-:Y:S04]  /*9b50*/  STL [R1+0x36c], R5 ;  /* 0x00036c0501007387 */ /* 0x000fe80000100800 */
[----:B------:R-:W-:Y:S04]  /*9b60*/  STL [R1+0x360], R4 ;  /* 0x0003600401007387 */ /* 0x000fe80000100800 */
[----:B------:R0:W-:Y:S01]  /*9b70*/  STL [R1+0x364], R2 ;  /* 0x0003640201007387 */ /* 0x0001e20000100800 */
[----:B------:R-:W-:-:S03]  /*9b80*/  IMAD R22, R13, R14, R22 ;  /* 0x0000000e0d167224 */ /* 0x000fc600078e0216 */
[----:B0-----:R-:W3:Y:S04]  /*9b90*/  LDL R2, [R1+0x1ee4] ;  /* 0x001ee40001027983 */ /* 0x001ee80000100800 */
[----:B------:R0:W-:Y:S04]  /*9ba0*/  STL [R1+0x348], R29 ;  /* 0x0003481d01007387 */ /* 0x0001e80000100800 */
[----:B0-----:R-:W3:Y:S04]  /*9bb0*/  LDL.LU R29, [R1+0x328] ;  /* 0x00032800011d7983 */ /* 0x001ee80000300800 */
[----:B------:R-:W3:Y:S04]  /*9bc0*/  LDL.LU R19, [R1+0x30c] ;  /* 0x00030c0001137983 */ /* 0x000ee80000300800 */
[----:B------:R-:W3:Y:S04]  /*9bd0*/  LDL.LU R6, [R1+0x318] ;  /* 0x0003180001067983 */ /* 0x000ee80000300800 */
[----:B------:R-:W3:Y:S04]  /*9be0*/  LDL.LU R5, [R1+0x31c] ;  /* 0x00031c0001057983 */ /* 0x000ee80000300800 */
[----:B------:R-:W-:Y:S04]  /*9bf0*/  STL [R1+0x2614], R22 ;  /* 0x0026141601007387 */ /* 0x000fe80000100800 */
[----:B------:R-:W3:Y:S01]  /*9c00*/  LDL.LU R4, [R1+0x310] ;  /* 0x0003100001047983 */ /* 0x000ee20000300800 */
[----:B----4-:R-:W-:-:S02]  /*9c10*/  ISETP.GT.U32.AND P6, PT, R13, R24, PT ;  /* 0x000000180d00720c */ /* 0x010fc40003fc4070 */
[C---:B--2---:R-:W-:Y:S02]  /*9c20*/  ISETP.GT.U32.AND P1, PT, R13.reuse, R20, PT ;  /* 0x000000140d00720c */ /* 0x044fe40003f24070 */
[C---:B------:R-:W-:Y:S02]  /*9c30*/  ISETP.GT.U32.AND P2, PT, R13.reuse, R10, PT ;  /* 0x0000000a0d00720c */ /* 0x040fe40003f44070 */
[----:B------:R-:W-:-:S07]  /*9c40*/  ISETP.GT.U32.AND P3, PT, R13, R9, PT ;  /* 0x000000090d00720c */ /* 0x000fce0003f64070 */
[--C-:B------:R-:W-:Y:S01]  /*9c50*/  @!P6 IMAD.IADD R24, R24, 0x1, -R13.reuse ;  /* 0x000000011818e824 */ /* 0x100fe200078e0a0d */
[C---:B------:R-:W-:Y:S01]  /*9c60*/  ISETP.GT.U32.AND P6, PT, R13.reuse, R3, PT ;  /* 0x000000030d00720c */ /* 0x040fe20003fc4070 */
[--C-:B------:R-:W-:Y:S01]  /*9c70*/  @!P1 IMAD.IADD R20, R20, 0x1, -R13.reuse ;  /* 0x0000000114149824 */ /* 0x100fe200078e0a0d */
[C---:B------:R-:W-:Y:S02]  /*9c80*/  ISETP.GT.U32.AND P0, PT, R13.reuse, R11, PT ;  /* 0x0000000b0d00720c */ /* 0x040fe40003f04070 */
[C---:B------:R-:W-:Y:S01]  /*9c90*/  ISETP.GT.U32.AND P1, PT, R13.reuse, R23, PT ;  /* 0x000000170d00720c */ /* 0x040fe20003f24070 */
[--C-:B------:R-:W-:Y:S01]  /*9ca0*/  @!P2 IMAD.IADD R10, R10, 0x1, -R13.reuse ;  /* 0x000000010a0aa824 */ /* 0x100fe200078e0a0d */
[C---:B------:R-:W-:Y:S02]  /*9cb0*/  ISETP.GT.U32.AND P4, PT, R13.reuse, R8, PT ;  /* 0x000000080d00720c */ /* 0x040fe40003f84070 */
[----:B------:R-:W-:Y:S01]  /*9cc0*/  ISETP.GT.U32.AND P2, PT, R13, R18, PT ;  /* 0x000000120d00720c */ /* 0x000fe20003f44070 */
[----:B------:R-:W-:Y:S01]  /*9cd0*/  @!P3 IMAD.IADD R9, R9, 0x1, -R13 ;  /* 0x000000010909b824 */ /* 0x000fe200078e0a0d */
[----:B------:R-:W-:-:S02]  /*9ce0*/  ISETP.GT.U32.AND P3, PT, R13, R17, PT ;  /* 0x000000110d00720c */ /* 0x000fc40003f64070 */
[----:B------:R-:W-:Y:S01]  /*9cf0*/  ISETP.GT.U32.AND P5, PT, R13, R7, PT ;  /* 0x000000070d00720c */ /* 0x000fe20003fa4070 */
[--C-:B------:R-:W-:Y:S02]  /*9d00*/  @!P6 IMAD.IADD R3, R3, 0x1, -R13.reuse ;  /* 0x000000010303e824 */ /* 0x100fe400078e0a0d */
[--C-:B------:R-:W-:Y:S02]  /*9d10*/  @!P0 IMAD.IADD R11, R11, 0x1, -R13.reuse ;  /* 0x000000010b0b8824 */ /* 0x100fe400078e0a0d */
[--C-:B------:R-:W-:Y:S01]  /*9d20*/  @!P1 IMAD.IADD R23, R23, 0x1, -R13.reuse ;  /* 0x0000000117179824 */ /* 0x100fe200078e0a0d */
[----:B------:R0:W-:Y:S01]  /*9d30*/  STL [R1+0x354], R3 ;  /* 0x0003540301007387 */ /* 0x0001e20000100800 */
[--C-:B------:R-:W-:Y:S01]  /*9d40*/  @!P4 IMAD.IADD R8, R8, 0x1, -R13.reuse ;  /* 0x000000010808c824 */ /* 0x100fe200078e0a0d */
[----:B------:R-:W-:Y:S01]  /*9d50*/  ISETP.GT.U32.AND P4, PT, R13, R16, PT ;  /* 0x000000100d00720c */ /* 0x000fe20003f84070 */
[--C-:B------:R-:W-:Y:S02]  /*9d60*/  @!P2 IMAD.IADD R18, R18, 0x1, -R13.reuse ;  /* 0x000000011212a824 */ /* 0x100fe400078e0a0d */
[----:B------:R-:W-:-:S02]  /*9d70*/  @!P3 IMAD.IADD R17, R17, 0x1, -R13 ;  /* 0x000000011111b824 */ /* 0x000fc400078e0a0d */
[--C-:B------:R-:W-:Y:S01]  /*9d80*/  @!P5 IMAD.IADD R7, R7, 0x1, -R13.reuse ;  /* 0x000000010707d824 */ /* 0x100fe200078e0a0d */
[----:B------:R-:W-:Y:S01]  /*9d90*/  ISETP.GT.U32.AND P5, PT, R13, R11, PT ;  /* 0x0000000b0d00720c */ /* 0x000fe20003fa4070 */
[----:B0-----:R-:W2:Y:S04]  /*9da0*/  LDL.LU R3, [R1+0x314] ;  /* 0x0003140001037983 */ /* 0x001ea80000300800 */
[----:B------:R-:W-:Y:S04]  /*9db0*/  STL [R1+0x358], R23 ;  /* 0x0003581701007387 */ /* 0x000fe80000100800 */
[----:B------:R-:W4:Y:S04]  /*9dc0*/  LDL.LU R21, [R1+0x2f8] ;  /* 0x0002f80001157983 */ /* 0x000f280000300800 */
[----:B------:R0:W-:Y:S04]  /*9dd0*/  STL [R1+0x34c], R18 ;  /* 0x00034c1201007387 */ /* 0x0001e80000100800 */
[----:B------:R-:W2:Y:S04]  /*9de0*/  LDL.LU R15, [R1+0x304] ;  /* 0x00030400010f7983 */ /* 0x000ea80000300800 */
[----:B------:R1:W-:Y:S04]  /*9df0*/  STL [R1+0x350], R17 ;  /* 0x0003501101007387 */ /* 0x0003e80000100800 */
[----:B0-----:R-:W2:Y:S01]  /*9e00*/  LDL.LU R18, [R1+0x308] ;  /* 0x0003080001127983 */ /* 0x001ea20000300800 */
[----:B------:R-:W-:-:S03]  /*9e10*/  @!P4 IMAD.IADD R16, R16, 0x1, -R13 ;  /* 0x000000011010c824 */ /* 0x000fc600078e0a0d */
[----:B-1----:R-:W2:Y:S01]  /*9e20*/  LDL.LU R17, [R1+0x2fc] ;  /* 0x0002fc0001117983 */ /* 0x002ea20000300800 */
[----:B------:R-:W-:-:S03]  /*9e30*/  @!P5 IMAD.IADD R11, R11, 0x1, -R13 ;  /* 0x000000010b0bd824 */ /* 0x000fc600078e0a0d */
[----:B------:R0:W-:Y:S04]  /*9e40*/  STL [R1+0x334], R16 ;  /* 0x0003341001007387 */ /* 0x0001e80000100800 */
[----:B0-----:R-:W2:Y:S04]  /*9e50*/  LDL.LU R16, [R1+0x300] ;  /* 0x0003000001107983 */ /* 0x001ea80000300800 */
[----:B------:R0:W-:Y:S04]  /*9e60*/  STL [R1+0x340], R11 ;  /* 0x0003400b01007387 */ /* 0x0001e80000100800 */
[----:B0-----:R-:W2:Y:S01]  /*9e70*/  LDL.LU R11, [R1+0x2e4] ;  /* 0x0002e400010b7983 */ /* 0x001ea20000300800 */
[----:B---3--:R-:W-:-:S02]  /*9e80*/  ISETP.GT.U32.AND P0, PT, R13, R0, PT ;  /* 0x000000000d00720c */ /* 0x008fc40003f04070 */
[C---:B------:R-:W-:Y:S02]  /*9e90*/  ISETP.GT.U32.AND P1, PT, R13.reuse, R20, PT ;  /* 0x000000140d00720c */ /* 0x040fe40003f24070 */
[----:B------:R-:W-:-:S09]  /*9ea0*/  ISETP.GT.U32.AND P2, PT, R13, R10, PT ;  /* 0x0000000a0d00720c */ /* 0x000fd20003f44070 */
[--C-:B------:R-:W-:Y:S01]  /*9eb0*/  @!P0 IMAD.IADD R0, R0, 0x1, -R13.reuse ;  /* 0x0000000100008824 */ /* 0x100fe200078e0a0d */
[C---:B------:R-:W-:Y:S01]  /*9ec0*/  ISETP.GT.U32.AND P0, PT, R13.reuse, R24, PT ;  /* 0x000000180d00720c */ /* 0x040fe20003f04070 */
[--C-:B------:R-:W-:Y:S01]  /*9ed0*/  @!P1 IMAD.IADD R20, R20, 0x1, -R13.reuse ;  /* 0x0000000114149824 */ /* 0x100fe200078e0a0d */
[C---:B------:R-:W-:Y:S02]  /*9ee0*/  ISETP.GT.U32.AND P3, PT, R13.reuse, R9, PT ;  /* 0x000000090d00720c */ /* 0x040fe40003f64070 */
[C---:B------:R-:W-:Y:S01]  /*9ef0*/  ISETP.GT.U32.AND P6, PT, R13.reuse, R0, PT ;  /* 0x000000000d00720c */ /* 0x040fe20003fc4070 */
[----:B------:R-:W-:Y:S01]  /*9f00*/  @!P2 IMAD.IADD R10, R10, 0x1, -R13 ;  /* 0x000000010a0aa824 */ /* 0x000fe200078e0a0d */
[----:B------:R-:W-:-:S07]  /*9f10*/  ISETP.GT.U32.AND P4, PT, R13, R8, PT ;  /* 0x000000080d00720c */ /* 0x000fce0003f84070 */
[--C-:B------:R-:W-:Y:S01]  /*9f20*/  @!P0 IMAD.IADD R24, R24, 0x1, -R13.reuse ;  /* 0x0000000118188824 */ /* 0x100fe200078e0a0d */
[C---:B------:R-:W-:Y:S02]  /*9f30*/  ISETP.GT.U32.AND P0, PT, R13.reuse, R29, PT ;  /* 0x0000001d0d00720c */ /* 0x040fe40003f04070 */
[C---:B------:R-:W-:Y:S02]  /*9f40*/  ISETP.GT.U32.AND P1, PT, R13.reuse, R19, PT ;  /* 0x000000130d00720c */ /* 0x040fe40003f24070 */
[C---:B------:R-:W-:Y:S02]  /*9f50*/  ISETP.GT.U32.AND P2, PT, R13.reuse, R6, PT ;  /* 0x000000060d00720c */ /* 0x040fe40003f44070 */
[----:B------:R-:W-:Y:S02]  /*9f60*/  IABS R23, R2 ;  /* 0x0000000200177213 */ /* 0x000fe40000000000 */
[----:B------:R-:W3:Y:S01]  /*9f70*/  LDL.LU R2, [R1+0x2f0] ;  /* 0x0002f00001027983 */ /* 0x000ee20000300800 */
[--C-:B------:R-:W-:Y:S01]  /*9f80*/  @!P6 IMAD.IADD R0, R0, 0x1, -R13.reuse ;  /* 0x000000010000e824 */ /* 0x100fe200078e0a0d */
[----:B------:R-:W-:Y:S01]  /*9f90*/  ISETP.GT.U32.AND P5, PT, R13, R7, PT ;  /* 0x000000070d00720c */ /* 0x000fe20003fa4070 */
[--C-:B------:R-:W-:Y:S01]  /*9fa0*/  @!P3 IMAD.IADD R9, R9, 0x1, -R13.reuse ;  /* 0x000000010909b824 */ /* 0x100fe200078e0a0d */
[----:B------:R-:W-:Y:S01]  /*9fb0*/  ISETP.GT.U32.AND P3, PT, R13, R5, PT ;  /* 0x000000050d00720c */ /* 0x000fe20003f64070 */
[----:B------:R-:W-:-:S02]  /*9fc0*/  @!P0 IMAD.IADD R29, R29, 0x1, -R13 ;  /* 0x000000011d1d8824 */ /* 0x000fc400078e0a0d */
[--C-:B------:R-:W-:Y:S01]  /*9fd0*/  @!P4 IMAD.IADD R8, R8, 0x1, -R13.reuse ;  /* 0x000000010808c824 */ /* 0x100fe200078e0a0d */
[----:B------:R-:W-:Y:S01]  /*9fe0*/  ISETP.GT.U32.AND P4, PT, R13, R4, PT ;  /* 0x000000040d00720c */ /* 0x000fe20003f84070 */
[--C-:B------:R-:W-:Y:S02]  /*9ff0*/  @!P1 IMAD.IADD R19, R19, 0x1, -R13.reuse ;  /* 0x0000000113139824 */ /* 0x100fe400078e0a0d */
[----:B------:R-:W-:-:S04]  /*a000*/  @!P2 IMAD.IADD R6, R6, 0x1, -R13 ;  /* 0x000000010606a824 */ /* 0x000fc800078e0a0d */
[--C-:B------:R-:W-:Y:S02]  /*a010*/  @!P5 IMAD.IADD R7, R7, 0x1, -R13.reuse ;  /* 0x000000010707d824 */ /* 0x100fe400078e0a0d */
[--C-:B------:R-:W-:Y:S01]  /*a020*/  @!P3 IMAD.IADD R5, R5, 0x1, -R13.reuse ;  /* 0x000000010505b824 */ /* 0x100fe200078e0a0d */
[----:B------:R-:W-:Y:S03]  /*a030*/  STL [R1+0x344], R24 ;  /* 0x0003441801007387 */ /* 0x000fe60000100800 */
[----:B------:R-:W-:Y:S01]  /*a040*/  @!P4 IMAD.IADD R4, R4, 0x1, -R13 ;  /* 0x000000010404c824 */ /* 0x000fe200078e0a0d */
[----:B------:R-:W-:Y:S04]  /*a050*/  STL [R1+0x338], R20 ;  /* 0x0003381401007387 */ /* 0x000fe80000100800 */
[----:B------:R-:W-:Y:S04]  /*a060*/  STL [R1+0x33c], R10 ;  /* 0x00033c0a01007387 */ /* 0x000fe80000100800 */
        /* <DEDUP_REMOVED lines=9> */
[----:B----4-:R-:W-:-:S02]  /*a100*/  ISETP.GT.U32.AND P6, PT, R13, R21, PT ;  /* 0x000000150d00720c */ /* 0x010fc40003fc4070 */
[C---:B--2---:R-:W-:Y:S02]  /*a110*/  ISETP.GT.U32.AND P0, PT, R13.reuse, R15, PT ;  /* 0x0000000f0d00720c */ /* 0x044fe40003f04070 */
        /* <DEDUP_REMOVED lines=8> */
[C---:B------:R-:W-:Y:S02]  /*a1a0*/  ISETP.GT.U32.AND P1, PT, R13.reuse, R6, PT ;  /* 0x000000060d00720c */ /* 0x040fe40003f24070 */
[----:B------:R-:W-:Y:S01]  /*a1b0*/  ISETP.GT.U32.AND P3, PT, R13, R16, PT ;  /* 0x000000100d00720c */ /* 0x000fe20003f64070 */
[----:B------:R-:W-:Y:S01]  /*a1c0*/  @!P2 IMAD.IADD R17, R17, 0x1, -R13 ;  /* 0x000000011111a824 */ /* 0x000fe200078e0a0d */
[----:B------:R-:W-:-:S03]  /*a1d0*/  ISETP.GT.U32.AND P2, PT, R13, R5, PT ;  /* 0x000000050d00720c */ /* 0x000fc60003f44070 */
[--C-:B------:R-:W-:Y:S02]  /*a1e0*/  @!P5 IMAD.IADD R3, R3, 0x1, -R13.reuse ;  /* 0x000000010303d824 */ /* 0x100fe400078e0a0d */
[----:B------:R-:W-:Y:S01]  /*a1f0*/  @!P6 IMAD.IADD R29, R29, 0x1, -R13 ;  /* 0x000000011d1de824 */ /* 0x000fe200078e0a0d */
[----:B------:R-:W-:-:S05]  /*a200*/  ISETP.GT.U32.AND P4, PT, R13, R11, PT ;  /* 0x0000000b0d00720c */ /* 0x000fca0003f84070 */
[--C-:B------:R-:W-:Y:S01]  /*a210*/  @!P3 IMAD.IADD R16, R16, 0x1, -R13.reuse ;  /* 0x000000011010b824 */ /* 0x100fe200078e0a0d */
[----:B------:R-:W-:Y:S01]  /*a220*/  ISETP.GT.U32.AND P3, PT, R13, R4, PT ;  /* 0x000000040d00720c */ /* 0x000fe20003f64070 */
[--C-:B------:R-:W-:Y:S01]  /*a230*/  @!P0 IMAD.IADD R19, R19, 0x1, -R13.reuse ;  /* 0x0000000113138824 */ /* 0x100fe200078e0a0d */
[----:B------:R0:W-:Y:S01]  /*a240*/  STL [R1+0x328], R29 ;  /* 0x0003281d01007387 */ /* 0x0001e20000100800 */
[--C-:B------:R-:W-:Y:S02]  /*a250*/  @!P1 IMAD.IADD R6, R6, 0x1, -R13.reuse ;  /* 0x0000000106069824 */ /* 0x100fe400078e0a0d */
[--C-:B------:R-:W-:Y:S02]  /*a260*/  @!P2 IMAD.IADD R5, R5, 0x1, -R13.reuse ;  /* 0x000000010505a824 */ /* 0x100fe400078e0a0d */
[--C-:B------:R-:W-:Y:S01]  /*a270*/  @!P4 IMAD.IADD R11, R11, 0x1, -R13.reuse ;  /* 0x000000010b0bc824 */ /* 0x100fe200078e0a0d */
[----:B------:R-:W-:Y:S01]  /*a280*/  ISETP.GT.U32.AND P4, PT, R13, R3, PT ;  /* 0x000000030d00720c */ /* 0x000fe20003f84070 */
[----:B0-----:R-:W2:Y:S04]  /*a290*/  LDL.LU R29, [R1+0x2e0] ;  /* 0x0002e000011d7983 */ /* 0x001ea80000300800 */
[----:B------:R0:W-:Y:S04]  /*a2a0*/  STL [R1+0x30c], R19 ;  /* 0x00030c1301007387 */ /* 0x0001e80000100800 */
[----:B------:R-:W4:Y:S04]  /*a2b0*/  LDL.LU R24, [R1+0x2d4] ;  /* 0x0002d40001187983 */ /* 0x000f280000300800 */
[----:B------:R1:W-:Y:S04]  /*a2c0*/  STL [R1+0x318], R6 ;  /* 0x0003180601007387 */ /* 0x0003e80000100800 */
[----:B------:R-:W2:Y:S04]  /*a2d0*/  LDL.LU R20, [R1+0x2d8] ;  /* 0x0002d80001147983 */ /* 0x000ea80000300800 */
[----:B------:R1:W-:Y:S04]  /*a2e0*/  STL [R1+0x31c], R5 ;  /* 0x00031c0501007387 */ /* 0x0003e80000100800 */
[----:B0-----:R-:W2:Y:S01]  /*a2f0*/  LDL.LU R19, [R1+0x2bc] ;  /* 0x0002bc0001137983 */ /* 0x001ea20000300800 */
[----:B------:R-:W-:-:S02]  /*a300*/  @!P3 IMAD.IADD R4, R4, 0x1, -R13 ;  /* 0x000000010404b824 */ /* 0x000fc400078e0a0d */
[----:B------:R-:W-:Y:S01]  /*a310*/  @!P4 IMAD.IADD R3, R3, 0x1, -R13 ;  /* 0x000000010303c824 */ /* 0x000fe200078e0a0d */
[----:B-1----:R-:W2:Y:S04]  /*a320*/  LDL.LU R6, [R1+0x2c8] ;  /* 0x0002c80001067983 */ /* 0x002ea80000300800 */
[----:B------:R-:W-:Y:S04]  /*a330*/  STL [R1+0x310], R4 ;  /* 0x0003100401007387 */ /* 0x000fe80000100800 */
[----:B------:R-:W2:Y:S04]  /*a340*/  LDL.LU R5, [R1+0x2cc] ;  /* 0x0002cc0001057983 */ /* 0x000ea80000300800 */
[----:B------:R0:W-:Y:S04]  /*a350*/  STL [R1+0x314], R3 ;  /* 0x0003140301007387 */ /* 0x0001e80000100800 */
[----:B0-----:R-:W2:Y:S04]  /*a360*/  LDL.LU R3, [R1+0x2c0] ;  /* 0x0002c00001037983 */ /* 0x001ea80000300800 */
[----:B------:R-:W2:Y:S01]  /*a370*/  LDL.LU R4, [R1+0x2c4] ;  /* 0x0002c40001047983 */ /* 0x000ea20000300800 */
[----:B---3--:R-:W-:-:S02]  /*a380*/  ISETP.GT.U32.AND P5, PT, R13, R2, PT ;  /* 0x000000020d00720c */ /* 0x008fc40003fa4070 */
[C---:B------:R-:W-:Y:S02]  /*a390*/  ISETP.GT.U32.AND P0, PT, R13.reuse, R15, PT ;  /* 0x0000000f0d00720c */ /* 0x040fe40003f04070 */
[----:B------:R-:W-:-:S09]  /*a3a0*/  ISETP.GT.U32.AND P1, PT, R13, R18, PT ;  /* 0x000000120d00720c */ /* 0x000fd20003f24070 */
[--C-:B------:R-:W-:Y:S01]  /*a3b0*/  @!P5 IMAD.IADD R2, R2, 0x1, -R13.reuse ;  /* 0x000000010202d824 */ /* 0x100fe200078e0a0d */
[----:B------:R-:W-:Y:S01]  /*a3c0*/  ISETP.GT.U32.AND P5, PT, R13, R21, PT ;  /* 0x000000150d00720c */ /* 0x000fe20003fa4070 */
[--C-:B------:R-:W-:Y:S01]  /*a3d0*/  @!P0 IMAD.IADD R15, R15, 0x1, -R13.reuse ;  /* 0x000000010f0f8824 */ /* 0x100fe200078e0a0d */
[C---:B------:R-:W-:Y:S02]  /*a3e0*/  ISETP.GT.U32.AND P3, PT, R13.reuse, R16, PT ;  /* 0x000000100d00720c */ /* 0x040fe40003f64070 */
[C---:B------:R-:W-:Y:S02]  /*a3f0*/  ISETP.GT.U32.AND P6, PT, R13.reuse, R2, PT ;  /* 0x000000020d00720c */ /* 0x040fe40003fc4070 */
[----:B------:R-:W-:Y:S01]  /*a400*/  ISETP.GT.U32.AND P2, PT, R13, R17, PT ;  /* 0x000000110d00720c */ /* 0x000fe20003f44070 */
[----:B------:R-:W-:-:S06]  /*a410*/  @!P1 IMAD.IADD R18, R18, 0x1, -R13 ;  /* 0x0000000112129824 */ /* 0x000fcc00078e0a0d */
[--C-:B------:R-:W-:Y:S01]  /*a420*/  @!P5 IMAD.IADD R21, R21, 0x1, -R13.reuse ;  /* 0x000000011515d824 */ /* 0x100fe200078e0a0d */
[C---:B------:R-:W-:Y:S02]  /*a430*/  ISETP.GT.U32.AND P5, PT, R13.reuse, R0, PT ;  /* 0x000000000d00720c */ /* 0x040fe40003fa4070 */
[C---:B------:R-:W-:Y:S02]  /*a440*/  ISETP.GT.U32.AND P0, PT, R13.reuse, R10, PT ;  /* 0x0000000a0d00720c */ /* 0x040fe40003f04070 */
[C---:B------:R-:W-:Y:S01]  /*a450*/  ISETP.GT.U32.AND P1, PT, R13.reuse, R9, PT ;  /* 0x000000090d00720c */ /* 0x040fe20003f24070 */
[--C-:B------:R-:W-:Y:S01]  /*a460*/  @!P6 IMAD.IADD R2, R2, 0x1, -R13.reuse ;  /* 0x000000010202e824 */ /* 0x100fe200078e0a0d */
[----:B------:R-:W-:Y:S01]  /*a470*/  ISETP.GT.U32.AND P4, PT, R13, R11, PT ;  /* 0x0000000b0d00720c */ /* 0x000fe20003f84070 */
[--C-:B------:R-:W-:Y:S02]  /*a480*/  @!P3 IMAD.IADD R16, R16, 0x1, -R13.reuse ;  /* 0x000000011010b824 */ /* 0x100fe400078e0a0d */
[----:B------:R-:W-:Y:S01]  /*a490*/  @!P2 IMAD.IADD R17, R17, 0x1, -R13 ;  /* 0x000000011111a824 */ /* 0x000fe200078e0a0d */
[----:B------:R-:W-:-:S02]  /*a4a0*/  ISETP.GT.U32.AND P2, PT, R13, R8, PT ;  /* 0x000000080d00720c */ /* 0x000fc40003f44070 */
[----:B------:R-:W-:Y:S01]  /*a4b0*/  ISETP.GT.U32.AND P3, PT, R13, R7, PT ;  /* 0x000000070d00720c */ /* 0x000fe20003f64070 */
[--C-:B------:R-:W-:Y:S02]  /*a4c0*/  @!P5 IMAD.IADD R0, R0, 0x1, -R13.reuse ;  /* 0x000000010000d824 */ /* 0x100fe400078e0a0d */
[--C-:B------:R-:W-:Y:S02]  /*a4d0*/  @!P0 IMAD.IADD R10, R10, 0x1, -R13.reuse ;  /* 0x000000010a0a8824 */ /* 0x100fe400078e0a0d */
[--C-:B------:R-:W-:Y:S02]  /*a4e0*/  @!P1 IMAD.IADD R9, R9, 0x1, -R13.reuse ;  /* 0x0000000109099824 */ /* 0x100fe400078e0a0d */
[--C-:B------:R-:W-:Y:S01]  /*a4f0*/  @!P4 IMAD.IADD R11, R11, 0x1, -R13.reuse ;  /* 0x000000010b0bc824 */ /* 0x100fe200078e0a0d */
[----:B------:R-:W-:Y:S03]  /*a500*/  STL [R1+0x2f8], R21 ;  /* 0x0002f81501007387 */ /* 0x000fe60000100800 */
[----:B------:R-:W-:-:S02]  /*a510*/  @!P2 IMAD.IADD R8, R8, 0x1, -R13 ;  /* 0x000000010808a824 */ /* 0x000fc400078e0a0d */
        /* <DEDUP_REMOVED lines=17> */
[C---:B------:R-:W-:Y:S02]  /*a630*/  ISETP.GT.U32.AND P4, PT, R13.reuse, R29, PT ;  /* 0x0000001d0d00720c */ /* 0x040fe40003f84070 */
[C---:B------:R-:W-:Y:S01]  /*a640*/  ISETP.GT.U32.AND P6, PT, R13.reuse, R0, PT ;  /* 0x000000000d00720c */ /* 0x040fe20003fc4070 */
[--C-:B------:R-:W-:Y:S01]  /*a650*/  @!P5 IMAD.IADD R20, R20, 0x1, -R13.reuse ;  /* 0x000000011414d824 */ /* 0x100fe200078e0a0d */
[C---:B------:R-:W-:Y:S02]  /*a660*/  ISETP.GT.U32.AND P5, PT, R13.reuse, R10, PT ;  /* 0x0000000a0d00720c */ /* 0x040fe40003fa4070 */
[----:B------:R-:W-:Y:S01]  /*a670*/  ISETP.GT.U32.AND P2, PT, R13, R5, PT ;  /* 0x000000050d00720c */ /* 0x000fe20003f44070 */
[--C-:B------:R-:W-:Y:S01]  /*a680*/  @!P0 IMAD.IADD R19, R19, 0x1, -R13.reuse ;  /* 0x0000000113138824 */ /* 0x100fe200078e0a0d */
[C---:B------:R-:W-:Y:S01]  /*a690*/  ISETP.GT.U32.AND P0, PT, R13.reuse, R9, PT ;  /* 0x000000090d00720c */ /* 0x040fe20003f04070 */
[----:B------:R-:W-:Y:S01]  /*a6a0*/  @!P1 IMAD.IADD R6, R6, 0x1, -R13 ;  /* 0x0000000106069824 */ /* 0x000fe200078e0a0d */
[----:B------:R-:W-:-:S02]  /*a6b0*/  ISETP.GT.U32.AND P1, PT, R13, R8, PT ;  /* 0x000000080d00720c */ /* 0x000fc40003f24070 */
[----:B------:R-:W-:Y:S01]  /*a6c0*/  ISETP.GT.U32.AND P3, PT, R13, R3, PT ;  /* 0x000000030d00720c */ /* 0x000fe20003f64070 */
[--C-:B------:R-:W-:Y:S02]  /*a6d0*/  @!P4 IMAD.IADD R29, R29, 0x1, -R13.reuse ;  /* 0x000000011d1dc824 */ /* 0x100fe400078e0a0d */
[----:B------:R-:W-:Y:S01]  /*a6e0*/  @!P6 IMAD.IADD R0, R0, 0x1, -R13 ;  /* 0x000000010000e824 */ /* 0x000fe200078e0a0d */
[----:B------:R-:W-:-:S03]  /*a6f0*/  ISETP.GT.U32.AND P4, PT, R13, R4, PT ;  /* 0x000000040d00720c */ /* 0x000fc60003f84070 */
[--C-:B------:R-:W-:Y:S01]  /*a700*/  @!P2 IMAD.IADD R5, R5, 0x1, -R13.reuse ;  /* 0x000000010505a824 */ /* 0x100fe200078e0a0d */
[----:B------:R-:W-:Y:S01]  /*a710*/  ISETP.GT.U32.AND P2, PT, R13, R7, PT ;  /* 0x000000070d00720c */ /* 0x000fe20003f44070 */
[--C-:B------:R-:W-:Y:S01]  /*a720*/  @!P5 IMAD.IADD R10, R10, 0x1, -R13.reuse ;  /* 0x000000010a0ad824 */ /* 0x100fe200078e0a0d */
[----:B------:R0:W-:Y:S01]  /*a730*/  STL [R1+0x2f4], R0 ;  /* 0x0002f40001007387 */ /* 0x0001e20000100800 */
[--C-:B------:R-:W-:Y:S02]  /*a740*/  @!P0 IMAD.IADD R9, R9, 0x1, -R13.reuse ;  /* 0x0000000109098824 */ /* 0x100fe400078e0a0d */
[--C-:B------:R-:W-:Y:S01]  /*a750*/  @!P3 IMAD.IADD R3, R3, 0x1, -R13.reuse ;  /* 0x000000010303b824 */ /* 0x100fe200078e0a0d */
[----:B------:R-:W-:Y:S01]  /*a760*/  ISETP.GT.U32.AND P3, PT, R13, R29, PT ;  /* 0x0000001d0d00720c */ /* 0x000fe20003f64070 */
[--C-:B------:R-:W-:Y:S01]  /*a770*/  @!P1 IMAD.IADD R8, R8, 0x1, -R13.reuse ;  /* 0x0000000108089824 */ /* 0x100fe200078e0a0d */
[----:B0-----:R-:W2:Y:S04]  /*a780*/  LDL.LU R0, [R1+0x294] ;  /* 0x0002940001007983 */ /* 0x001ea80000300800 */
[----:B------:R-:W4:Y:S04]  /*a790*/  LDL.LU R21, [R1+0x2a0] ;  /* 0x0002a00001157983 */ /* 0x000f280000300800 */
[----:B------:R0:W-:Y:S01]  /*a7a0*/  STL [R1+0x2e8], R10 ;  /* 0x0002e80a01007387 */ /* 0x0001e20000100800 */
[----:B------:R-:W-:-:S03]  /*a7b0*/  @!P4 IMAD.IADD R4, R4, 0x1, -R13 ;  /* 0x000000010404c824 */ /* 0x000fc600078e0a0d */
[----:B------:R1:W-:Y:S01]  /*a7c0*/  STL [R1+0x2ec], R9 ;  /* 0x0002ec0901007387 */ /* 0x0003e20000100800 */
[----:B------:R-:W-:-:S03]  /*a7d0*/  ISETP.GT.U32.AND P4, PT, R13, R24, PT ;  /* 0x000000180d00720c */ /* 0x000fc60003f84070 */
[----:B------:R-:W2:Y:S01]  /*a7e0*/  LDL.LU R15, [R1+0x2a4] ;  /* 0x0002a400010f7983 */ /* 0x000ea20000300800 */
[----:B------:R-:W-:-:S03]  /*a7f0*/  ISETP.GT.U32.AND P5, PT, R13, R20, PT ;  /* 0x000000140d00720c */ /* 0x000fc60003fa4070 */
[----:B0-----:R-:W2:Y:S01]  /*a800*/  LDL.LU R10, [R1+0x298] ;  /* 0x00029800010a7983 */ /* 0x001ea20000300800 */
[----:B------:R-:W-:Y:S01]  /*a810*/  ISETP.GT.U32.AND P0, PT, R13, R19, PT ;  /* 0x000000130d00720c */ /* 0x000fe20003f04070 */
[--C-:B------:R-:W-:Y:S02]  /*a820*/  @!P3 IMAD.IADD R29, R29, 0x1, -R13.reuse ;  /* 0x000000011d1db824 */ /* 0x100fe400078e0a0d */
[----:B------:R0:W-:Y:S01]  /*a830*/  STL [R1+0x2d0], R8 ;  /* 0x0002d00801007387 */ /* 0x0001e20000100800 */
[----:B------:R-:W-:Y:S01]  /*a840*/  ISETP.GT.U32.AND P1, PT, R13, R6, PT ;  /* 0x000000060d00720c */ /* 0x000fe20003f24070 */
[--C-:B------:R-:W-:Y:S02]  /*a850*/  @!P2 IMAD.IADD R7, R7, 0x1, -R13.reuse ;  /* 0x000000010707a824 */ /* 0x100fe400078e0a0d */
[----:B-1----:R-:W2:Y:S01]  /*a860*/  LDL.LU R9, [R1+0x29c] ;  /* 0x00029c0001097983 */ /* 0x002ea20000300800 */
[C---:B------:R-:W-:Y:S02]  /*a870*/  ISETP.GT.U32.AND P3, PT, R13.reuse, R3, PT ;  /* 0x000000030d00720c */ /* 0x040fe40003f64070 */
[----:B------:R-:W-:Y:S01]  /*a880*/  ISETP.GT.U32.AND P2, PT, R13, R5, PT ;  /* 0x000000050d00720c */ /* 0x000fe20003f44070 */
[----:B0-----:R-:W2:Y:S01]  /*a890*/  LDL.LU R8, [R1+0x280] ;  /* 0x0002800001087983 */ /* 0x001ea20000300800 */
[----:B------:R-:W-:-:S02]  /*a8a0*/  @!P4 IMAD.IADD R24, R24, 0x1, -R13 ;  /* 0x000000011818c824 */ /* 0x000fc400078e0a0d */
[--C-:B------:R-:W-:Y:S01]  /*a8b0*/  @!P5 IMAD.IADD R20, R20, 0x1, -R13.reuse ;  /* 0x000000011414d824 */ /* 0x100fe200078e0a0d */
[----:B------:R0:W-:Y:S01]  /*a8c0*/  STL [R1+0x2dc], R7 ;  /* 0x0002dc0701007387 */ /* 0x0001e20000100800 */
[--C-:B------:R-:W-:Y:S02]  /*a8d0*/  @!P0 IMAD.IADD R19, R19, 0x1, -R13.reuse ;  /* 0x0000000113138824 */ /* 0x100fe400078e0a0d */
[----:B------:R-:W-:-:S03]  /*a8e0*/  @!P1 IMAD.IADD R6, R6, 0x1, -R13 ;  /* 0x0000000106069824 */ /* 0x000fc600078e0a0d */
[--C-:B------:R-:W-:Y:S02]  /*a8f0*/  @!P3 IMAD.IADD R3, R3, 0x1, -R13.reuse ;  /* 0x000000010303b824 */ /* 0x100fe400078e0a0d */
[----:B------:R-:W-:Y:S01]  /*a900*/  @!P2 IMAD.IADD R5, R5, 0x1, -R13 ;  /* 0x000000010505a824 */ /* 0x000fe200078e0a0d */
[----:B0-----:R-:W2:Y:S04]  /*a910*/  LDL.LU R7, [R1+0x28c] ;  /* 0x00028c0001077983 */ /* 0x001ea80000300800 */
[----:B------:R0:W-:Y:S04]  /*a920*/  STL [R1+0x2e0], R29 ;  /* 0x0002e01d01007387 */ /* 0x0001e80000100800 */
[----:B0-----:R-:W2:Y:S04]  /*a930*/  LDL.LU R29, [R1+0x290] ;  /* 0x00029000011d7983 */ /* 0x001ea80000300800 */
[----:B------:R-:W-:Y:S04]  /*a940*/  STL [R1+0x2d4], R24 ;  /* 0x0002d41801007387 */ /* 0x000fe80000100800 */
[----:B------:R-:W-:Y:S04]  /*a950*/  STL [R1+0x2d8], R20 ;  /* 0x0002d81401007387 */ /* 0x000fe80000100800 */
[----:B------:R-:W-:Y:S04]  /*a960*/  STL [R1+0x2bc], R19 ;  /* 0x0002bc1301007387 */ /* 0x000fe80000100800 */
[----:B------:R-:W-:Y:S04]  /*a970*/  STL [R1+0x2c8], R6 ;  /* 0x0002c80601007387 */ /* 0x000fe80000100800 */
[----:B------:R0:W-:Y:S04]  /*a980*/  STL [R1+0x2c0], R3 ;  /* 0x0002c00301007387 */ /* 0x0001e80000100800 */
[----:B------:R-:W-:Y:S04]  /*a990*/  STL [R1+0x2cc], R5 ;  /* 0x0002cc0501007387 */ /* 0x000fe80000100800 */
[----:B0-----:R-:W2:Y:S01]  /*a9a0*/  LDL R3, [R1+0x1ee0] ;  /* 0x001ee00001037983 */ /* 0x001ea20000100800 */
[----:B------:R-:W-:-:S02]  /*a9b0*/  ISETP.GT.U32.AND P6, PT, R13, R4, PT ;  /* 0x000000040d00720c */ /* 0x000fc40003fc4070 */
[C---:B---3--:R-:W-:Y:S02]  /*a9c0*/  ISETP.GT.U32.AND P4, PT, R13.reuse, R2, PT ;  /* 0x000000020d00720c */ /* 0x048fe40003f84070 */
[C---:B------:R-:W-:Y:S02]  /*a9d0*/  ISETP.GT.U32.AND P5, PT, R13.reuse, R18, PT ;  /* 0x000000120d00720c */ /* 0x040fe40003fa4070 */
[C---:B------:R-:W-:Y:S02]  /*a9e0*/  ISETP.GT.U32.AND P0, PT, R13.reuse, R17, PT ;  /* 0x000000110d00720c */ /* 0x040fe40003f04070 */
[----:B------:R-:W-:-:S05]  /*a9f0*/  ISETP.GT.U32.AND P1, PT, R13, R16, PT ;  /* 0x000000100d00720c */ /* 0x000fca0003f24070 */
[--C-:B------:R-:W-:Y:S02]  /*aa00*/  @!P6 IMAD.IADD R4, R4, 0x1, -R13.reuse ;  /* 0x000000010404e824 */ /* 0x100fe400078e0a0d */
[--C-:B------:R-:W-:Y:S02]  /*aa10*/  @!P4 IMAD.IADD R2, R2, 0x1, -R13.reuse ;  /* 0x000000010202c824 */ /* 0x100fe400078e0a0d */
[--C-:B------:R-:W-:Y:S02]  /*aa20*/  @!P5 IMAD.IADD R18, R18, 0x1, -R13.reuse ;  /* 0x000000011212d824 */ /* 0x100fe400078e0a0d */
[--C-:B------:R-:W-:Y:S01]  /*aa30*/  @!P0 IMAD.IADD R17, R17, 0x1, -R13.reuse ;  /* 0x0000000111118824 */ /* 0x100fe200078e0a0d */
[----:B------:R-:W-:Y:S01]  /*aa40*/  ISETP.GT.U32.AND P2, PT, R13, R11, PT ;  /* 0x0000000b0d00720c */ /* 0x000fe20003f44070 */
[--C-:B------:R-:W-:Y:S01]  /*aa50*/  @!P1 IMAD.IADD R16, R16, 0x1, -R13.reuse ;  /* 0x0000000110109824 */ /* 0x100fe200078e0a0d */
[----:B------:R0:W-:Y:S04]  /*aa60*/  STL [R1+0x2c4], R4 ;  /* 0x0002c40401007387 */ /* 0x0001e80000100800 */
[----:B0-----:R-:W3:Y:S07]  /*aa70*/  LDL.LU R4, [R1+0x284] ;  /* 0x0002840001047983 */ /* 0x001eee0000300800 */
[----:B------:R-:W-:Y:S01]  /*aa80*/  @!P2 IMAD.IADD R11, R11, 0x1, -R13 ;  /* 0x000000010b0ba824 */ /* 0x000fe200078e0a0d */
[----:B------:R-:W3:Y:S04]  /*aa90*/  LDL.LU R19, [R1+0x288] ;  /* 0x0002880001137983 */ /* 0x000ee80000300800 */
[----:B------:R-:W3:Y:S04]  /*aaa0*/  LDL.LU R6, [R1+0x26c] ;  /* 0x00026c0001067983 */ /* 0x000ee80000300800 */
[----:B------:R-:W3:Y:S01]  /*aab0*/  LDL.LU R5, [R1+0x278] ;  /* 0x0002780001057983 */ /* 0x000ee20000300800 */
[----:B----4-:R-:W-:-:S02]  /*aac0*/  ISETP.GT.U32.AND P6, PT, R13, R21, PT ;  /* 0x000000150d00720c */ /* 0x010fc40003fc4070 */
[C---:B--2---:R-:W-:Y:S02]  /*aad0*/  ISETP.GT.U32.AND P4, PT, R13.reuse, R15, PT ;  /* 0x0000000f0d00720c */ /* 0x044fe40003f84070 */
[----:B------:R-:W-:-:S09]  /*aae0*/  ISETP.GT.U32.AND P5, PT, R13, R10, PT ;  /* 0x0000000a0d00720c */ /* 0x000fd20003fa4070 */
[--C-:B------:R-:W-:Y:S01]  /*aaf0*/  @!P6 IMAD.IADD R21, R21, 0x1, -R13.reuse ;  /* 0x000000011515e824 */ /* 0x100fe200078e0a0d */
[C---:B------:R-:W-:Y:S02]  /*ab00*/  ISETP.GT.U32.AND P6, PT, R13.reuse, R2, PT ;  /* 0x000000020d00720c */ /* 0x040fe40003fc4070 */
[----:B------:R-:W-:Y:S01]  /*ab10*/  ISETP.GT.U32.AND P0, PT, R13, R9, PT ;  /* 0x000000090d00720c */ /* 0x000fe20003f04070 */
[--C-:B------:R-:W-:Y:S01]  /*ab20*/  @!P4 IMAD.IADD R15, R15, 0x1, -R13.reuse ;  /* 0x000000010f0fc824 */ /* 0x100fe200078e0a0d */
[C---:B------:R-:W-:Y:S01]  /*ab30*/  ISETP.GT.U32.AND P4, PT, R13.reuse, R18, PT ;  /* 0x000000120d00720c */ /* 0x040fe20003f84070 */
[----:B------:R-:W-:Y:S01]  /*ab40*/  @!P5 IMAD.IADD R10, R10, 0x1, -R13 ;  /* 0x000000010a0ad824 */ /* 0x000fe200078e0a0d */
[C---:B------:R-:W-:Y:S02]  /*ab50*/  ISETP.GT.U32.AND P1, PT, R13.reuse, R8, PT ;  /* 0x000000080d00720c */ /* 0x040fe40003f24070 */
[----:B------:R-:W-:-:S07]  /*ab60*/  ISETP.GT.U32.AND P5, PT, R13, R17, PT ;  /* 0x000000110d00720c */ /* 0x000fce0003fa4070 */
[--C-:B------:R-:W-:Y:S01]  /*ab70*/  @!P0 IMAD.IADD R9, R9, 0x1, -R13.reuse ;  /* 0x0000000109098824 */ /* 0x100fe200078e0a0d */
[C---:B------:R-:W-:Y:S01]  /*ab80*/  ISETP.GT.U32.AND P0, PT, R13.reuse, R16, PT ;  /* 0x000000100d00720c */ /* 0x040fe20003f04070 */
[--C-:B------:R-:W-:Y:S02]  /*ab90*/  @!P6 IMAD.IADD R2, R2, 0x1, -R13.reuse ;  /* 0x000000010202e824 */ /* 0x100fe400078e0a0d */
[--C-:B------:R-:W-:Y:S02]  /*aba0*/  @!P4 IMAD.IADD R18, R18, 0x1, -R13.reuse ;  /* 0x000000011212c824 */ /* 0x100fe400078e0a0d */
[--C-:B------:R-:W-:Y:S01]  /*abb0*/  @!P1 IMAD.IADD R8, R8, 0x1, -R13.reuse ;  /* 0x0000000108089824 */ /* 0x100fe200078e0a0d */
[----:B------:R-:W-:Y:S01]  /*abc0*/  ISETP.GT.U32.AND P1, PT, R13, R11, PT ;  /* 0x0000000b0d00720c */ /* 0x000fe20003f24070 */
[----:B------:R-:W-:-:S06]  /*abd0*/  @!P5 IMAD.IADD R17, R17, 0x1, -R13 ;  /* 0x000000011111d824 */ /* 0x000fcc00078e0a0d */
[----:B------:R-:W-:-:S06]  /*abe0*/  @!P0 IMAD.IADD R16, R16, 0x1, -R13 ;  /* 0x0000000110108824 */ /* 0x000fcc00078e0a0d */
[----:B------:R-:W-:Y:S01]  /*abf0*/  @!P1 IMAD.IADD R11, R11, 0x1, -R13 ;  /* 0x000000010b0b9824 */ /* 0x000fe200078e0a0d */
[----:B------:R-:W-:Y:S02]  /*ac00*/  IABS R24, R3 ;  /* 0x0000000300187213 */ /* 0x000fe40000000000 */
[----:B------:R-:W2:Y:S04]  /*ac10*/  LDL.LU R3, [R1+0x27c] ;  /* 0x00027c0001037983 */ /* 0x000ea80000300800 */
[----:B------:R0:W-:Y:S04]  /*ac20*/  STL [R1+0x2a8], R2 ;  /* 0x0002a80201007387 */ /* 0x0001e80000100800 */
[----:B0-----:R-:W4:Y:S04]  /*ac30*/  LDL.LU R2, [R1+0x270] ;  /* 0x0002700001027983 */ /* 0x001f280000300800 */
[----:B------:R-:W4:Y:S04]  /*ac40*/  LDL.LU R20, [R1+0x274] ;  /* 0x0002740001147983 */ /* 0x000f280000300800 */
[----:B------:R0:W-:Y:S04]  /*ac50*/  STL [R1+0x2b4], R18 ;  /* 0x0002b41201007387 */ /* 0x0001e80000100800 */
[----:B------:R1:W-:Y:S04]  /*ac60*/  STL [R1+0x2b8], R17 ;  /* 0x0002b81101007387 */ /* 0x0003e80000100800 */
[----:B0-----:R-:W4:Y:S04]  /*ac70*/  LDL.LU R18, [R1+0x258] ;  /* 0x0002580001127983 */ /* 0x001f280000300800 */
[----:B-1----:R-:W4:Y:S04]  /*ac80*/  LDL.LU R17, [R1+0x264] ;  /* 0x0002640001117983 */ /* 0x002f280000300800 */
[----:B------:R0:W-:Y:S04]  /*ac90*/  STL [R1+0x2ac], R16 ;  /* 0x0002ac1001007387 */ /* 0x0001e80000100800 */
[----:B0-----:R-:W4:Y:S04]  /*aca0*/  LDL.LU R16, [R1+0x268] ;  /* 0x0002680001107983 */ /* 0x001f280000300800 */
[----:B------:R0:W-:Y:S04]  /*acb0*/  STL [R1+0x2b0], R11 ;  /* 0x0002b00b01007387 */ /* 0x0001e80000100800 */
[----:B0-----:R-:W4:Y:S01]  /*acc0*/  LDL.LU R11, [R1+0x25c] ;  /* 0x00025c00010b7983 */ /* 0x001f220000300800 */
[----:B------:R-:W-:-:S02]  /*acd0*/  ISETP.GT.U32.AND P3, PT, R13, R0, PT ;  /* 0x000000000d00720c */ /* 0x000fc40003f64070 */
[----:B------:R-:W-:-:S11]  /*ace0*/  ISETP.GT.U32.AND P2, PT, R13, R7, PT ;  /* 0x000000070d00720c */ /* 0x000fd60003f44070 */
[--C-:B------:R-:W-:Y:S01]  /*acf0*/  @!P3 IMAD.IADD R0, R0, 0x1, -R13.reuse ;  /* 0x000000010000b824 */ /* 0x100fe200078e0a0d */
[C---:B------:R-:W-:Y:S02]  /*ad00*/  ISETP.GT.U32.AND P3, PT, R13.reuse, R29, PT ;  /* 0x0000001d0d00720c */ /* 0x040fe40003f64070 */
[----:B------:R-:W-:Y:S01]  /*ad10*/  ISETP.GT.U32.AND P4, PT, R13, R15, PT ;  /* 0x0000000f0d00720c */ /* 0x000fe20003f84070 */
[----:B------:R-:W-:Y:S01]  /*ad20*/  @!P2 IMAD.IADD R7, R7, 0x1, -R13 ;  /* 0x000000010707a824 */ /* 0x000fe200078e0a0d */
[C---:B------:R-:W-:Y:S02]  /*ad30*/  ISETP.GT.U32.AND P5, PT, R13.reuse, R10, PT ;  /* 0x0000000a0d00720c */ /* 0x040fe40003fa4070 */
[----:B------:R-:W-:-:S07]  /*ad40*/  ISETP.GT.U32.AND P2, PT, R13, R0, PT ;  /* 0x000000000d00720c */ /* 0x000fce0003f44070 */
[--C-:B------:R-:W-:Y:S01]  /*ad50*/  @!P3 IMAD.IADD R29, R29, 0x1, -R13.reuse ;  /* 0x000000011d1db824 */ /* 0x100fe200078e0a0d */
[C---:B------:R-:W-:Y:S02]  /*ad60*/  ISETP.GT.U32.AND P3, PT, R13.reuse, R21, PT ;  /* 0x000000150d00720c */ /* 0x040fe40003f64070 */
[C---:B------:R-:W-:Y:S02]  /*ad70*/  ISETP.GT.U32.AND P0, PT, R13.reuse, R9, PT ;  /* 0x000000090d00720c */ /* 0x040fe40003f04070 */
[----:B------:R-:W-:Y:S01]  /*ad80*/  ISETP.GT.U32.AND P6, PT, R13, R29, PT ;  /* 0x0000001d0d00720c */ /* 0x000fe20003fc4070 */
[--C-:B------:R-:W-:Y:S01]  /*ad90*/  @!P4 IMAD.IADD R15, R15, 0x1, -R13.reuse ;  /* 0x000000010f0fc824 */ /* 0x100fe200078e0a0d */
[C---:B---3--:R-:W-:Y:S01]  /*ada0*/  ISETP.GT.U32.AND P4, PT, R13.reuse, R19, PT ;  /* 0x000000130d00720c */ /* 0x048fe20003f84070 */
[----:B------:R-:W-:Y:S01]  /*adb0*/  @!P5 IMAD.IADD R10, R10, 0x1, -R13 ;  /* 0x000000010a0ad824 */ /* 0x000fe200078e0a0d */
[----:B------:R-:W-:-:S05]  /*adc0*/  ISETP.GT.U32.AND P5, PT, R13, R6, PT ;  /* 0x000000060d00720c */ /* 0x000fca0003fa4070 */
[--C-:B------:R-:W-:Y:S01]  /*add0*/  @!P3 IMAD.IADD R21, R21, 0x1, -R13.reuse ;  /* 0x000000011515b824 */ /* 0x100fe200078e0a0d */
[C---:B------:R-:W-:Y:S01]  /*ade0*/  ISETP.GT.U32.AND P3, PT, R13.reuse, R4, PT ;  /* 0x000000040d00720c */ /* 0x040fe20003f64070 */
[--C-:B------:R-:W-:Y:S01]  /*adf0*/  @!P2 IMAD.IADD R0, R0, 0x1, -R13.reuse ;  /* 0x000000010000a824 */ /* 0x100fe200078e0a0d */
[----:B------:R-:W-:Y:S01]  /*ae00*/  ISETP.GT.U32.AND P1, PT, R13, R8, PT ;  /* 0x000000080d00720c */ /* 0x000fe20003f24070 */
[----:B------:R-:W-:-:S03]  /*ae10*/  @!P0 IMAD.IADD R9, R9, 0x1, -R13 ;  /* 0x0000000109098824 */ /* 0x000fc600078e0a0d */
[----:B------:R0:W-:Y:S01]  /*ae20*/  STL [R1+0x294], R0 ;  /* 0x0002940001007387 */ /* 0x0001e20000100800 */
[--C-:B------:R-:W-:Y:S01]  /*ae30*/  @!P6 IMAD.IADD R29, R29, 0x1, -R13.reuse ;  /* 0x000000011d1de824 */ /* 0x100fe200078e0a0d */
[----:B------:R-:W-:Y:S01]  /*ae40*/  ISETP.GT.U32.AND P0, PT, R13, R5, PT ;  /* 0x000000050d00720c */ /* 0x000fe20003f04070 */
[----:B------:R-:W-:Y:S01]  /*ae50*/  @!P4 IMAD.IADD R19, R19, 0x1, -R13 ;  /* 0x000000011313c824 */ /* 0x000fe200078e0a0d */
[----:B------:R-:W-:-:S03]  /*ae60*/  ISETP.GT.U32.AND P2, PT, R13, R7, PT ;  /* 0x000000070d00720c */ /* 0x000fc60003f44070 */
[--C-:B------:R-:W-:Y:S01]  /*ae70*/  @!P3 IMAD.IADD R4, R4, 0x1, -R13.reuse ;  /* 0x000000010404b824 */ /* 0x100fe200078e0a0d */
[----:B0-----:R-:W3:Y:S01]  /*ae80*/  LDL.LU R0, [R1+0x260] ;  /* 0x0002600001007983 */ /* 0x001ee20000300800 */
[--C-:B------:R-:W-:Y:S02]  /*ae90*/  @!P5 IMAD.IADD R6, R6, 0x1, -R13.reuse ;  /* 0x000000010606d824 */ /* 0x100fe400078e0a0d */
[----:B------:R-:W-:-:S04]  /*aea0*/  @!P1 IMAD.IADD R8, R8, 0x1, -R13 ;  /* 0x0000000108089824 */ /* 0x000fc800078e0a0d */
[--C-:B------:R-:W-:Y:S01]  /*aeb0*/  @!P0 IMAD.IADD R5, R5, 0x1, -R13.reuse ;  /* 0x0000000105058824 */ /* 0x100fe200078e0a0d */
[----:B------:R-:W-:Y:S01]  /*aec0*/  STL [R1+0x2a0], R21 ;  /* 0x0002a01501007387 */ /* 0x000fe20000100800 */
[----:B------:R-:W-:-:S03]  /*aed0*/  @!P2 IMAD.IADD R7, R7, 0x1, -R13 ;  /* 0x000000010707a824 */ /* 0x000fc600078e0a0d */
        /* <DEDUP_REMOVED lines=12> */
[C---:B----4-:R-:W-:Y:S02]  /*afa0*/  ISETP.GT.U32.AND P6, PT, R13.reuse, R20, PT ;  /* 0x000000140d00720c */ /* 0x050fe40003fc4070 */
[C---:B------:R-:W-:Y:S02]  /*afb0*/  ISETP.GT.U32.AND P3, PT, R13.reuse, R18, PT ;  /* 0x000000120d00720c */ /* 0x040fe40003f64070 */
[----:B------:R-:W-:-:S09]  /*afc0*/  ISETP.GT.U32.AND P4, PT, R13, R17, PT ;  /* 0x000000110d00720c */ /* 0x000fd20003f84070 */
[--C-:B------:R-:W-:Y:S01]  /*afd0*/  @!P6 IMAD.IADD R20, R20, 0x1, -R13.reuse ;  /* 0x000000011414e824 */ /* 0x100fe200078e0a0d */
[C---:B------:R-:W-:Y:S02]  /*afe0*/  ISETP.GT.U32.AND P6, PT, R13.reuse, R4, PT ;  /* 0x000000040d00720c */ /* 0x040fe40003fc4070 */
[C---:B------:R-:W-:Y:S01]  /*aff0*/  ISETP.GT.U32.AND P5, PT, R13.reuse, R16, PT ;  /* 0x000000100d00720c */ /* 0x040fe20003fa4070 */
[--C-:B------:R-:W-:Y:S01]  /*b000*/  @!P3 IMAD.IADD R18, R18, 0x1, -R13.reuse ;  /* 0x000000011212b824 */ /* 0x100fe200078e0a0d */
[----:B------:R-:W-:Y:S01]  /*b010*/  ISETP.GT.U32.AND P3, PT, R13, R19, PT ;  /* 0x000000130d00720c */ /* 0x000fe20003f64070 */
[--C-:B------:R-:W-:Y:S01]  /*b020*/  @!P4 IMAD.IADD R17, R17, 0x1, -R13.reuse ;  /* 0x000000011111c824 */ /* 0x100fe200078e0a0d */
[----:B------:R-:W-:Y:S01]  /*b030*/  ISETP.GT.U32.AND P4, PT, R13, R6, PT ;  /* 0x000000060d00720c */ /* 0x000fe20003f84070 */
[----:B------:R-:W-:Y:S01]  /*b040*/  @!P1 IMAD.IADD R3, R3, 0x1, -R13 ;  /* 0x0000000103039824 */ /* 0x000fe200078e0a0d */
[----:B------:R-:W-:-:S07]  /*b050*/  ISETP.GT.U32.AND P0, PT, R13, R11, PT ;  /* 0x0000000b0d00720c */ /* 0x000fce0003f04070 */
[--C-:B------:R-:W-:Y:S01]  /*b060*/  @!P5 IMAD.IADD R16, R16, 0x1, -R13.reuse ;  /* 0x000000011010d824 */ /* 0x100fe200078e0a0d */
[----:B------:R-:W-:Y:S01]  /*b070*/  ISETP.GT.U32.AND P5, PT, R13, R5, PT ;  /* 0x000000050d00720c */ /* 0x000fe20003fa4070 */
[--C-:B------:R-:W-:Y:S02]  /*b080*/  @!P6 IMAD.IADD R4, R4, 0x1, -R13.reuse ;  /* 0x000000010404e824 */ /* 0x100fe400078e0a0d */
[--C-:B------:R-:W-:Y:S02]  /*b090*/  @!P3 IMAD.IADD R19, R19, 0x1, -R13.reuse ;  /* 0x000000011313b824 */ /* 0x100fe400078e0a0d */
[--C-:B------:R-:W-:Y:S01]  /*b0a0*/  @!P4 IMAD.IADD R6, R6, 0x1, -R13.reuse ;  /* 0x000000010606c824 */ /* 0x100fe200078e0a0d */
[----:B------:R0:W-:Y:S01]  /*b0b0*/  STL [R1+0x284], R4 ;  /* 0x0002840401007387 */ /* 0x0001e20000100800 */
[----:B------:R-:W-:Y:S01]  /*b0c0*/  @!P0 IMAD.IADD R11, R11, 0x1, -R13 ;  /* 0x000000010b0b8824 */ /* 0x000fe200078e0a0d */
[----:B------:R-:W-:-:S05]  /*b0d0*/  ISETP.GT.U32.AND P0, PT, R13, R3, PT ;  /* 0x000000030d00720c */ /* 0x000fca0003f04070 */
[--C-:B------:R-:W-:Y:S01]  /*b0e0*/  @!P5 IMAD.IADD R5, R5, 0x1, -R13.reuse ;  /* 0x000000010505d824 */ /* 0x100fe200078e0a0d */
[----:B0-----:R-:W2:Y:S04]  /*b0f0*/  LDL.LU R4, [R1+0x23c] ;  /* 0x00023c0001047983 */ /* 0x001ea80000300800 */
[----:B------:R0:W-:Y:S04]  /*b100*/  STL [R1+0x288], R19 ;  /* 0x0002881301007387 */ /* 0x0001e80000100800 */
[----:B------:R-:W4:Y:S04]  /*b110*/  LDL.LU R22, [R1+0x240] ;  /* 0x0002400001167983 */ /* 0x000f280000300800 */
[----:B------:R1:W-:Y:S04]  /*b120*/  STL [R1+0x26c], R6 ;  /* 0x00026c0601007387 */ /* 0x0003e80000100800 */
[----:B------:R-:W2:Y:S01]  /*b130*/  LDL.LU R15, [R1+0x234] ;  /* 0x00023400010f7983 */ /* 0x000ea20000300800 */
[----:B------:R-:W-:-:S03]  /*b140*/  @!P0 IMAD.IADD R3, R3, 0x1, -R13 ;  /* 0x0000000103038824 */ /* 0x000fc600078e0a0d */
[----:B------:R1:W-:Y:S04]  /*b150*/  STL [R1+0x278], R5 ;  /* 0x0002780501007387 */ /* 0x0003e80000100800 */
[----:B0-----:R-:W2:Y:S04]  /*b160*/  LDL.LU R19, [R1+0x238] ;  /* 0x0002380001137983 */ /* 0x001ea80000300800 */
[----:B-1----:R-:W2:Y:S04]  /*b170*/  LDL.LU R6, [R1+0x21c] ;  /* 0x00021c0001067983 */ /* 0x002ea80000300800 */
[----:B------:R0:W-:Y:S04]  /*b180*/  STL [R1+0x27c], R3 ;  /* 0x00027c0301007387 */ /* 0x0001e80000100800 */
[----:B------:R-:W2:Y:S01]  /*b190*/  LDL.LU R5, [R1+0x228] ;  /* 0x0002280001057983 */ /* 0x000ea20000300800 */
[----:B------:R-:W-:-:S02]  /*b1a0*/  ISETP.GT.U32.AND P2, PT, R13, R2, PT ;  /* 0x000000020d00720c */ /* 0x000fc40003f44070 */
[C---:B---3--:R-:W-:Y:S01]  /*b1b0*/  ISETP.GT.U32.AND P1, PT, R13.reuse, R0, PT ;  /* 0x000000000d00720c */ /* 0x048fe20003f24070 */
[----:B0-----:R-:W3:Y:S10]  /*b1c0*/  LDL.LU R3, [R1+0x22c] ;  /* 0x00022c0001037983 */ /* 0x001ef40000300800 */
[----:B------:R-:W-:Y:S01]  /*b1d0*/  @!P2 IMAD.IADD R2, R2, 0x1, -R13 ;  /* 0x000000010202a824 */ /* 0x000fe200078e0a0d */
[----:B------:R-:W-:-:S02]  /*b1e0*/  ISETP.GT.U32.AND P2, PT, R13, R25, PT ;  /* 0x000000190d00720c */ /* 0x000fc40003f44070 */
[C---:B------:R-:W-:Y:S01]  /*b1f0*/  ISETP.GT.U32.AND P3, PT, R13.reuse, R18, PT ;  /* 0x000000120d00720c */ /* 0x040fe20003f64070 */
[----:B------:R-:W-:Y:S01]  /*b200*/  @!P1 IMAD.IADD R0, R0, 0x1, -R13 ;  /* 0x0000000100009824 */ /* 0x000fe200078e0a0d */
[C---:B------:R-:W-:Y:S02]  /*b210*/  ISETP.GT.U32.AND P1, PT, R13.reuse, R2, PT ;  /* 0x000000020d00720c */ /* 0x040fe40003f24070 */
[----:B------:R-:W-:-:S07]  /*b220*/  ISETP.GT.U32.AND P4, PT, R13, R17, PT ;  /* 0x000000110d00720c */ /* 0x000fce0003f84070 */
[--C-:B------:R-:W-:Y:S01]  /*b230*/  @!P2 IMAD.IADD R25, R25, 0x1, -R13.reuse ;  /* 0x000000011919a824 */ /* 0x100fe200078e0a0d */
[C---:B------:R-:W-:Y:S02]  /*b240*/  ISETP.GT.U32.AND P2, PT, R13.reuse, R20, PT ;  /* 0x000000140d00720c */ /* 0x040fe40003f44070 */
[C---:B------:R-:W-:Y:S02]  /*b250*/  ISETP.GT.U32.AND P5, PT, R13.reuse, R16, PT ;  /* 0x000000100d00720c */ /* 0x040fe40003fa4070 */
[----:B------:R-:W-:Y:S01]  /*b260*/  ISETP.GT.U32.AND P6, PT, R13, R25, PT ;  /* 0x000000190d00720c */ /* 0x000fe20003fc4070 */
[--C-:B------:R-:W-:Y:S02]  /*b270*/  @!P3 IMAD.IADD R18, R18, 0x1, -R13.reuse ;  /* 0x000000011212b824 */ /* 0x100fe400078e0a0d */
[--C-:B------:R-:W-:Y:S02]  /*b280*/  @!P1 IMAD.IADD R2, R2, 0x1, -R13.reuse ;  /* 0x0000000102029824 */ /* 0x100fe400078e0a0d */
[----:B------:R-:W-:-:S04]  /*b290*/  @!P4 IMAD.IADD R17, R17, 0x1, -R13 ;  /* 0x000000011111c824 */ /* 0x000fc800078e0a0d */
[--C-:B------:R-:W-:Y:S01]  /*b2a0*/  @!P2 IMAD.IADD R20, R20, 0x1, -R13.reuse ;  /* 0x000000011414a824 */ /* 0x100fe200078e0a0d */
[C---:B------:R-:W-:Y:S02]  /*b2b0*/  ISETP.GT.U32.AND P2, PT, R13.reuse, R29, PT ;  /* 0x0000001d0d00720c */ /* 0x040fe40003f44070 */
[C---:B------:R-:W-:Y:S02]  /*b2c0*/  ISETP.GT.U32.AND P3, PT, R13.reuse, R10, PT ;  /* 0x0000000a0d00720c */ /* 0x040fe40003f64070 */
[C---:B------:R-:W-:Y:S01]  /*b2d0*/  ISETP.GT.U32.AND P4, PT, R13.reuse, R9, PT ;  /* 0x000000090d00720c */ /* 0x040fe20003f84070 */
[----:B------:R0:W-:Y:S01]  /*b2e0*/  STL [R1+0x270], R2 ;  /* 0x0002700201007387 */ /* 0x0001e20000100800 */
[C---:B------:R-:W-:Y:S01]  /*b2f0*/  ISETP.GT.U32.AND P0, PT, R13.reuse, R11, PT ;  /* 0x0000000b0d00720c */ /* 0x040fe20003f04070 */
[--C-:B------:R-:W-:Y:S01]  /*b300*/  @!P5 IMAD.IADD R16, R16, 0x1, -R13.reuse ;  /* 0x000000011010d824 */ /* 0x100fe200078e0a0d */
[----:B------:R-:W-:Y:S01]  /*b310*/  ISETP.GT.U32.AND P5, PT, R13, R8, PT ;  /* 0x000000080d00720c */ /* 0x000fe20003fa4070 */
[--C-:B------:R-:W-:Y:S01]  /*b320*/  @!P6 IMAD.IADD R25, R25, 0x1, -R13.reuse ;  /* 0x000000011919e824 */ /* 0x100fe200078e0a0d */
[----:B0-----:R-:W3:Y:S03]  /*b330*/  LDL.LU R2, [R1+0x220] ;  /* 0x0002200001027983 */ /* 0x001ee60000300800 */
[--C-:B------:R-:W-:Y:S01]  /*b340*/  @!P2 IMAD.IADD R29, R29, 0x1, -R13.reuse ;  /* 0x000000011d1da824 */ /* 0x100fe200078e0a0d */
[----:B------:R-:W-:Y:S01]  /*b350*/  ISETP.GT.U32.AND P1, PT, R13, R0, PT ;  /* 0x000000000d00720c */ /* 0x000fe20003f24070 */
[----:B------:R-:W-:-:S02]  /*b360*/  @!P3 IMAD.IADD R10, R10, 0x1, -R13 ;  /* 0x000000010a0ab824 */ /* 0x000fc400078e0a0d */
[--C-:B------:R-:W-:Y:S02]  /*b370*/  @!P4 IMAD.IADD R9, R9, 0x1, -R13.reuse ;  /* 0x000000010909c824 */ /* 0x100fe400078e0a0d */
[--C-:B------:R-:W-:Y:S01]  /*b380*/  @!P0 IMAD.IADD R11, R11, 0x1, -R13.reuse ;  /* 0x000000010b0b8824 */ /* 0x100fe200078e0a0d */
[----:B------:R-:W-:Y:S01]  /*b390*/  ISETP.GT.U32.AND P0, PT, R13, R7, PT ;  /* 0x000000070d00720c */ /* 0x000fe20003f04070 */
[--C-:B------:R-:W-:Y:S01]  /*b3a0*/  @!P5 IMAD.IADD R8, R8, 0x1, -R13.reuse ;  /* 0x000000010808d824 */ /* 0x100fe200078e0a0d */
[----:B------:R-:W-:Y:S04]  /*b3b0*/  STL [R1+0x274], R20 ;  /* 0x0002741401007387 */ /* 0x000fe80000100800 */
[----:B------:R-:W-:Y:S01]  /*b3c0*/  STL [R1+0x258], R18 ;  /* 0x0002581201007387 */ /* 0x000fe20000100800 */
[----:B------:R-:W-:-:S03]  /*b3d0*/  @!P1 IMAD.IADD R0, R0, 0x1, -R13 ;  /* 0x0000000100009824 */ /* 0x000fc600078e0a0d */
[----:B------:R-:W-:Y:S04]  /*b3e0*/  STL [R1+0x264], R17 ;  /* 0x0002641101007387 */ /* 0x000fe80000100800 */
[----:B------:R-:W-:Y:S01]  /*b3f0*/  STL [R1+0x268], R16 ;  /* 0x0002681001007387 */ /* 0x000fe20000100800 */
[----:B------:R-:W-:-:S03]  /*b400*/  @!P0 IMAD.IADD R7, R7, 0x1, -R13 ;  /* 0x0000000107078824 */ /* 0x000fc600078e0a0d */
[----:B------:R-:W-:Y:S04]  /*b410*/  STL [R1+0x25c], R11 ;  /* 0x00025c0b01007387 */ /* 0x000fe80000100800 */
[----:B------:R0:W-:Y:S04]  /*b420*/  STL [R1+0x244], R25 ;  /* 0x0002441901007387 */ /* 0x0001e80000100800 */
[----:B------:R1:W-:Y:S04]  /*b430*/  STL [R1+0x260], R0 ;  /* 0x0002600001007387 */ /* 0x0003e80000100800 */
[----:B0-----:R-:W3:Y:S04]  /*b440*/  LDL R25, [R1+0x1edc] ;  /* 0x001edc0001197983 */ /* 0x001ee80000100800 */
[----:B-1----:R-:W3:Y:S04]  /*b450*/  LDL.LU R0, [R1+0x224] ;  /* 0x0002240001007983 */ /* 0x002ee80000300800 */
[----:B------:R-:W3:Y:S04]  /*b460*/  LDL.LU R18, [R1+0x208] ;  /* 0x0002080001127983 */ /* 0x000ee80000300800 */
[----:B------:R-:W3:Y:S04]  /*b470*/  LDL.LU R17, [R1+0x214] ;  /* 0x0002140001117983 */ /* 0x000ee80000300800 */
[----:B------:R-:W3:Y:S04]  /*b480*/  LDL.LU R16, [R1+0x218] ;  /* 0x0002180001107983 */ /* 0x000ee80000300800 */
[----:B------:R-:W3:Y:S01]  /*b490*/  LDL.LU R11, [R1+0x20c] ;  /* 0x00020c00010b7983 */ /* 0x000ee20000300800 */
        /* <DEDUP_REMOVED lines=8> */
[----:B------:R-:W-:Y:S01]  /*b520*/  ISETP.GT.U32.AND P5, PT, R13, R5, PT ;  /* 0x000000050d00720c */ /* 0x000fe20003fa4070 */
[--C-:B------:R-:W-:Y:S01]  /*b530*/  @!P3 IMAD.IADD R19, R19, 0x1, -R13.reuse ;  /* 0x000000011313b824 */ /* 0x100fe200078e0a0d */
[C---:B------:R-:W-:Y:S01]  /*b540*/  ISETP.GT.U32.AND P3, PT, R13.reuse, R9, PT ;  /* 0x000000090d00720c */ /* 0x040fe20003f64070 */
[----:B------:R-:W-:Y:S01]  /*b550*/  @!P4 IMAD.IADD R6, R6, 0x1, -R13 ;  /* 0x000000010606c824 */ /* 0x000fe200078e0a0d */
[----:B------:R-:W-:-:S05]  /*b560*/  ISETP.GT.U32.AND P4, PT, R13, R8, PT ;  /* 0x000000080d00720c */ /* 0x000fca0003f84070 */
[--C-:B------:R-:W-:Y:S02]  /*b570*/  @!P6 IMAD.IADD R29, R29, 0x1, -R13.reuse ;  /* 0x000000011d1de824 */ /* 0x100fe400078e0a0d */
[--C-:B------:R-:W-:Y:S02]  /*b580*/  @!P2 IMAD.IADD R10, R10, 0x1, -R13.reuse ;  /* 0x000000010a0aa824 */ /* 0x100fe400078e0a0d */
[--C-:B------:R-:W-:Y:S01]  /*b590*/  @!P5 IMAD.IADD R5, R5, 0x1, -R13.reuse ;  /* 0x000000010505d824 */ /* 0x100fe200078e0a0d */
[----:B------:R-:W-:Y:S01]  /*b5a0*/  ISETP.GT.U32.AND P5, PT, R13, R7, PT ;  /* 0x000000070d00720c */ /* 0x000fe20003fa4070 */
[--C-:B------:R-:W-:Y:S01]  /*b5b0*/  @!P3 IMAD.IADD R9, R9, 0x1, -R13.reuse ;  /* 0x000000010909b824 */ /* 0x100fe200078e0a0d */
[----:B------:R0:W-:Y:S01]  /*b5c0*/  STL [R1+0x250], R29 ;  /* 0x0002501d01007387 */ /* 0x0001e20000100800 */
[----:B------:R-:W-:-:S03]  /*b5d0*/  @!P4 IMAD.IADD R8, R8, 0x1, -R13 ;  /* 0x000000010808c824 */ /* 0x000fc600078e0a0d */
[----:B0-----:R-:W2:Y:S04]  /*b5e0*/  LDL.LU R29, [R1+0x210] ;  /* 0x00021000011d7983 */ /* 0x001ea80000300800 */
[----:B------:R0:W-:Y:S04]  /*b5f0*/  STL [R1+0x254], R10 ;  /* 0x0002540a01007387 */ /* 0x0001e80000100800 */
[----:B------:R-:W4:Y:S01]  /*b600*/  LDL.LU R21, [R1+0x1f4] ;  /* 0x0001f40001157983 */ /* 0x000f220000300800 */
[----:B------:R-:W-:-:S03]  /*b610*/  @!P5 IMAD.IADD R7, R7, 0x1, -R13 ;  /* 0x000000010707d824 */ /* 0x000fc600078e0a0d */
[----:B------:R1:W-:Y:S04]  /*b620*/  STL [R1+0x248], R9 ;  /* 0x0002480901007387 */ /* 0x0003e80000100800 */
[----:B------:R1:W-:Y:S04]  /*b630*/  STL [R1+0x24c], R8 ;  /* 0x00024c0801007387 */ /* 0x0003e80000100800 */
[----:B------:R-:W2:Y:S04]  /*b640*/  LDL.LU R20, [R1+0x200] ;  /* 0x0002000001147983 */ /* 0x000ea80000300800 */
[----:B0-----:R-:W2:Y:S04]  /*b650*/  LDL.LU R10, [R1+0x204] ;  /* 0x00020400010a7983 */ /* 0x001ea80000300800 */
[----:B------:R0:W-:Y:S04]  /*b660*/  STL [R1+0x230], R7 ;  /* 0x0002300701007387 */ /* 0x0001e80000100800 */
[----:B-1----:R-:W2:Y:S01]  /*b670*/  LDL.LU R9, [R1+0x1f8] ;  /* 0x0001f80001097983 */ /* 0x002ea20000300800 */
[----:B------:R-:W-:-:S02]  /*b680*/  ISETP.GT.U32.AND P1, PT, R13, R4, PT ;  /* 0x000000040d00720c */ /* 0x000fc40003f24070 */
[C---:B---3--:R-:W-:Y:S01]  /*b690*/  ISETP.GT.U32.AND P0, PT, R13.reuse, R3, PT ;  /* 0x000000030d00720c */ /* 0x048fe20003f04070 */
[----:B------:R-:W3:Y:S10]  /*b6a0*/  LDL.LU R8, [R1+0x1fc] ;  /* 0x0001fc0001087983 */ /* 0x000ef40000300800 */
[--C-:B------:R-:W-:Y:S01]  /*b6b0*/  @!P1 IMAD.IADD R4, R4, 0x1, -R13.reuse ;  /* 0x0000000104049824 */ /* 0x100fe200078e0a0d */
[----:B------:R-:W-:Y:S01]  /*b6c0*/  ISETP.GT.U32.AND P1, PT, R13, R2, PT ;  /* 0x000000020d00720c */ /* 0x000fe20003f24070 */
[----:B------:R-:W-:Y:S01]  /*b6d0*/  @!P0 IMAD.IADD R3, R3, 0x1, -R13 ;  /* 0x0000000103038824 */ /* 0x000fe200078e0a0d */
[----:B------:R-:W-:-:S02]  /*b6e0*/  ISETP.GT.U32.AND P2, PT, R13, R15, PT ;  /* 0x0000000f0d00720c */ /* 0x000fc40003f44070 */
[----:B------:R-:W-:-:S09]  /*b6f0*/  ISETP.GT.U32.AND P0, PT, R13, R4, PT ;  /* 0x000000040d00720c */ /* 0x000fd20003f04070 */
[--C-:B------:R-:W-:Y:S01]  /*b700*/  @!P1 IMAD.IADD R2, R2, 0x1, -R13.reuse ;  /* 0x0000000102029824 */ /* 0x100fe200078e0a0d */
[C---:B------:R-:W-:Y:S02]  /*b710*/  ISETP.GT.U32.AND P1, PT, R13.reuse, R22, PT ;  /* 0x000000160d00720c */ /* 0x040fe40003f24070 */
[C---:B------:R-:W-:Y:S02]  /*b720*/  ISETP.GT.U32.AND P3, PT, R13.reuse, R19, PT ;  /* 0x000000130d00720c */ /* 0x040fe40003f64070 */
[----:B------:R-:W-:Y:S01]  /*b730*/  ISETP.GT.U32.AND P6, PT, R13, R2, PT ;  /* 0x000000020d00720c */ /* 0x000fe20003fc4070 */
[--C-:B------:R-:W-:Y:S02]  /*b740*/  @!P0 IMAD.IADD R4, R4, 0x1, -R13.reuse ;  /* 0x0000000104048824 */ /* 0x100fe400078e0a0d */
[----:B------:R-:W-:Y:S01]  /*b750*/  @!P2 IMAD.IADD R15, R15, 0x1, -R13 ;  /* 0x000000010f0fa824 */ /* 0x000fe200078e0a0d */
[----:B------:R-:W-:-:S05]  /*b760*/  ISETP.GT.U32.AND P4, PT, R13, R6, PT ;  /* 0x000000060d00720c */ /* 0x000fca0003f84070 */
[----:B------:R-:W-:Y:S01]  /*b770*/  @!P1 IMAD.IADD R22, R22, 0x1, -R13 ;  /* 0x0000000116169824 */ /* 0x000fe200078e0a0d */
[C---:B------:R-:W-:Y:S01]  /*b780*/  ISETP.GT.U32.AND P1, PT, R13.reuse, R0, PT ;  /* 0x000000000d00720c */ /* 0x040fe20003f24070 */
[----:B------:R1:W-:Y:S01]  /*b790*/  STL [R1+0x23c], R4 ;  /* 0x00023c0401007387 */ /* 0x0003e20000100800 */
[----:B------:R-:W-:-:S03]  /*b7a0*/  ISETP.GT.U32.AND P2, PT, R13, R18, PT ;  /* 0x000000120d00720c */ /* 0x000fc60003f44070 */
[----:B0-----:R-:W3:Y:S01]  /*b7b0*/  LDL.LU R7, [R1+0x1e0] ;  /* 0x0001e00001077983 */ /* 0x001ee20000300800 */
[--C-:B------:R-:W-:Y:S01]  /*b7c0*/  @!P3 IMAD.IADD R19, R19, 0x1, -R13.reuse ;  /* 0x000000011313b824 */ /* 0x100fe200078e0a0d */
[C---:B------:R-:W-:Y:S02]  /*b7d0*/  ISETP.GT.U32.AND P3, PT, R13.reuse, R17, PT ;  /* 0x000000110d00720c */ /* 0x040fe40003f64070 */
[----:B-1----:R-:W3:Y:S01]  /*b7e0*/  LDL.LU R4, [R1+0x1ec] ;  /* 0x0001ec0001047983 */ /* 0x002ee20000300800 */
[--C-:B------:R-:W-:Y:S01]  /*b7f0*/  @!P6 IMAD.IADD R2, R2, 0x1, -R13.reuse ;  /* 0x000000010202e824 */ /* 0x100fe200078e0a0d */
[C---:B------:R-:W-:Y:S02]  /*b800*/  ISETP.GT.U32.AND P5, PT, R13.reuse, R5, PT ;  /* 0x000000050d00720c */ /* 0x040fe40003fa4070 */
[--C-:B------:R-:W-:Y:S01]  /*b810*/  @!P1 IMAD.IADD R0, R0, 0x1, -R13.reuse ;  /* 0x0000000100009824 */ /* 0x100fe200078e0a0d */
[----:B------:R-:W-:Y:S01]  /*b820*/  ISETP.GT.U32.AND P0, PT, R13, R3, PT ;  /* 0x000000030d00720c */ /* 0x000fe20003f04070 */
[----:B------:R-:W-:-:S02]  /*b830*/  @!P2 IMAD.IADD R18, R18, 0x1, -R13 ;  /* 0x000000011212a824 */ /* 0x000fc400078e0a0d */
[--C-:B------:R-:W-:Y:S01]  /*b840*/  @!P4 IMAD.IADD R6, R6, 0x1, -R13.reuse ;  /* 0x000000010606c824 */ /* 0x100fe200078e0a0d */
[----:B------:R-:W-:Y:S02]  /*b850*/  ISETP.GT.U32.AND P4, PT, R13, R16, PT ;  /* 0x000000100d00720c */ /* 0x000fe40003f84070 */
[--C-:B------:R-:W-:Y:S01]  /*b860*/  @!P3 IMAD.IADD R17, R17, 0x1, -R13.reuse ;  /* 0x000000011111b824 */ /* 0x100fe200078e0a0d */
[----:B------:R-:W-:Y:S03]  /*b870*/  STL [R1+0x240], R22 ;  /* 0x0002401601007387 */ /* 0x000fe60000100800 */
[--C-:B------:R-:W-:Y:S01]  /*b880*/  @!P5 IMAD.IADD R5, R5, 0x1, -R13.reuse ;  /* 0x000000010505d824 */ /* 0x100fe200078e0a0d */
[----:B------:R-:W-:Y:S02]  /*b890*/  STL [R1+0x234], R15 ;  /* 0x0002340f01007387 */ /* 0x000fe40000100800 */
[----:B------:R-:W-:-:S02]  /*b8a0*/  @!P0 IMAD.IADD R3, R3, 0x1, -R13 ;  /* 0x0000000103038824 */ /* 0x000fc400078e0a0d */
[----:B------:R-:W-:Y:S02]  /*b8b0*/  STL [R1+0x238], R19 ;  /* 0x0002381301007387 */ /* 0x000fe40000100800 */
[----:B------:R-:W-:Y:S02]  /*b8c0*/  @!P4 IMAD.IADD R16, R16, 0x1, -R13 ;  /* 0x000000011010c824 */ /* 0x000fe400078e0a0d */
[----:B------:R0:W-:Y:S04]  /*b8d0*/  STL [R1+0x21c], R6 ;  /* 0x00021c0601007387 */ /* 0x0001e80000100800 */
[----:B------:R1:W-:Y:S04]  /*b8e0*/  STL [R1+0x228], R5 ;  /* 0x0002280501007387 */ /* 0x0003e80000100800 */
[----:B0-----:R-:W3:Y:S04]  /*b8f0*/  LDL.LU R6, [R1+0x1f0] ;  /* 0x0001f00001067983 */ /* 0x001ee80000300800 */
[----:B------:R0:W-:Y:S04]  /*b900*/  STL [R1+0x22c], R3 ;  /* 0x00022c0301007387 */ /* 0x0001e80000100800 */
[----:B------:R-:W3:Y:S04]  /*b910*/  LDL.LU R19, [R1+0x1e4] ;  /* 0x0001e40001137983 */ /* 0x000ee80000300800 */
[----:B-1----:R-:W3:Y:S04]  /*b920*/  LDL.LU R5, [R1+0x1e8] ;  /* 0x0001e80001057983 */ /* 0x002ee80000300800 */
[----:B------:R1:W-:Y:S04]  /*b930*/  STL [R1+0x220], R2 ;  /* 0x0002200201007387 */ /* 0x0003e80000100800 */
[----:B0-----:R-:W3:Y:S04]  /*b940*/  LDL.LU R3, [R1+0x1cc] ;  /* 0x0001cc0001037983 */ /* 0x001ee80000300800 */
[----:B-1----:R-:W3:Y:S01]  /*b950*/  LDL.LU R2, [R1+0x1d8] ;  /* 0x0001d80001027983 */ /* 0x002ee20000300800 */
[----:B----4-:R-:W-:-:S02]  /*b960*/  ISETP.GT.U32.AND P6, PT, R13, R21, PT ;  /* 0x000000150d00720c */ /* 0x010fc40003fc4070 */
[C---:B--2---:R-:W-:Y:S02]  /*b970*/  ISETP.GT.U32.AND P1, PT, R13.reuse, R20, PT ;  /* 0x000000140d00720c */ /* 0x044fe40003f24070 */
[----:B------:R-:W-:-:S09]  /*b980*/  ISETP.GT.U32.AND P2, PT, R13, R10, PT ;  /* 0x0000000a0d00720c */ /* 0x000fd20003f44070 */
[--C-:B------:R-:W-:Y:S01]  /*b990*/  @!P6 IMAD.IADD R21, R21, 0x1, -R13.reuse ;  /* 0x000000011515e824 */ /* 0x100fe200078e0a0d */
[C---:B------:R-:W-:Y:S02]  /*b9a0*/  ISETP.GT.U32.AND P6, PT, R13.reuse, R0, PT ;  /* 0x000000000d00720c */ /* 0x040fe40003fc4070 */
[C---:B------:R-:W-:Y:S01]  /*b9b0*/  ISETP.GT.U32.AND P3, PT, R13.reuse, R9, PT ;  /* 0x000000090d00720c */ /* 0x040fe20003f64070 */
[--C-:B------:R-:W-:Y:S01]  /*b9c0*/  @!P1 IMAD.IADD R20, R20, 0x1, -R13.reuse ;  /* 0x0000000114149824 */ /* 0x100fe200078e0a0d */
[C---:B------:R-:W-:Y:S01]  /*b9d0*/  ISETP.GT.U32.AND P1, PT, R13.reuse, R18, PT ;  /* 0x000000120d00720c */ /* 0x040fe20003f24070 */
[----:B------:R-:W-:Y:S01]  /*b9e0*/  @!P2 IMAD.IADD R10, R10, 0x1, -R13 ;  /* 0x000000010a0aa824 */ /* 0x000fe200078e0a0d */
[----:B------:R-:W-:-:S07]  /*b9f0*/  ISETP.GT.U32.AND P2, PT, R13, R17, PT ;  /* 0x000000110d00720c */ /* 0x000fce0003f44070 */
[--C-:B------:R-:W-:Y:S02]  /*ba00*/  @!P6 IMAD.IADD R0, R0, 0x1, -R13.reuse ;  /* 0x000000010000e824 */ /* 0x100fe400078e0a0d */
[--C-:B------:R-:W-:Y:S01]  /*ba10*/  @!P3 IMAD.IADD R9, R9, 0x1, -R13.reuse ;  /* 0x000000010909b824 */ /* 0x100fe200078e0a0d */
[----:B------:R-:W-:Y:S01]  /*ba20*/  ISETP.GT.U32.AND P3, PT, R13, R16, PT ;  /* 0x000000100d00720c */ /* 0x000fe20003f64070 */
[--C-:B------:R-:W-:Y:S01]  /*ba30*/  @!P1 IMAD.IADD R18, R18, 0x1, -R13.reuse ;  /* 0x0000000112129824 */ /* 0x100fe200078e0a0d */
[----:B------:R0:W-:Y:S01]  /*ba40*/  STL [R1+0x224], R0 ;  /* 0x0002240001007387 */ /* 0x0001e20000100800 */
[----:B------:R-:W-:-:S03]  /*ba50*/  @!P2 IMAD.IADD R17, R17, 0x1, -R13 ;  /* 0x000000011111a824 */ /* 0x000fc600078e0a0d */
[----:B0-----:R-:W2:Y:S07]  /*ba60*/  LDL.LU R0, [R1+0x1dc] ;  /* 0x0001dc0001007983 */ /* 0x001eae0000300800 */
[----:B------:R-:W-:Y:S01]  /*ba70*/  @!P3 IMAD.IADD R16, R16, 0x1, -R13 ;  /* 0x000000011010b824 */ /* 0x000fe200078e0a0d */
[----:B------:R-:W4:Y:S04]  /*ba80*/  LDL.LU R15, [R1+0x1d0] ;  /* 0x0001d000010f7983 */ /* 0x000f280000300800 */
[----:B------:R0:W-:Y:S04]  /*ba90*/  STL [R1+0x208], R18 ;  /* 0x0002081201007387 */ /* 0x0001e80000100800 */
[----:B------:R1:W-:Y:S04]  /*baa0*/  STL [R1+0x214], R17 ;  /* 0x0002141101007387 */ /* 0x0003e80000100800 */
[----:B0-----:R-:W2:Y:S04]  /*bab0*/  LDL.LU R18, [R1+0x1d4] ;  /* 0x0001d40001127983 */ /* 0x001ea80000300800 */
[----:B-1----:R-:W2:Y:S04]  /*bac0*/  LDL.LU R17, [R1+0x1b8] ;  /* 0x0001b80001117983 */ /* 0x002ea80000300800 */
[----:B------:R0:W-:Y:S04]  /*bad0*/  STL [R1+0x218], R16 ;  /* 0x0002181001007387 */ /* 0x0001e80000100800 */
[----:B0-----:R-:W2:Y:S01]  /*bae0*/  LDL.LU R16, [R1+0x1c4] ;  /* 0x0001c40001107983 */ /* 0x001ea20000300800 */
[----:B------:R-:W-:-:S02]  /*baf0*/  ISETP.GT.U32.AND P0, PT, R13, R29, PT ;  /* 0x0000001d0d00720c */ /* 0x000fc40003f04070 */
[C---:B------:R-:W-:Y:S02]  /*bb00*/  ISETP.GT.U32.AND P5, PT, R13.reuse, R11, PT ;  /* 0x0000000b0d00720c */ /* 0x040fe40003fa4070 */
[----:B---3--:R-:W-:-:S09]  /*bb10*/  ISETP.GT.U32.AND P4, PT, R13, R8, PT ;  /* 0x000000080d00720c */ /* 0x008fd20003f84070 */
[--C-:B------:R-:W-:Y:S01]  /*bb20*/  @!P0 IMAD.IADD R29, R29, 0x1, -R13.reuse ;  /* 0x000000011d1d8824 */ /* 0x100fe200078e0a0d */
[----:B------:R-:W-:Y:S01]  /*bb30*/  ISETP.GT.U32.AND P0, PT, R13, R4, PT ;  /* 0x000000040d00720c */ /* 0x000fe20003f04070 */
[--C-:B------:R-:W-:Y:S01]  /*bb40*/  @!P5 IMAD.IADD R11, R11, 0x1, -R13.reuse ;  /* 0x000000010b0bd824 */ /* 0x100fe200078e0a0d */
[C---:B------:R-:W-:Y:S01]  /*bb50*/  ISETP.GT.U32.AND P5, PT, R13.reuse, R7, PT ;  /* 0x000000070d00720c */ /* 0x040fe20003fa4070 */
[----:B------:R-:W-:Y:S01]  /*bb60*/  @!P4 IMAD.IADD R8, R8, 0x1, -R13 ;  /* 0x000000010808c824 */ /* 0x000fe200078e0a0d */
        /* <DEDUP_REMOVED lines=10> */
[C---:B------:R-:W-:Y:S02]  /*bc10*/  ISETP.GT.U32.AND P1, PT, R13.reuse, R19, PT ;  /* 0x000000130d00720c */ /* 0x040fe40003f24070 */
[----:B------:R-:W-:-:S03]  /*bc20*/  ISETP.GT.U32.AND P3, PT, R13, R9, PT ;  /* 0x000000090d00720c */ /* 0x000fc60003f64070 */
[--C-:B------:R-:W-:Y:S01]  /*bc30*/  @!P0 IMAD.IADD R21, R21, 0x1, -R13.reuse ;  /* 0x0000000115158824 */ /* 0x100fe200078e0a0d */
[----:B------:R-:W-:Y:S01]  /*bc40*/  ISETP.GT.U32.AND P0, PT, R13, R6, PT ;  /* 0x000000060d00720c */ /* 0x000fe20003f04070 */
[--C-:B------:R-:W-:Y:S01]  /*bc50*/  @!P5 IMAD.IADD R29, R29, 0x1, -R13.reuse ;  /* 0x000000011d1dd824 */ /* 0x100fe200078e0a0d */
[----:B------:R0:W-:Y:S01]  /*bc60*/  STL [R1+0x20c], R11 ;  /* 0x00020c0b01007387 */ /* 0x0001e20000100800 */
[--C-:B------:R-:W-:Y:S01]  /*bc70*/  @!P2 IMAD.IADD R10, R10, 0x1, -R13.reuse ;  /* 0x000000010a0aa824 */ /* 0x100fe200078e0a0d */
[C---:B------:R-:W-:Y:S01]  /*bc80*/  ISETP.GT.U32.AND P2, PT, R13.reuse, R5, PT ;  /* 0x000000050d00720c */ /* 0x040fe20003f44070 */
[----:B------:R-:W-:Y:S01]  /*bc90*/  @!P6 IMAD.IADD R4, R4, 0x1, -R13 ;  /* 0x000000010404e824 */ /* 0x000fe200078e0a0d */
[----:B0-----:R-:W3:Y:S04]  /*bca0*/  LDL.LU R11, [R1+0x1c8] ;  /* 0x0001c800010b7983 */ /* 0x001ee80000300800 */
[----:B------:R0:W-:Y:S01]  /*bcb0*/  STL [R1+0x210], R29 ;  /* 0x0002101d01007387 */ /* 0x0001e20000100800 */
[----:B------:R-:W-:-:S02]  /*bcc0*/  ISETP.GT.U32.AND P4, PT, R13, R8, PT ;  /* 0x000000080d00720c */ /* 0x000fc40003f84070 */
[--C-:B------:R-:W-:Y:S01]  /*bcd0*/  @!P0 IMAD.IADD R6, R6, 0x1, -R13.reuse ;  /* 0x0000000106068824 */ /* 0x100fe200078e0a0d */
[----:B0-----:R-:W3:Y:S01]  /*bce0*/  LDL.LU R29, [R1+0x1c0] ;  /* 0x0001c000011d7983 */ /* 0x001ee20000300800 */
[--C-:B------:R-:W-:Y:S01]  /*bcf0*/  @!P1 IMAD.IADD R19, R19, 0x1, -R13.reuse ;  /* 0x0000000113139824 */ /* 0x100fe200078e0a0d */
[----:B------:R-:W-:Y:S01]  /*bd00*/  ISETP.GT.U32.AND P5, PT, R13, R7, PT ;  /* 0x000000070d00720c */ /* 0x000fe20003fa4070 */
[--C-:B------:R-:W-:Y:S01]  /*bd10*/  @!P3 IMAD.IADD R9, R9, 0x1, -R13.reuse ;  /* 0x000000010909b824 */ /* 0x100fe200078e0a0d */
[----:B------:R-:W-:Y:S01]  /*bd20*/  ISETP.GT.U32.AND P3, PT, R13, R3, PT ;  /* 0x000000030d00720c */ /* 0x000fe20003f64070 */
[--C-:B------:R-:W-:Y:S01]  /*bd30*/  @!P2 IMAD.IADD R5, R5, 0x1, -R13.reuse ;  /* 0x000000010505a824 */ /* 0x100fe200078e0a0d */
[----:B------:R-:W-:Y:S04]  /*bd40*/  STL [R1+0x1f4], R21 ;  /* 0x0001f41501007387 */ /* 0x000fe80000100800 */
[--C-:B------:R-:W-:Y:S01]  /*bd50*/  @!P4 IMAD.IADD R8, R8, 0x1, -R13.reuse ;  /* 0x000000010808c824 */ /* 0x100fe200078e0a0d */
[----:B------:R-:W-:Y:S04]  /*bd60*/  STL [R1+0x200], R20 ;  /* 0x0002001401007387 */ /* 0x000fe80000100800 */
[----:B------:R-:W-:Y:S01]  /*bd70*/  STL [R1+0x204], R10 ;  /* 0x0002040a01007387 */ /* 0x000fe20000100800 */
[----:B------:R-:W-:-:S02]  /*bd80*/  @!P5 IMAD.IADD R7, R7, 0x1, -R13 ;  /* 0x000000010707d824 */ /* 0x000fc400078e0a0d */
[----:B------:R-:W-:Y:S01]  /*bd90*/  @!P3 IMAD.IADD R3, R3, 0x1, -R13 ;  /* 0x000000010303b824 */ /* 0x000fe200078e0a0d */
        /* <DEDUP_REMOVED lines=16> */
[----:B------:R-:W-:Y:S01]  /*bea0*/  ISETP.GT.U32.AND P0, PT, R13, R19, PT ;  /* 0x000000130d00720c */ /* 0x000fe20003f04070 */
        /* <DEDUP_REMOVED lines=13> */
[----:B------:R-:W2:Y:S04]  /*bf80*/  LDL.LU R20, [R1+0x19c] ;  /* 0x00019c0001147983 */ /* 0x000ea80000300800 */
[----:B0-----:R-:W2:Y:S04]  /*bf90*/  LDL.LU R19, [R1+0x188] ;  /* 0x0001880001137983 */ /* 0x001ea80000300800 */
[----:B------:R0:W-:Y:S04]  /*bfa0*/  STL [R1+0x1cc], R3 ;  /* 0x0001cc0301007387 */ /* 0x0001e80000100800 */
[----:B-1----:R-:W2:Y:S04]  /*bfb0*/  LDL.LU R5, [R1+0x18c] ;  /* 0x00018c0001057983 */ /* 0x002ea80000300800 */
[----:B0-----:R-:W2:Y:S01]  /*bfc0*/  LDL.LU R3, [R1+0x168] ;  /* 0x0001680001037983 */ /* 0x001ea20000300800 */
[----:B------:R-:W-:-:S02]  /*bfd0*/  ISETP.GT.U32.AND P4, PT, R13, R2, PT ;  /* 0x000000020d00720c */ /* 0x000fc40003f84070 */
[C---:B------:R-:W-:Y:S02]  /*bfe0*/  ISETP.GT.U32.AND P5, PT, R13.reuse, R0, PT ;  /* 0x000000000d00720c */ /* 0x040fe40003fa4070 */
[----:B---3--:R-:W-:-:S09]  /*bff0*/  ISETP.GT.U32.AND P3, PT, R13, R11, PT ;  /* 0x0000000b0d00720c */ /* 0x008fd20003f64070 */
[--C-:B------:R-:W-:Y:S01]  /*c000*/  @!P4 IMAD.IADD R2, R2, 0x1, -R13.reuse ;  /* 0x000000010202c824 */ /* 0x100fe200078e0a0d */
[C---:B------:R-:W-:Y:S01]  /*c010*/  ISETP.GT.U32.AND P4, PT, R13.reuse, R26, PT ;  /* 0x0000001a0d00720c */ /* 0x040fe20003f84070 */
[--C-:B------:R-:W-:Y:S01]  /*c020*/  @!P5 IMAD.IADD R0, R0, 0x1, -R13.reuse ;  /* 0x000000010000d824 */ /* 0x100fe200078e0a0d */
[----:B------:R-:W-:Y:S01]  /*c030*/  ISETP.GT.U32.AND P5, PT, R13, R29, PT ;  /* 0x0000001d0d00720c */ /* 0x000fe20003fa4070 */
[----:B------:R-:W-:Y:S01]  /*c040*/  @!P3 IMAD.IADD R11, R11, 0x1, -R13 ;  /* 0x000000010b0bb824 */ /* 0x000fe200078e0a0d */
        /* <DEDUP_REMOVED lines=8> */
[----:B------:R-:W-:Y:S01]  /*c0d0*/  ISETP.GT.U32.AND P2, PT, R13, R16, PT ;  /* 0x000000100d00720c */ /* 0x000fe20003f44070 */
[----:B------:R-:W-:-:S06]  /*c0e0*/  @!P0 IMAD.IADD R18, R18, 0x1, -R13 ;  /* 0x0000000112128824 */ /* 0x000fcc00078e0a0d */
[--C-:B------:R-:W-:Y:S01]  /*c0f0*/  @!P4 IMAD.IADD R0, R0, 0x1, -R13.reuse ;  /* 0x000000010000c824 */ /* 0x100fe200078e0a0d */
[----:B------:R-:W-:Y:S01]  /*c100*/  ISETP.GT.U32.AND P4, PT, R13, R29, PT ;  /* 0x0000001d0d00720c */ /* 0x000fe20003f84070 */
[--C-:B------:R-:W-:Y:S01]  /*c110*/  @!P5 IMAD.IADD R15, R15, 0x1, -R13.reuse ;  /* 0x000000010f0fd824 */ /* 0x100fe200078e0a0d */
[C---:B------:R-:W-:Y:S01]  /*c120*/  ISETP.GT.U32.AND P5, PT, R13.reuse, R4, PT ;  /* 0x000000040d00720c */ /* 0x040fe20003fa4070 */
[----:B------:R0:W-:Y:S01]  /*c130*/  STL [R1+0x1d8], R2 ;  /* 0x0001d80201007387 */ /* 0x0001e20000100800 */
[----:B------:R-:W-:Y:S01]  /*c140*/  ISETP.GT.U32.AND P0, PT, R13, R10, PT ;  /* 0x0000000a0d00720c */ /* 0x000fe20003f04070 */
[--C-:B------:R-:W-:Y:S01]  /*c150*/  @!P1 IMAD.IADD R17, R17, 0x1, -R13.reuse ;  /* 0x0000000111119824 */ /* 0x100fe200078e0a0d */
[----:B------:R-:W-:Y:S01]  /*c160*/  ISETP.GT.U32.AND P1, PT, R13, R9, PT ;  /* 0x000000090d00720c */ /* 0x000fe20003f24070 */
[----:B0-----:R-:W3:Y:S06]  /*c170*/  LDL.LU R2, [R1+0x17c] ;  /* 0x00017c0001027983 */ /* 0x001eec0000300800 */
[--C-:B------:R-:W-:Y:S01]  /*c180*/  @!P4 IMAD.IADD R29, R29, 0x1, -R13.reuse ;  /* 0x000000011d1dc824 */ /* 0x100fe200078e0a0d */
[C---:B------:R-:W-:Y:S01]  /*c190*/  ISETP.GT.U32.AND P6, PT, R13.reuse, R26, PT ;  /* 0x0000001a0d00720c */ /* 0x040fe20003fc4070 */
[--C-:B------:R-:W-:Y:S01]  /*c1a0*/  @!P5 IMAD.IADD R4, R4, 0x1, -R13.reuse ;  /* 0x000000010404d824 */ /* 0x100fe200078e0a0d */
[C---:B------:R-:W-:Y:S01]  /*c1b0*/  ISETP.GT.U32.AND P3, PT, R13.reuse, R11, PT ;  /* 0x0000000b0d00720c */ /* 0x040fe20003f64070 */
[----:B------:R0:W-:Y:S01]  /*c1c0*/  STL [R1+0x1dc], R0 ;  /* 0x0001dc0001007387 */ /* 0x0001e20000100800 */
[--C-:B------:R-:W-:Y:S01]  /*c1d0*/  @!P2 IMAD.IADD R16, R16, 0x1, -R13.reuse ;  /* 0x000000011010a824 */ /* 0x100fe200078e0a0d */
[----:B------:R-:W-:Y:S01]  /*c1e0*/  ISETP.GT.U32.AND P2, PT, R13, R8, PT ;  /* 0x000000080d00720c */ /* 0x000fe20003f44070 */
[----:B------:R-:W-:-:S02]  /*c1f0*/  @!P0 IMAD.IADD R10, R10, 0x1, -R13 ;  /* 0x000000010a0a8824 */ /* 0x000fc400078e0a0d */
[--C-:B------:R-:W-:Y:S01]  /*c200*/  @!P1 IMAD.IADD R9, R9, 0x1, -R13.reuse ;  /* 0x0000000109099824 */ /* 0x100fe200078e0a0d */
[----:B0-----:R-:W3:Y:S04]  /*c210*/  LDL.LU R0, [R1+0x180] ;  /* 0x0001800001007983 */ /* 0x001ee80000300800 */
[--C-:B------:R-:W-:Y:S02]  /*c220*/  @!P6 IMAD.IADD R26, R26, 0x1, -R13.reuse ;  /* 0x000000011a1ae824 */ /* 0x100fe400078e0a0d */
[--C-:B------:R-:W-:Y:S01]  /*c230*/  @!P3 IMAD.IADD R11, R11, 0x1, -R13.reuse ;  /* 0x000000010b0bb824 */ /* 0x100fe200078e0a0d */
[----:B------:R-:W-:Y:S02]  /*c240*/  STL [R1+0x1d0], R15 ;  /* 0x0001d00f01007387 */ /* 0x000fe40000100800 */
[--C-:B------:R-:W-:Y:S01]  /*c250*/  @!P2 IMAD.IADD R8, R8, 0x1, -R13.reuse ;  /* 0x000000010808a824 */ /* 0x100fe200078e0a0d */
[----:B------:R-:W-:Y:S01]  /*c260*/  ISETP.GT.U32.AND P3, PT, R13, R7, PT ;  /* 0x000000070d00720c */ /* 0x000fe20003f64070 */
[----:B------:R-:W-:Y:S04]  /*c270*/  STL [R1+0x1d4], R18 ;  /* 0x0001d41201007387 */ /* 0x000fe80000100800 */
[----:B------:R-:W-:Y:S04]  /*c280*/  STL [R1+0x1b8], R17 ;  /* 0x0001b81101007387 */ /* 0x000fe80000100800 */
[----:B------:R-:W-:Y:S04]  /*c290*/  STL [R1+0x1c4], R16 ;  /* 0x0001c41001007387 */ /* 0x000fe80000100800 */
[----:B------:R0:W-:Y:S04]  /*c2a0*/  STL [R1+0x1bc], R26 ;  /* 0x0001bc1a01007387 */ /* 0x0001e80000100800 */
[----:B------:R-:W-:Y:S04]  /*c2b0*/  STL [R1+0x1c8], R11 ;  /* 0x0001c80b01007387 */ /* 0x000fe80000100800 */
[----:B0-----:R-:W3:Y:S04]  /*c2c0*/  LDL R26, [R1+0x1ed4] ;  /* 0x001ed400011a7983 */ /* 0x001ee80000100800 */
[----:B------:R0:W-:Y:S01]  /*c2d0*/  STL [R1+0x1c0], R29 ;  /* 0x0001c01d01007387 */ /* 0x0001e20000100800 */
[----:B------:R-:W-:-:S03]  /*c2e0*/  @!P3 IMAD.IADD R7, R7, 0x1, -R13 ;  /* 0x000000010707b824 */ /* 0x000fc600078e0a0d */
[----:B0-----:R-:W3:Y:S04]  /*c2f0*/  LDL.LU R29, [R1+0x16c] ;  /* 0x00016c00011d7983 */ /* 0x001ee80000300800 */
[----:B------:R-:W3:Y:S04]  /*c300*/  LDL.LU R18, [R1+0x174] ;  /* 0x0001740001127983 */ /* 0x000ee80000300800 */
        /* <DEDUP_REMOVED lines=24> */
[----:B------:R-:W4:Y:S04]  /*c490*/  LDL.LU R15, [R1+0x154] ;  /* 0x00015400010f7983 */ /* 0x000f280000300800 */
[----:B------:R0:W-:Y:S04]  /*c4a0*/  STL [R1+0x1b0], R10 ;  /* 0x0001b00a01007387 */ /* 0x0001e80000100800 */
[----:B------:R1:W-:Y:S04]  /*c4b0*/  STL [R1+0x1b4], R9 ;  /* 0x0001b40901007387 */ /* 0x0003e80000100800 */
[----:B0-----:R-:W2:Y:S04]  /*c4c0*/  LDL.LU R10, [R1+0x130] ;  /* 0x00013000010a7983 */ /* 0x001ea80000300800 */
[----:B-1----:R-:W2:Y:S04]  /*c4d0*/  LDL.LU R9, [R1+0x144] ;  /* 0x0001440001097983 */ /* 0x002ea80000300800 */
[----:B------:R0:W-:Y:S01]  /*c4e0*/  STL [R1+0x1a4], R8 ;  /* 0x0001a40801007387 */ /* 0x0001e20000100800 */
[----:B------:R-:W-:-:S03]  /*c4f0*/  @!P2 IMAD.IADD R7, R7, 0x1, -R13 ;  /* 0x000000010707a824 */ /* 0x000fc600078e0a0d */
[----:B0-----:R-:W2:Y:S04]  /*c500*/  LDL.LU R8, [R1+0x148] ;  /* 0x0001480001087983 */ /* 0x001ea80000300800 */
[----:B------:R0:W-:Y:S04]  /*c510*/  STL [R1+0x1ac], R7 ;  /* 0x0001ac0701007387 */ /* 0x0001e80000100800 */
[----:B0-----:R-:W2:Y:S01]  /*c520*/  LDL.LU R7, [R1+0x134] ;  /* 0x0001340001077983 */ /* 0x001ea20000300800 */
[C---:B------:R-:W-:Y:S02]  /*c530*/  ISETP.GT.U32.AND P6, PT, R13.reuse, R6, PT ;  /* 0x000000060d00720c */ /* 0x040fe40003fc4070 */
[----:B---3--:R-:W-:-:S02]  /*c540*/  ISETP.GT.U32.AND P3, PT, R13, R2, PT ;  /* 0x000000020d00720c */ /* 0x008fc40003f64070 */
[----:B------:R-:W-:-:S09]  /*c550*/  ISETP.GT.U32.AND P4, PT, R13, R21, PT ;  /* 0x000000150d00720c */ /* 0x000fd20003f84070 */
[--C-:B------:R-:W-:Y:S01]  /*c560*/  @!P6 IMAD.IADD R6, R6, 0x1, -R13.reuse ;  /* 0x000000010606e824 */ /* 0x100fe200078e0a0d */
[----:B------:R-:W-:Y:S01]  /*c570*/  ISETP.GT.U32.AND P6, PT, R13, R0, PT ;  /* 0x000000000d00720c */ /* 0x000fe20003fc4070 */
[----:B------:R-:W-:-:S03]  /*c580*/  @!P3 IMAD.IADD R2, R2, 0x1, -R13 ;  /* 0x000000010202b824 */ /* 0x000fc600078e0a0d */
[C---:B------:R-:W-:Y:S02]  /*c590*/  ISETP.GT.U32.AND P3, PT, R13.reuse, R6, PT ;  /* 0x000000060d00720c */ /* 0x040fe40003f64070 */
[C---:B------:R-:W-:Y:S02]  /*c5a0*/  ISETP.GT.U32.AND P5, PT, R13.reuse, R20, PT ;  /* 0x000000140d00720c */ /* 0x040fe40003fa4070 */
[----:B------:R-:W-:-:S05]  /*c5b0*/  ISETP.GT.U32.AND P0, PT, R13, R19, PT ;  /* 0x000000130d00720c */ /* 0x000fca0003f04070 */
[--C-:B------:R-:W-:Y:S01]  /*c5c0*/  @!P6 IMAD.IADD R0, R0, 0x1, -R13.reuse ;  /* 0x000000010000e824 */ /* 0x100fe200078e0a0d */
[----:B------:R-:W-:Y:S01]  /*c5d0*/  ISETP.GT.U32.AND P1, PT, R13, R5, PT ;  /* 0x000000050d00720c */ /* 0x000fe20003f24070 */
[--C-:B------:R-:W-:Y:S02]  /*c5e0*/  @!P4 IMAD.IADD R21, R21, 0x1, -R13.reuse ;  /* 0x000000011515c824 */ /* 0x100fe400078e0a0d */
[--C-:B------:R-:W-:Y:S01]  /*c5f0*/  @!P3 IMAD.IADD R6, R6, 0x1, -R13.reuse ;  /* 0x000000010606b824 */ /* 0x100fe200078e0a0d */
[----:B------:R-:W-:Y:S01]  /*c600*/  ISETP.GT.U32.AND P3, PT, R13, R0, PT ;  /* 0x000000000d00720c */ /* 0x000fe20003f64070 */
[--C-:B------:R-:W-:Y:S02]  /*c610*/  @!P5 IMAD.IADD R20, R20, 0x1, -R13.reuse ;  /* 0x000000011414d824 */ /* 0x100fe400078e0a0d */
[----:B------:R-:W-:Y:S01]  /*c620*/  @!P0 IMAD.IADD R19, R19, 0x1, -R13 ;  /* 0x0000000113138824 */ /* 0x000fe200078e0a0d */
[----:B------:R0:W-:Y:S01]  /*c630*/  STL [R1+0x184], R6 ;  /* 0x0001840601007387 */ /* 0x0001e20000100800 */
[----:B------:R-:W-:-:S02]  /*c640*/  ISETP.GT.U32.AND P4, PT, R13, R29, PT ;  /* 0x0000001d0d00720c */ /* 0x000fc40003f84070 */
[C---:B------:R-:W-:Y:S01]  /*c650*/  ISETP.GT.U32.AND P5, PT, R13.reuse, R18, PT ;  /* 0x000000120d00720c */ /* 0x040fe20003fa4070 */
[----:B0-----:R-:W3:Y:S01]  /*c660*/  LDL.LU R6, [R1+0x140] ;  /* 0x0001400001067983 */ /* 0x001ee20000300800 */
[----:B------:R-:W-:-:S04]  /*c670*/  ISETP.GT.U32.AND P0, PT, R13, R17, PT ;  /* 0x000000110d00720c */ /* 0x000fc80003f04070 */
[--C-:B------:R-:W-:Y:S01]  /*c680*/  @!P3 IMAD.IADD R0, R0, 0x1, -R13.reuse ;  /* 0x000000010000b824 */ /* 0x100fe200078e0a0d */
[----:B------:R-:W-:Y:S01]  /*c690*/  ISETP.GT.U32.AND P2, PT, R13, R3, PT ;  /* 0x000000030d00720c */ /* 0x000fe20003f44070 */
[--C-:B------:R-:W-:Y:S01]  /*c6a0*/  @!P1 IMAD.IADD R5, R5, 0x1, -R13.reuse ;  /* 0x0000000105059824 */ /* 0x100fe200078e0a0d */
[----:B------:R-:W-:Y:S02]  /*c6b0*/  ISETP.GT.U32.AND P1, PT, R13, R16, PT ;  /* 0x000000100d00720c */ /* 0x000fe40003f24070 */
[--C-:B------:R-:W-:Y:S01]  /*c6c0*/  @!P4 IMAD.IADD R29, R29, 0x1, -R13.reuse ;  /* 0x000000011d1dc824 */ /* 0x100fe200078e0a0d */
[----:B------:R-:W-:Y:S01]  /*c6d0*/  ISETP.GT.U32.AND P6, PT, R13, R2, PT ;  /* 0x000000020d00720c */ /* 0x000fe20003fc4070 */
[--C-:B------:R-:W-:Y:S02]  /*c6e0*/  @!P5 IMAD.IADD R18, R18, 0x1, -R13.reuse ;  /* 0x000000011212d824 */ /* 0x100fe400078e0a0d */
[----:B------:R-:W-:-:S05]  /*c6f0*/  @!P0 IMAD.IADD R17, R17, 0x1, -R13 ;  /* 0x0000000111118824 */ /* 0x000fca00078e0a0d */
[--C-:B------:R-:W-:Y:S01]  /*c700*/  @!P2 IMAD.IADD R3, R3, 0x1, -R13.reuse ;  /* 0x000000010303a824 */ /* 0x100fe200078e0a0d */
[----:B------:R-:W-:Y:S01]  /*c710*/  ISETP.GT.U32.AND P2, PT, R13, R11, PT ;  /* 0x0000000b0d00720c */ /* 0x000fe20003f44070 */
[--C-:B------:R-:W-:Y:S01]  /*c720*/  @!P1 IMAD.IADD R16, R16, 0x1, -R13.reuse ;  /* 0x0000000110109824 */ /* 0x100fe200078e0a0d */
[----:B------:R-:W-:Y:S02]  /*c730*/  STL [R1+0x198], R21 ;  /* 0x0001981501007387 */ /* 0x000fe40000100800 */
[--C-:B------:R-:W-:Y:S02]  /*c740*/  @!P6 IMAD.IADD R2, R2, 0x1, -R13.reuse ;  /* 0x000000010202e824 */ /* 0x100fe400078e0a0d */
[----:B------:R-:W-:Y:S04]  /*c750*/  STL [R1+0x19c], R20 ;  /* 0x00019c1401007387 */ /* 0x000fe80000100800 */
[----:B------:R-:W-:Y:S04]  /*c760*/  STL [R1+0x188], R19 ;  /* 0x0001881301007387 */ /* 0x000fe80000100800 */
[----:B------:R0:W-:Y:S04]  /*c770*/  STL [R1+0x18c], R5 ;  /* 0x00018c0501007387 */ /* 0x0001e80000100800 */
[----:B------:R1:W-:Y:S04]  /*c780*/  STL [R1+0x168], R3 ;  /* 0x0001680301007387 */ /* 0x0003e80000100800 */
[----:B0-----:R-:W3:Y:S04]  /*c790*/  LDL.LU R5, [R1+0x128] ;  /* 0x0001280001057983 */ /* 0x001ee80000300800 */
[----:B------:R0:W-:Y:S04]  /*c7a0*/  STL [R1+0x17c], R2 ;  /* 0x00017c0201007387 */ /* 0x0001e80000100800 */
[----:B------:R-:W3:Y:S01]  /*c7b0*/  LDL.LU R20, [R1+0x12c] ;  /* 0x00012c0001147983 */ /* 0x000ee20000300800 */
[----:B------:R-:W-:-:S03]  /*c7c0*/  @!P2 IMAD.IADD R11, R11, 0x1, -R13 ;  /* 0x000000010b0ba824 */ /* 0x000fc600078e0a0d */
        /* <DEDUP_REMOVED lines=16> */
[C---:B------:R-:W-:Y:S02]  /*c8d0*/  ISETP.GT.U32.AND P1, PT, R13.reuse, R7, PT ;  /* 0x000000070d00720c */ /* 0x040fe40003f24070 */
[----:B------:R-:W-:Y:S01]  /*c8e0*/  ISETP.GT.U32.AND P0, PT, R13, R16, PT ;  /* 0x000000100d00720c */ /* 0x000fe20003f04070 */
[--C-:B------:R-:W-:Y:S01]  /*c8f0*/  @!P4 IMAD.IADD R18, R18, 0x1, -R13.reuse ;  /* 0x000000011212c824 */ /* 0x100fe200078e0a0d */
[----:B------:R0:W-:Y:S01]  /*c900*/  STL [R1+0x16c], R29 ;  /* 0x00016c1d01007387 */ /* 0x0001e20000100800 */
[----:B------:R-:W-:-:S08]  /*c910*/  @!P5 IMAD.IADD R17, R17, 0x1, -R13 ;  /* 0x000000011111d824 */ /* 0x000fd000078e0a0d */
[--C-:B------:R-:W-:Y:S01]  /*c920*/  @!P1 IMAD.IADD R7, R7, 0x1, -R13.reuse ;  /* 0x0000000107079824 */ /* 0x100fe200078e0a0d */
[----:B0-----:R-:W2:Y:S01]  /*c930*/  LDL.LU R29, [R1+0x108] ;  /* 0x00010800011d7983 */ /* 0x001ea20000300800 */
[--C-:B------:R-:W-:Y:S01]  /*c940*/  @!P0 IMAD.IADD R16, R16, 0x1, -R13.reuse ;  /* 0x0000000110108824 */ /* 0x100fe200078e0a0d */
[----:B------:R-:W-:Y:S02]  /*c950*/  ISETP.GT.U32.AND P1, PT, R13, R11, PT ;  /* 0x0000000b0d00720c */ /* 0x000fe40003f24070 */
        /* <DEDUP_REMOVED lines=9> */
[----:B------:R-:W2:Y:S01]  /*c9f0*/  LDL.LU R16, [R1+0xec] ;  /* 0x0000ec0001107983 */ /* 0x000ea20000300800 */
[C---:B------:R-:W-:Y:S02]  /*ca00*/  ISETP.GT.U32.AND P6, PT, R13.reuse, R4, PT ;  /* 0x000000040d00720c */ /* 0x040fe40003fc4070 */
[C---:B---3--:R-:W-:Y:S02]  /*ca10*/  ISETP.GT.U32.AND P2, PT, R13.reuse, R6, PT ;  /* 0x000000060d00720c */ /* 0x048fe40003f44070 */
[C---:B------:R-:W-:Y:S01]  /*ca20*/  ISETP.GT.U32.AND P3, PT, R13.reuse, R15, PT ;  /* 0x0000000f0d00720c */ /* 0x040fe20003f64070 */
[----:B0-----:R-:W3:Y:S08]  /*ca30*/  LDL.LU R11, [R1+0xf0] ;  /* 0x0000f000010b7983 */ /* 0x001ef00000300800 */
        /* <DEDUP_REMOVED lines=19> */
[----:B------:R0:W-:Y:S01]  /*cb70*/  STL [R1+0x150], R4 ;  /* 0x0001500401007387 */ /* 0x0001e20000100800 */
[--C-:B------:R-:W-:Y:S01]  /*cb80*/  @!P3 IMAD.IADD R5, R5, 0x1, -R13.reuse ;  /* 0x000000010505b824 */ /* 0x100fe200078e0a0d */
[C---:B------:R-:W-:Y:S01]  /*cb90*/  ISETP.GT.U32.AND P0, PT, R13.reuse, R2, PT ;  /* 0x000000020d00720c */ /* 0x040fe20003f04070 */
[--C-:B------:R-:W-:Y:S01]  /*cba0*/  @!P4 IMAD.IADD R20, R20, 0x1, -R13.reuse ;  /* 0x000000011414c824 */ /* 0x100fe200078e0a0d */
[----:B------:R-:W-:Y:S01]  /*cbb0*/  ISETP.GT.U32.AND P6, PT, R13, R6, PT ;  /* 0x000000060d00720c */ /* 0x000fe20003fc4070 */
[--C-:B------:R-:W-:Y:S01]  /*cbc0*/  @!P5 IMAD.IADD R3, R3, 0x1, -R13.reuse ;  /* 0x000000010303d824 */ /* 0x100fe200078e0a0d */
[----:B0-----:R-:W3:Y:S05]  /*cbd0*/  LDL.LU R4, [R1+0xdc] ;  /* 0x0000dc0001047983 */ /* 0x001eea0000300800 */
[--C-:B------:R-:W-:Y:S01]  /*cbe0*/  @!P1 IMAD.IADD R7, R7, 0x1, -R13.reuse ;  /* 0x0000000107079824 */ /* 0x100fe200078e0a0d */
[----:B------:R-:W-:Y:S01]  /*cbf0*/  ISETP.GT.U32.AND P1, PT, R13, R0, PT ;  /* 0x000000000d00720c */ /* 0x000fe20003f24070 */
[----:B------:R-:W-:Y:S02]  /*cc00*/  STL [R1+0x154], R15 ;  /* 0x0001540f01007387 */ /* 0x000fe40000100800 */
[----:B------:R-:W-:-:S02]  /*cc10*/  @!P0 IMAD.IADD R2, R2, 0x1, -R13 ;  /* 0x0000000102028824 */ /* 0x000fc400078e0a0d */
[----:B------:R-:W-:Y:S01]  /*cc20*/  STL [R1+0x130], R10 ;  /* 0x0001300a01007387 */ /* 0x000fe20000100800 */
[----:B------:R-:W-:-:S03]  /*cc30*/  @!P6 IMAD.IADD R6, R6, 0x1, -R13 ;  /* 0x000000010606e824 */ /* 0x000fc600078e0a0d */
[----:B------:R-:W-:Y:S04]  /*cc40*/  STL [R1+0x144], R9 ;  /* 0x0001440901007387 */ /* 0x000fe80000100800 */
[----:B------:R-:W-:Y:S04]  /*cc50*/  STL [R1+0x148], R8 ;  /* 0x0001480801007387 */ /* 0x000fe80000100800 */
[----:B------:R-:W-:Y:S04]  /*cc60*/  STL [R1+0x134], R7 ;  /* 0x0001340701007387 */ /* 0x000fe80000100800 */
[----:B------:R0:W-:Y:S04]  /*cc70*/  STL [R1+0x110], R27 ;  /* 0x0001101b01007387 */ /* 0x0001e80000100800 */
[----:B------:R1:W-:Y:S01]  /*cc80*/  STL [R1+0x140], R6 ;  /* 0x0001400601007387 */ /* 0x0003e20000100800 */
[----:B------:R-:W-:-:S03]  /*cc90*/  @!P1 IMAD.IADD R0, R0, 0x1, -R13 ;  /* 0x0000000100009824 */ /* 0x000fc600078e0a0d */
[----:B0-----:R-:W3:Y:S04]  /*cca0*/  LDL R27, [R1+0x1ed8] ;  /* 0x001ed800011b7983 */ /* 0x001ee80000100800 */
[----:B------:R-:W3:Y:S04]  /*ccb0*/  LDL.LU R10, [R1+0xe8] ;  /* 0x0000e800010a7983 */ /* 0x000ee80000300800 */
        /* <DEDUP_REMOVED lines=14> */
[----:B------:R-:W-:Y:S01]  /*cda0*/  ISETP.GT.U32.AND P4, PT, R13, R3, PT ;  /* 0x000000030d00720c */ /* 0x000fe20003f84070 */
[----:B------:R-:W-:Y:S01]  /*cdb0*/  @!P5 IMAD.IADD R17, R17, 0x1, -R13 ;  /* 0x000000011111d824 */ /* 0x000fe200078e0a0d */
[----:B------:R-:W-:-:S05]  /*cdc0*/  ISETP.GT.U32.AND P5, PT, R13, R2, PT ;  /* 0x000000020d00720c */ /* 0x000fca0003fa4070 */
[--C-:B------:R-:W-:Y:S02]  /*cdd0*/  @!P2 IMAD.IADD R5, R5, 0x1, -R13.reuse ;  /* 0x000000010505a824 */ /* 0x100fe400078e0a0d */
[----:B------:R-:W-:-:S03]  /*cde0*/  @!P3 IMAD.IADD R20, R20, 0x1, -R13 ;  /* 0x000000011414b824 */ /* 0x000fc600078e0a0d */
[----:B------:R0:W-:Y:S01]  /*cdf0*/  STL [R1+0x128], R5 ;  /* 0x0001280501007387 */ /* 0x0001e20000100800 */
[--C-:B------:R-:W-:Y:S01]  /*ce00*/  @!P0 IMAD.IADD R16, R16, 0x1, -R13.reuse ;  /* 0x0000000110108824 */ /* 0x100fe200078e0a0d */
[----:B------:R-:W-:Y:S01]  /*ce10*/  ISETP.GT.U32.AND P0, PT, R13, R0, PT ;  /* 0x000000000d00720c */ /* 0x000fe20003f04070 */
[--C-:B------:R-:W-:Y:S02]  /*ce20*/  @!P4 IMAD.IADD R3, R3, 0x1, -R13.reuse ;  /* 0x000000010303c824 */ /* 0x100fe400078e0a0d */
[--C-:B------:R-:W-:Y:S01]  /*ce30*/  @!P5 IMAD.IADD R2, R2, 0x1, -R13.reuse ;  /* 0x000000010202d824 */ /* 0x100fe200078e0a0d */
[----:B0-----:R-:W2:Y:S04]  /*ce40*/  LDL.LU R5, [R1+0xc8] ;  /* 0x0000c80001057983 */ /* 0x001ea80000300800 */
[----:B------:R0:W-:Y:S04]  /*ce50*/  STL [R1+0x12c], R20 ;  /* 0x00012c1401007387 */ /* 0x0001e80000100800 */
[----:B------:R-:W4:Y:S04]  /*ce60*/  LDL.LU R21, [R1+0xa4] ;  /* 0x0000a40001157983 */ /* 0x000f280000300800 */
[----:B------:R1:W-:Y:S04]  /*ce70*/  STL [R1+0x118], R3 ;  /* 0x0001180301007387 */ /* 0x0003e80000100800 */
[----:B------:R1:W-:Y:S04]  /*ce80*/  STL [R1+0x11c], R2 ;  /* 0x00011c0201007387 */ /* 0x0003e80000100800 */
[----:B------:R-:W2:Y:S04]  /*ce90*/  LDL.LU R15, [R1+0xb0] ;  /* 0x0000b000010f7983 */ /* 0x000ea80000300800 */
[----:B0-----:R-:W2:Y:S01]  /*cea0*/  LDL.LU R20, [R1+0xb4] ;  /* 0x0000b40001147983 */ /* 0x001ea20000300800 */
[----:B------:R-:W-:-:S05]  /*ceb0*/  @!P0 IMAD.IADD R0, R0, 0x1, -R13 ;  /* 0x0000000100008824 */ /* 0x000fca00078e0a0d */
[----:B------:R0:W-:Y:S04]  /*cec0*/  STL [R1+0xf4], R0 ;  /* 0x0000f40001007387 */ /* 0x0001e80000100800 */
[----:B-1----:R-:W2:Y:S01]  /*ced0*/  LDL.LU R3, [R1+0xa8] ;  /* 0x0000a80001037983 */ /* 0x002ea20000300800 */
[C---:B------:R-:W-:Y:S02]  /*cee0*/  ISETP.GT.U32.AND P6, PT, R13.reuse, R29, PT ;  /* 0x0000001d0d00720c */ /* 0x040fe40003fc4070 */
[C---:B---3--:R-:W-:Y:S01]  /*cef0*/  ISETP.GT.U32.AND P1, PT, R13.reuse, R11, PT ;  /* 0x0000000b0d00720c */ /* 0x048fe20003f24070 */
[----:B------:R-:W3:Y:S01]  /*cf00*/  LDL.LU R2, [R1+0xac] ;  /* 0x0000ac0001027983 */ /* 0x000ee20000300800 */
[----:B------:R-:W-:-:S09]  /*cf10*/  ISETP.GT.U32.AND P2, PT, R13, R22, PT ;  /* 0x000000160d00720c */ /* 0x000fd20003f44070 */
[--C-:B------:R-:W-:Y:S01]  /*cf20*/  @!P6 IMAD.IADD R29, R29, 0x1, -R13.reuse ;  /* 0x000000011d1de824 */ /* 0x100fe200078e0a0d */
[----:B------:R-:W-:Y:S01]  /*cf30*/  ISETP.GT.U32.AND P6, PT, R13, R4, PT ;  /* 0x000000040d00720c */ /* 0x000fe20003fc4070 */
[----:B------:R-:W-:-:S03]  /*cf40*/  @!P1 IMAD.IADD R11, R11, 0x1, -R13 ;  /* 0x000000010b0b9824 */ /* 0x000fc600078e0a0d */
[C---:B------:R-:W-:Y:S02]  /*cf50*/  ISETP.GT.U32.AND P1, PT, R13.reuse, R29, PT ;  /* 0x0000001d0d00720c */ /* 0x040fe40003f24070 */
[C---:B------:R-:W-:Y:S02]  /*cf60*/  ISETP.GT.U32.AND P3, PT, R13.reuse, R19, PT ;  /* 0x000000130d00720c */ /* 0x040fe40003f64070 */
[----:B------:R-:W-:-:S05]  /*cf70*/  ISETP.GT.U32.AND P4, PT, R13, R18, PT ;  /* 0x000000120d00720c */ /* 0x000fca0003f84070 */
[----:B------:R-:W-:-:S04]  /*cf80*/  @!P6 IMAD.IADD R4, R4, 0x1, -R13 ;  /* 0x000000010404e824 */ /* 0x000fc800078e0a0d */
[--C-:B------:R-:W-:Y:S01]  /*cf90*/  @!P1 IMAD.IADD R29, R29, 0x1, -R13.reuse ;  /* 0x000000011d1d9824 */ /* 0x100fe200078e0a0d */
[----:B------:R-:W-:Y:S01]  /*cfa0*/  ISETP.GT.U32.AND P1, PT, R13, R4, PT ;  /* 0x000000040d00720c */ /* 0x000fe20003f24070 */
[--C-:B------:R-:W-:Y:S02]  /*cfb0*/  @!P2 IMAD.IADD R22, R22, 0x1, -R13.reuse ;  /* 0x000000011616a824 */ /* 0x100fe400078e0a0d */
[--C-:B------:R-:W-:Y:S01]  /*cfc0*/  @!P3 IMAD.IADD R19, R19, 0x1, -R13.reuse ;  /* 0x000000011313b824 */ /* 0x100fe200078e0a0d */
[----:B------:R1:W-:Y:S04]  /*cfd0*/  STL [R1+0x108], R29 ;  /* 0x0001081d01007387 */ /* 0x0003e80000100800 */
[----:B0-----:R-:W3:Y:S01]  /*cfe0*/  LDL.LU R0, [R1+0x90] ;  /* 0x0000900001007983 */ /* 0x001ee20000300800 */
[C---:B------:R-:W-:Y:S01]  /*cff0*/  ISETP.GT.U32.AND P2, PT, R13.reuse, R10, PT ;  /* 0x0000000a0d00720c */ /* 0x040fe20003f44070 */
[----:B------:R-:W-:Y:S01]  /*d000*/  @!P4 IMAD.IADD R18, R18, 0x1, -R13 ;  /* 0x000000011212c824 */ /* 0x000fe200078e0a0d */
[----:B------:R-:W-:-:S02]  /*d010*/  ISETP.GT.U32.AND P5, PT, R13, R17, PT ;  /* 0x000000110d00720c */ /* 0x000fc40003fa4070 */
[--C-:B------:R-:W-:Y:S01]  /*d020*/  @!P1 IMAD.IADD R4, R4, 0x1, -R13.reuse ;  /* 0x0000000104049824 */ /* 0x100fe200078e0a0d */
[C---:B------:R-:W-:Y:S01]  /*d030*/  ISETP.GT.U32.AND P3, PT, R13.reuse, R9, PT ;  /* 0x000000090d00720c */ /* 0x040fe20003f64070 */
[----:B-1----:R-:W3:Y:S01]  /*d040*/  LDL.LU R29, [R1+0x9c] ;  /* 0x00009c00011d7983 */ /* 0x002ee20000300800 */
[C---:B------:R-:W-:Y:S02]  /*d050*/  ISETP.GT.U32.AND P0, PT, R13.reuse, R16, PT ;  /* 0x000000100d00720c */ /* 0x040fe40003f04070 */
[C---:B------:R-:W-:Y:S02]  /*d060*/  ISETP.GT.U32.AND P4, PT, R13.reuse, R8, PT ;  /* 0x000000080d00720c */ /* 0x040fe40003f84070 */
[----:B------:R-:W-:Y:S02]  /*d070*/  ISETP.GT.U32.AND P6, PT, R13, R11, PT ;  /* 0x0000000b0d00720c */ /* 0x000fe40003fc4070 */
[----:B------:R-:W-:-:S05]  /*d080*/  @!P2 IMAD.IADD R10, R10, 0x1, -R13 ;  /* 0x000000010a0aa824 */ /* 0x000fca00078e0a0d */
[--C-:B------:R-:W-:Y:S02]  /*d090*/  @!P3 IMAD.IADD R9, R9, 0x1, -R13.reuse ;  /* 0x000000010909b824 */ /* 0x100fe400078e0a0d */
[--C-:B------:R-:W-:Y:S01]  /*d0a0*/  @!P5 IMAD.IADD R17, R17, 0x1, -R13.reuse ;  /* 0x000000011111d824 */ /* 0x100fe200078e0a0d */
[----:B------:R-:W-:Y:S01]  /*d0b0*/  ISETP.GT.U32.AND P5, PT, R13, R7, PT ;  /* 0x000000070d00720c */ /* 0x000fe20003fa4070 */
[--C-:B------:R-:W-:Y:S01]  /*d0c0*/  @!P4 IMAD.IADD R8, R8, 0x1, -R13.reuse ;  /* 0x000000010808c824 */ /* 0x100fe200078e0a0d */
[----:B------:R-:W-:Y:S01]  /*d0d0*/  STL [R1+0x10c], R22 ;  /* 0x00010c1601007387 */ /* 0x000fe20000100800 */
[--C-:B------:R-:W-:Y:S02]  /*d0e0*/  @!P0 IMAD.IADD R16, R16, 0x1, -R13.reuse ;  /* 0x0000000110108824 */ /* 0x100fe400078e0a0d */
[--C-:B------:R-:W-:Y:S01]  /*d0f0*/  @!P6 IMAD.IADD R11, R11, 0x1, -R13.reuse ;  /* 0x000000010b0be824 */ /* 0x100fe200078e0a0d */
[----:B------:R-:W-:Y:S04]  /*d100*/  STL [R1+0xf8], R19 ;  /* 0x0000f81301007387 */ /* 0x000fe80000100800 */
[----:B------:R-:W-:Y:S04]  /*d110*/  STL [R1+0x100], R18 ;  /* 0x0001001201007387 */ /* 0x000fe80000100800 */
[----:B------:R-:W-:Y:S04]  /*d120*/  STL [R1+0xd8], R17 ;  /* 0x0000d81101007387 */ /* 0x000fe80000100800 */
[----:B------:R-:W-:Y:S04]  /*d130*/  STL [R1+0xec], R16 ;  /* 0x0000ec1001007387 */ /* 0x000fe80000100800 */
[----:B------:R0:W-:Y:S01]  /*d140*/  STL [R1+0xdc], R4 ;  /* 0x0000dc0401007387 */ /* 0x0001e20000100800 */
[----:B------:R-:W-:-:S03]  /*d150*/  @!P5 IMAD.IADD R7, R7, 0x1, -R13 ;  /* 0x000000010707d824 */ /* 0x000fc600078e0a0d */
[----:B------:R1:W-:Y:S04]  /*d160*/  STL [R1+0xf0], R11 ;  /* 0x0000f00b01007387 */ /* 0x0003e80000100800 */
[----:B0-----:R-:W3:Y:S04]  /*d170*/  LDL.LU R4, [R1+0xa0] ;  /* 0x0000a00001047983 */ /* 0x001ee80000300800 */
[----:B------:R-:W3:Y:S04]  /*d180*/  LDL.LU R19, [R1+0x94] ;  /* 0x0000940001137983 */ /* 0x000ee80000300800 */
        /* <DEDUP_REMOVED lines=8> */
[----:B------:R-:W-:Y:S01]  /*d210*/  ISETP.GT.U32.AND P1, PT, R13, R10, PT ;  /* 0x0000000a0d00720c */ /* 0x000fe20003f24070 */
[--C-:B------:R-:W-:Y:S01]  /*d220*/  @!P2 IMAD.IADD R15, R15, 0x1, -R13.reuse ;  /* 0x000000010f0fa824 */ /* 0x100fe200078e0a0d */
[C---:B------:R-:W-:Y:S02]  /*d230*/  ISETP.GT.U32.AND P4, PT, R13.reuse, R3, PT ;  /* 0x000000030d00720c */ /* 0x040fe40003f84070 */
[C---:B------:R-:W-:Y:S01]  /*d240*/  ISETP.GT.U32.AND P2, PT, R13.reuse, R9, PT ;  /* 0x000000090d00720c */ /* 0x040fe20003f44070 */
[----:B------:R-:W-:Y:S01]  /*d250*/  @!P3 IMAD.IADD R20, R20, 0x1, -R13 ;  /* 0x000000011414b824 */ /* 0x000fe200078e0a0d */
[----:B------:R-:W-:-:S07]  /*d260*/  ISETP.GT.U32.AND P3, PT, R13, R8, PT ;  /* 0x000000080d00720c */ /* 0x000fce0003f64070 */
[----:B------:R-:W-:-:S05]  /*d270*/  @!P1 IMAD.IADD R10, R10, 0x1, -R13 ;  /* 0x000000010a0a9824 */ /* 0x000fca00078e0a0d */
[----:B------:R0:W-:Y:S01]  /*d280*/  STL [R1+0xe8], R10 ;  /* 0x0000e80a01007387 */ /* 0x0001e20000100800 */
[--C-:B------:R-:W-:Y:S01]  /*d290*/  @!P4 IMAD.IADD R3, R3, 0x1, -R13.reuse ;  /* 0x000000010303c824 */ /* 0x100fe200078e0a0d */
[----:B------:R-:W-:Y:S01]  /*d2a0*/  ISETP.GT.U32.AND P4, PT, R13, R7, PT ;  /* 0x000000070d00720c */ /* 0x000fe20003f84070 */
[--C-:B------:R-:W-:Y:S02]  /*d2b0*/  @!P2 IMAD.IADD R9, R9, 0x1, -R13.reuse ;  /* 0x000000010909a824 */ /* 0x100fe400078e0a0d */
[--C-:B------:R-:W-:Y:S01]  /*d2c0*/  @!P3 IMAD.IADD R8, R8, 0x1, -R13.reuse ;  /* 0x000000010808b824 */ /* 0x100fe200078e0a0d */
[----:B0-----:R-:W2:Y:S04]  /*d2d0*/  LDL.LU R10, [R1+0x80] ;  /* 0x00008000010a7983 */ /* 0x001ea80000300800 */
[----:B------:R0:W-:Y:S04]  /*d2e0*/  STL [R1+0xb8], R9 ;  /* 0x0000b80901007387 */ /* 0x0001e80000100800 */
[----:B------:R1:W-:Y:S04]  /*d2f0*/  STL [R1+0xcc], R8 ;  /* 0x0000cc0801007387 */ /* 0x0003e80000100800 */
[----:B0-----:R-:W4:Y:S04]  /*d300*/  LDL.LU R9, [R1+0x84] ;  /* 0x0000840001097983 */ /* 0x001f280000300800 */
[----:B-1----:R-:W4:Y:S01]  /*d310*/  LDL.LU R8, [R1+0x74] ;  /* 0x0000740001087983 */ /* 0x002f220000300800 */
[----:B------:R-:W-:-:S05]  /*d320*/  @!P4 IMAD.IADD R7, R7, 0x1, -R13 ;  /* 0x000000010707c824 */ /* 0x000fca00078e0a0d */
[----:B------:R0:W-:Y:S04]  /*d330*/  STL [R1+0xd0], R7 ;  /* 0x0000d00701007387 */ /* 0x0001e80000100800 */
[----:B0-----:R-:W4:Y:S01]  /*d340*/  LDL.LU R7, [R1+0x78] ;  /* 0x0000780001077983 */ /* 0x001f220000300800 */
[C---:B------:R-:W-:Y:S02]  /*d350*/  ISETP.GT.U32.AND P0, PT, R13.reuse, R6, PT ;  /* 0x000000060d00720c */ /* 0x040fe40003f04070 */
        /* <DEDUP_REMOVED lines=10> */
[C---:B------:R-:W-:Y:S02]  /*d400*/  ISETP.GT.U32.AND P0, PT, R13.reuse, R5, PT ;  /* 0x000000050d00720c */ /* 0x040fe40003f04070 */
[----:B------:R-:W-:Y:S01]  /*d410*/  ISETP.GT.U32.AND P2, PT, R13, R15, PT ;  /* 0x0000000f0d00720c */ /* 0x000fe20003f44070 */
[--C-:B------:R-:W-:Y:S02]  /*d420*/  @!P6 IMAD.IADD R29, R29, 0x1, -R13.reuse ;  /* 0x000000011d1de824 */ /* 0x100fe400078e0a0d */
[--C-:B------:R-:W-:Y:S01]  /*d430*/  @!P5 IMAD.IADD R6, R6, 0x1, -R13.reuse ;  /* 0x000000010606d824 */ /* 0x100fe200078e0a0d */
[----:B------:R-:W-:Y:S01]  /*d440*/  ISETP.GT.U32.AND P3, PT, R13, R20, PT ;  /* 0x000000140d00720c */ /* 0x000fe20003f64070 */
[----:B------:R-:W-:-:S06]  /*d450*/  @!P1 IMAD.IADD R21, R21, 0x1, -R13 ;  /* 0x0000000115159824 */ /* 0x000fcc00078e0a0d */
[--C-:B------:R-:W-:Y:S01]  /*d460*/  @!P0 IMAD.IADD R5, R5, 0x1, -R13.reuse ;  /* 0x0000000105058824 */ /* 0x100fe200078e0a0d */
[C---:B------:R-:W-:Y:S01]  /*d470*/  ISETP.GT.U32.AND P0, PT, R13.reuse, R29, PT ;  /* 0x0000001d0d00720c */ /* 0x040fe20003f04070 */
[----:B------:R0:W-:Y:S01]  /*d480*/  STL [R1+0xc0], R6 ;  /* 0x0000c00601007387 */ /* 0x0001e20000100800 */
[----:B------:R-:W-:Y:S01]  /*d490*/  ISETP.GT.U32.AND P1, PT, R13, R4, PT ;  /* 0x000000040d00720c */ /* 0x000fe20003f24070 */
[----:B------:R-:W-:Y:S01]  /*d4a0*/  @!P2 IMAD.IADD R15, R15, 0x1, -R13 ;  /* 0x000000010f0fa824 */ /* 0x000fe200078e0a0d */
[C---:B------:R-:W-:Y:S01]  /*d4b0*/  ISETP.GT.U32.AND P2, PT, R13.reuse, R19, PT ;  /* 0x000000130d00720c */ /* 0x040fe20003f44070 */
[----:B0-----:R-:W3:Y:S04]  /*d4c0*/  LDL.LU R6, [R1+0x1a8] ;  /* 0x0001a80001067983 */ /* 0x001ee80000300800 */
[----:B------:R0:W-:Y:S01]  /*d4d0*/  STL [R1+0xc8], R5 ;  /* 0x0000c80501007387 */ /* 0x0001e20000100800 */
[----:B------:R-:W-:-:S03]  /*d4e0*/  ISETP.GT.U32.AND P4, PT, R13, R3, PT ;  /* 0x000000030d00720c */ /* 0x000fc60003f84070 */
[--C-:B------:R-:W-:Y:S01]  /*d4f0*/  @!P0 IMAD.IADD R29, R29, 0x1, -R13.reuse ;  /* 0x000000011d1d8824 */ /* 0x100fe200078e0a0d */
[----:B0-----:R-:W3:Y:S01]  /*d500*/  LDL.LU R5, [R1+0x190] ;  /* 0x0001900001057983 */ /* 0x001ee20000300800 */
[--C-:B------:R-:W-:Y:S01]  /*d510*/  @!P3 IMAD.IADD R20, R20, 0x1, -R13.reuse ;  /* 0x000000011414b824 */ /* 0x100fe200078e0a0d */
[C---:B------:R-:W-:Y:S01]  /*d520*/  ISETP.GT.U32.AND P3, PT, R13.reuse, R18, PT ;  /* 0x000000120d00720c */ /* 0x040fe20003f64070 */
[--C-:B------:R-:W-:Y:S01]  /*d530*/  @!P1 IMAD.IADD R4, R4, 0x1, -R13.reuse ;  /* 0x0000000104049824 */ /* 0x100fe200078e0a0d */
[----:B------:R-:W-:Y:S01]  /*d540*/  ISETP.GT.U32.AND P5, PT, R13, R2, PT ;  /* 0x000000020d00720c */ /* 0x000fe20003fa4070 */
[----:B------:R-:W-:Y:S01]  /*d550*/  @!P2 IMAD.IADD R19, R19, 0x1, -R13 ;  /* 0x000000011313a824 */ /* 0x000fe200078e0a0d */
[----:B------:R-:W-:-:S03]  /*d560*/  ISETP.GT.U32.AND P6, PT, R13, R0, PT ;  /* 0x000000000d00720c */ /* 0x000fc60003fc4070 */
[--C-:B------:R-:W-:Y:S01]  /*d570*/  @!P4 IMAD.IADD R3, R3, 0x1, -R13.reuse ;  /* 0x000000010303c824 */ /* 0x100fe200078e0a0d */
[----:B------:R-:W-:Y:S01]  /*d580*/  ISETP.GT.U32.AND P4, PT, R13, R17, PT ;  /* 0x000000110d00720c */ /* 0x000fe20003f84070 */
[----:B------:R-:W-:Y:S04]  /*d590*/  STL [R1+0xa4], R21 ;  /* 0x0000a41501007387 */ /* 0x000fe80000100800 */
[--C-:B------:R-:W-:Y:S02]  /*d5a0*/  @!P3 IMAD.IADD R18, R18, 0x1, -R13.reuse ;  /* 0x000000011212b824 */ /* 0x100fe400078e0a0d */
[--C-:B------:R-:W-:Y:S01]  /*d5b0*/  @!P5 IMAD.IADD R2, R2, 0x1, -R13.reuse ;  /* 0x000000010202d824 */ /* 0x100fe200078e0a0d */
[----:B------:R-:W-:Y:S01]  /*d5c0*/  STL [R1+0xb0], R15 ;  /* 0x0000b00f01007387 */ /* 0x000fe20000100800 */
[----:B------:R-:W-:-:S03]  /*d5d0*/  @!P6 IMAD.IADD R0, R0, 0x1, -R13 ;  /* 0x000000010000e824 */ /* 0x000fc600078e0a0d */
[----:B------:R-:W-:Y:S04]  /*d5e0*/  STL [R1+0xb4], R20 ;  /* 0x0000b41401007387 */ /* 0x000fe80000100800 */
[----:B------:R0:W-:Y:S01]  /*d5f0*/  STL [R1+0xa8], R3 ;  /* 0x0000a80301007387 */ /* 0x0001e20000100800 */
[----:B------:R-:W-:-:S03]  /*d600*/  @!P4 IMAD.IADD R17, R17, 0x1, -R13 ;  /* 0x000000011111c824 */ /* 0x000fc600078e0a0d */
[----:B------:R-:W-:Y:S04]  /*d610*/  STL [R1+0xac], R2 ;  /* 0x0000ac0201007387 */ /* 0x000fe80000100800 */
[----:B0-----:R-:W3:Y:S04]  /*d620*/  LDL.LU R3, [R1+0x70] ;  /* 0x0000700001037983 */ /* 0x001ee80000300800 */
[----:B------:R0:W-:Y:S04]  /*d630*/  STL [R1+0x90], R0 ;  /* 0x0000900001007387 */ /* 0x0001e80000100800 */
[----:B0-----:R-:W3:Y:S04]  /*d640*/  LDL.LU R0, [R1+0x170] ;  /* 0x0001700001007983 */ /* 0x001ee80000300800 */
[----:B------:R0:W-:Y:S04]  /*d650*/  STL [R1+0x9c], R29 ;  /* 0x00009c1d01007387 */ /* 0x0001e80000100800 */
[----:B0-----:R-:W3:Y:S04]  /*d660*/  LDL.LU R29, [R1+0x178] ;  /* 0x00017800011d7983 */ /* 0x001ee80000300800 */
[----:B------:R-:W3:Y:S01]  /*d670*/  LDL.LU R2, [R1+0x158] ;  /* 0x0001580001027983 */ /* 0x000ee20000300800 */
[----:B--2---:R-:W-:-:S02]  /*d680*/  ISETP.GT.U32.AND P0, PT, R13, R10, PT ;  /* 0x0000000a0d00720c */ /* 0x004fc40003f04070 */
[C---:B----4-:R-:W-:Y:S02]  /*d690*/  ISETP.GT.U32.AND P1, PT, R13.reuse, R9, PT ;  /* 0x000000090d00720c */ /* 0x050fe40003f24070 */
[----:B------:R-:W-:-:S09]  /*d6a0*/  ISETP.GT.U32.AND P2, PT, R13, R8, PT ;  /* 0x000000080d00720c */ /* 0x000fd20003f44070 */
[--C-:B------:R-:W-:Y:S01]  /*d6b0*/  @!P0 IMAD.IADD R10, R10, 0x1, -R13.reuse ;  /* 0x000000010a0a8824 */ /* 0x100fe200078e0a0d */
[----:B------:R-:W-:Y:S01]  /*d6c0*/  ISETP.GT.U32.AND P0, PT, R13, R4, PT ;  /* 0x000000040d00720c */ /* 0x000fe20003f04070 */
[--C-:B------:R-:W-:Y:S01]  /*d6d0*/  @!P1 IMAD.IADD R9, R9, 0x1, -R13.reuse ;  /* 0x0000000109099824 */ /* 0x100fe200078e0a0d */
[C---:B------:R-:W-:Y:S01]  /*d6e0*/  ISETP.GT.U32.AND P1, PT, R13.reuse, R19, PT ;  /* 0x000000130d00720c */ /* 0x040fe20003f24070 */
[----:B------:R-:W-:Y:S01]  /*d6f0*/  @!P2 IMAD.IADD R8, R8, 0x1, -R13 ;  /* 0x000000010808a824 */ /* 0x000fe200078e0a0d */
[C---:B------:R-:W-:Y:S02]  /*d700*/  ISETP.GT.U32.AND P3, PT, R13.reuse, R7, PT ;  /* 0x000000070d00720c */ /* 0x040fe40003f64070 */
[----:B------:R-:W-:-:S07]  /*d710*/  ISETP.GT.U32.AND P2, PT, R13, R18, PT ;  /* 0x000000120d00720c */ /* 0x000fce0003f44070 */
[--C-:B------:R-:W-:Y:S02]  /*d720*/  @!P0 IMAD.IADD R4, R4, 0x1, -R13.reuse ;  /* 0x0000000104048824 */ /* 0x100fe400078e0a0d */
[----:B------:R-:W-:-:S03]  /*d730*/  @!P1 IMAD.IADD R19, R19, 0x1, -R13 ;  /* 0x0000000113139824 */ /* 0x000fc600078e0a0d */
[----:B------:R0:W-:Y:S01]  /*d740*/  STL [R1+0xa0], R4 ;  /* 0x0000a00401007387 */ /* 0x0001e20000100800 */
[--C-:B------:R-:W-:Y:S01]  /*d750*/  @!P3 IMAD.IADD R7, R7, 0x1, -R13.reuse ;  /* 0x000000010707b824 */ /* 0x100fe200078e0a0d */
[----:B------:R-:W-:Y:S01]  /*d760*/  ISETP.GT.U32.AND P3, PT, R13, R17, PT ;  /* 0x000000110d00720c */ /* 0x000fe20003f64070 */
[--C-:B------:R-:W-:Y:S01]  /*d770*/  @!P2 IMAD.IADD R18, R18, 0x1, -R13.reuse ;  /* 0x000000011212a824 */ /* 0x100fe200078e0a0d */
[----:B0-----:R-:W2:Y:S04]  /*d780*/  LDL.LU R4, [R1+0x160] ;  /* 0x0001600001047983 */ /* 0x001ea80000300800 */
[----:B------:R-:W4:Y:S04]  /*d790*/  LDL.LU R22, [R1+0x114] ;  /* 0x0001140001167983 */ /* 0x000f280000300800 */
[----:B------:R-:W2:Y:S04]  /*d7a0*/  LDL.LU R21, [R1+0x138] ;  /* 0x0001380001157983 */ /* 0x000ea80000300800 */
[----:B------:R0:W-:Y:S04]  /*d7b0*/  STL [R1+0x94], R19 ;  /* 0x0000941301007387 */ /* 0x0001e80000100800 */
[----:B------:R-:W4:Y:S04]  /*d7c0*/  LDL.LU R15, [R1+0x13c] ;  /* 0x00013c00010f7983 */ /* 0x000f280000300800 */
[----:B------:R1:W-:Y:S04]  /*d7d0*/  STL [R1+0x98], R18 ;  /* 0x0000981201007387 */ /* 0x0003e80000100800 */
[----:B------:R-:W4:Y:S01]  /*d7e0*/  LDL.LU R20, [R1+0x120] ;  /* 0x0001200001147983 */ /* 0x000f220000300800 */
[----:B------:R-:W-:-:S03]  /*d7f0*/  @!P3 IMAD.IADD R17, R17, 0x1, -R13 ;  /* 0x000000011111b824 */ /* 0x000fc600078e0a0d */
[----:B0-----:R-:W4:Y:S04]  /*d800*/  LDL.LU R19, [R1+0x124] ;  /* 0x0001240001137983 */ /* 0x001f280000300800 */
[----:B------:R0:W-:Y:S04]  /*d810*/  STL [R1+0x7c], R17 ;  /* 0x00007c1101007387 */ /* 0x0001e80000100800 */
[----:B-1----:R-:W4:Y:S01]  /*d820*/  LDL.LU R18, [R1+0xd4] ;  /* 0x0000d40001127983 */ /* 0x002f220000300800 */
[C---:B------:R-:W-:Y:S02]  /*d830*/  ISETP.GT.U32.AND P5, PT, R13.reuse, R16, PT ;  /* 0x000000100d00720c */ /* 0x040fe40003fa4070 */
[C---:B------:R-:W-:Y:S01]  /*d840*/  ISETP.GT.U32.AND P6, PT, R13.reuse, R11, PT ;  /* 0x0000000b0d00720c */ /* 0x040fe20003fc4070 */
[----:B------:R-:W-:Y:S01]  /*d850*/  IMAD.HI.U32 R14, R12, R23, RZ ;  /* 0x000000170c0e7227 */ /* 0x000fe200078e00ff */
[----:B---3--:R-:W-:Y:S01]  /*d860*/  ISETP.GT.U32.AND P4, PT, R13, R6, PT ;  /* 0x000000060d00720c */ /* 0x008fe20003f84070 */
[----:B0-----:R-:W3:Y:S02]  /*d870*/  LDL.LU R17, [R1+0xfc] ;  /* 0x0000fc0001117983 */ /* 0x001ee40000300800 */
[----:B------:R-:W-:-:S06]  /*d880*/  IMAD.MOV R14, RZ, RZ, -R14 ;  /* 0x000000ffff0e7224 */ /* 0x000fcc00078e0a0e */
[----:B------:R-:W-:Y:S01]  /*d890*/  @!P5 IMAD.IADD R16, R16, 0x1, -R13 ;  /* 0x000000011010d824 */ /* 0x000fe200078e0a0d */
[C---:B------:R-:W-:Y:S01]  /*d8a0*/  ISETP.GT.U32.AND P5, PT, R13.reuse, R5, PT ;  /* 0x000000050d00720c */ /* 0x040fe20003fa4070 */
[----:B------:R-:W-:Y:S02]  /*d8b0*/  IMAD R23, R13, R14, R23 ;  /* 0x0000000e0d177224 */ /* 0x000fe400078e0217 */
[----:B------:R-:W-:Y:S01]  /*d8c0*/  IMAD.HI.U32 R14, R12, R24, RZ ;  /* 0x000000180c0e7227 */ /* 0x000fe200078e00ff */
[----:B------:R-:W-:-:S03]  /*d8d0*/  IABS R25, R25 ;  /* 0x0000001900197213 */ /* 0x000fc60000000000 */
[----:B------:R-:W-:Y:S01]  /*d8e0*/  @!P6 IMAD.IADD R11, R11, 0x1, -R13 ;  /* 0x000000010b0be824 */ /* 0x000fe200078e0a0d */
[C---:B------:R-:W-:Y:S01]  /*d8f0*/  ISETP.GT.U32.AND P6, PT, R13.reuse, R28, PT ;  /* 0x0000001c0d00720c */ /* 0x040fe20003fc4070 */
[----:B------:R-:W-:Y:S01]  /*d900*/  IMAD.MOV R14, RZ, RZ, -R14 ;  /* 0x000000ffff0e7224 */ /* 0x000fe200078e0a0e */
[----:B------:R-:W-:-:S03]  /*d910*/  ISETP.GT.U32.AND P0, PT, R13, R10, PT ;  /* 0x0000000a0d00720c */ /* 0x000fc60003f04070 */
[----:B------:R-:W-:Y:S01]  /*d920*/  @!P5 IMAD.IADD R5, R5, 0x1, -R13 ;  /* 0x000000010505d824 */ /* 0x000fe200078e0a0d */
[C---:B------:R-:W-:Y:S01]  /*d930*/  ISETP.GT.U32.AND P5, PT, R13.reuse, R11, PT ;  /* 0x0000000b0d00720c */ /* 0x040fe20003fa4070 */
[C---:B------:R-:W-:Y:S01]  /*d940*/  IMAD R24, R13.reuse, R14, R24 ;  /* 0x0000000e0d187224 */ /* 0x040fe200078e0218 */
[----:B------:R-:W-:Y:S01]  /*d950*/  ISETP.GT.U32.AND P1, PT, R13, R9, PT ;  /* 0x000000090d00720c */ /* 0x000fe20003f24070 */
[----:B------:R-:W-:Y:S01]  /*d960*/  IMAD.HI.U32 R14, R12, R25, RZ ;  /* 0x000000190c0e7227 */ /* 0x000fe200078e00ff */
[----:B------:R-:W-:-:S03]  /*d970*/  IABS R26, R26 ;  /* 0x0000001a001a7213 */ /* 0x000fc60000000000 */
[----:B------:R-:W-:Y:S01]  /*d980*/  IMAD.MOV R14, RZ, RZ, -R14 ;  /* 0x000000ffff0e7224 */ /* 0x000fe200078e0a0e */
[C---:B------:R-:W-:Y:S01]  /*d990*/  ISETP.GT.U32.AND P2, PT, R13.reuse, R8, PT ;  /* 0x000000080d00720c */ /* 0x040fe20003f44070 */
[--C-:B------:R-:W-:Y:S01]  /*d9a0*/  @!P4 IMAD.IADD R6, R6, 0x1, -R13.reuse ;  /* 0x000000010606c824 */ /* 0x100fe200078e0a0d */
[C---:B------:R-:W-:Y:S01]  /*d9b0*/  ISETP.GT.U32.AND P4, PT, R13.reuse, R16, PT ;  /* 0x000000100d00720c */ /* 0x040fe20003f84070 */
[----:B------:R-:W-:Y:S02]  /*d9c0*/  @!P6 IMAD.IADD R28, R28, 0x1, -R13 ;  /* 0x000000011c1ce824 */ /* 0x000fe400078e0a0d */
[C---:B------:R-:W-:Y:S02]  /*d9d0*/  IMAD R25, R13.reuse, R14, R25 ;  /* 0x0000000e0d197224 */ /* 0x040fe400078e0219 */
[----:B------:R-:W-:Y:S01]  /*d9e0*/  IMAD.HI.U32 R14, R12, R26, RZ ;  /* 0x0000001a0c0e7227 */ /* 0x000fe200078e00ff */
[----:B------:R-:W-:-:S03]  /*d9f0*/  ISETP.GT.U32.AND P3, PT, R13, R7, PT ;  /* 0x000000070d00720c */ /* 0x000fc60003f64070 */
[--C-:B------:R-:W-:Y:S01]  /*da00*/  @!P5 IMAD.IADD R11, R11, 0x1, -R13.reuse ;  /* 0x000000010b0bd824 */ /* 0x100fe200078e0a0d */
[C---:B------:R-:W-:Y:S01]  /*da10*/  ISETP.GT.U32.AND P5, PT, R13.reuse, R28, PT ;  /* 0x0000001c0d00720c */ /* 0x040fe20003fa4070 */
[----:B------:R-:W-:Y:S01]  /*da20*/  IMAD.MOV R14, RZ, RZ, -R14 ;  /* 0x000000ffff0e7224 */ /* 0x000fe200078e0a0e */
[----:B------:R-:W-:Y:S01]  /*da30*/  IABS R27, R27 ;  /* 0x0000001b001b7213 */ /* 0x000fe20000000000 */
[--C-:B------:R-:W-:Y:S01]  /*da40*/  @!P0 IMAD.IADD R10, R10, 0x1, -R13.reuse ;  /* 0x000000010a0a8824 */ /* 0x100fe200078e0a0d */
[----:B------:R-:W-:Y:S01]  /*da50*/  ISETP.GT.U32.AND P0, PT, R13, R3, PT ;  /* 0x000000030d00720c */ /* 0x000fe20003f04070 */
[----:B------:R-:W-:Y:S02]  /*da60*/  @!P1 IMAD.IADD R9, R9, 0x1, -R13 ;  /* 0x0000000109099824 */ /* 0x000fe400078e0a0d */
[C---:B------:R-:W-:Y:S02]  /*da70*/  IMAD R26, R13.reuse, R14, R26 ;  /* 0x0000000e0d1a7224 */ /* 0x040fe400078e021a */
[----:B------:R-:W-:Y:S01]  /*da80*/  IMAD.HI.U32 R14, R12, R27, RZ ;  /* 0x0000001b0c0e7227 */ /* 0x000fe200078e00ff */
[----:B------:R-:W-:-:S03]  /*da90*/  ISETP.GT.U32.AND P1, PT, R13, R0, PT ;  /* 0x000000000d00720c */ /* 0x000fc60003f24070 */
[--C-:B------:R-:W-:Y:S01]  /*daa0*/  @!P4 IMAD.IADD R16, R16, 0x1, -R13.reuse ;  /* 0x000000011010c824 */ /* 0x100fe200078e0a0d */
[----:B------:R-:W-:Y:S01]  /*dab0*/  ISETP.GT.U32.AND P4, PT, R13, R6, PT ;  /* 0x000000060d00720c */ /* 0x000fe20003f84070 */
[--C-:B------:R-:W-:Y:S02]  /*dac0*/  @!P2 IMAD.IADD R8, R8, 0x1, -R13.reuse ;  /* 0x000000010808a824 */ /* 0x100fe400078e0a0d */
[----:B------:R-:W-:Y:S02]  /*dad0*/  IMAD.MOV R14, RZ, RZ, -R14 ;  /* 0x000000ffff0e7224 */ /* 0x000fe400078e0a0e */
[--C-:B------:R-:W-:Y:S02]  /*dae0*/  @!P3 IMAD.IADD R7, R7, 0x1, -R13.reuse ;  /* 0x000000010707b824 */ /* 0x100fe400078e0a0d */
[----:B------:R-:W-:Y:S01]  /*daf0*/  @!P5 IMAD.IADD R28, R28, 0x1, -R13 ;  /* 0x000000011c1cd824 */ /* 0x000fe200078e0a0d */
[C---:B------:R-:W-:Y:S01]  /*db00*/  ISETP.GT.U32.AND P2, PT, R13.reuse, R29, PT ;  /* 0x0000001d0d00720c */ /* 0x040fe20003f44070 */
[----:B------:R-:W-:Y:S01]  /*db10*/  STL [R1+0x88], R16 ;  /* 0x0000881001007387 */ /* 0x000fe20000100800 */
[C---:B------:R-:W-:Y:S01]  /*db20*/  IMAD R27, R13.reuse, R14, R27 ;  /* 0x0000000e0d1b7224 */ /* 0x040fe200078e021b */
[----:B------:R-:W-:Y:S01]  /*db30*/  ISETP.GT.U32.AND P3, PT, R13, R2, PT ;  /* 0x000000020d00720c */ /* 0x000fe20003f64070 */
[--C-:B------:R-:W-:Y:S01]  /*db40*/  @!P0 IMAD.IADD R3, R3, 0x1, -R13.reuse ;  /* 0x0000000103038824 */ /* 0x100fe200078e0a0d */
[----:B------:R-:W-:Y:S01]  /*db50*/  ISETP.GT.U32.AND P6, PT, R13, R5, PT ;  /* 0x000000050d00720c */ /* 0x000fe20003fc4070 */
[----:B------:R-:W3:Y:S01]  /*db60*/  LDL.LU R14, [R1+0x104] ;  /* 0x00010400010e7983 */ /* 0x000ee20000300800 */
[----:B------:R-:W-:-:S02]  /*db70*/  @!P1 IMAD.IADD R0, R0, 0x1, -R13 ;  /* 0x0000000100009824 */ /* 0x000fc400078e0a0d */
[----:B------:R-:W-:-:S04]  /*db80*/  @!P4 IMAD.IADD R6, R6, 0x1, -R13 ;  /* 0x000000010606c824 */ /* 0x000fc800078e0a0d */
[--C-:B------:R-:W-:Y:S01]  /*db90*/  @!P2 IMAD.IADD R29, R29, 0x1, -R13.reuse ;  /* 0x000000011d1da824 */ /* 0x100fe200078e0a0d */
[----:B------:R-:W-:Y:S02]  /*dba0*/  STL [R1+0x8c], R11 ;  /* 0x00008c0b01007387 */ /* 0x000fe40000100800 */
[--C-:B------:R-:W-:Y:S02]  /*dbb0*/  @!P3 IMAD.IADD R2, R2, 0x1, -R13.reuse ;  /* 0x000000010202b824 */ /* 0x100fe400078e0a0d */
[----:B------:R-:W-:Y:S01]  /*dbc0*/  STL [R1+0x80], R10 ;  /* 0x0000800a01007387 */ /* 0x000fe20000100800 */
[----:B------:R-:W-:-:S03]  /*dbd0*/  @!P6 IMAD.IADD R5, R5, 0x1, -R13 ;  /* 0x000000010505e824 */ /* 0x000fc600078e0a0d */
[----:B------:R-:W-:Y:S04]  /*dbe0*/  STL [R1+0x84], R9 ;  /* 0x0000840901007387 */ /* 0x000fe80000100800 */
[----:B------:R-:W-:Y:S04]  /*dbf0*/  STL [R1+0x74], R8 ;  /* 0x0000740801007387 */ /* 0x000fe80000100800 */
[----:B------:R-:W-:Y:S04]  /*dc00*/  STL [R1+0x78], R7 ;  /* 0x0000780701007387 */ /* 0x000fe80000100800 */
[----:B------:R-:W-:Y:S04]  /*dc10*/  STL [R1+0x1a8], R6 ;  /* 0x0001a80601007387 */ /* 0x000fe80000100800 */
[----:B------:R0:W-:Y:S04]  /*dc20*/  STL [R1+0x194], R28 ;  /* 0x0001941c01007387 */ /* 0x0001e80000100800 */
[----:B------:R-:W-:Y:S04]  /*dc30*/  STL [R1+0x190], R5 ;  /* 0x0001900501007387 */ /* 0x000fe80000100800 */
[----:B0-----:R-:W3:Y:S04]  /*dc40*/  LDL.LU R28, [R1+0x2618] ;  /* 0x00261800011c7983 */ /* 0x001ee80000300800 */
[----:B------:R-:W3:Y:S04]  /*dc50*/  LDL.LU R16, [R1+0xe0] ;  /* 0x0000e00001107983 */ /* 0x000ee80000300800 */
[----:B------:R-:W3:Y:S04]  /*dc60*/  LDL.LU R11, [R1+0xe4] ;  /* 0x0000e400010b7983 */ /* 0x000ee80000300800 */
[----:B------:R-:W3:Y:S04]  /*dc70*/  LDL.LU R10, [R1+0x24] ;  /* 0x00002400010a7983 */ /* 0x000ee80000300800 */
[----:B------:R-:W3:Y:S04]  /*dc80*/  LDL.LU R9, [R1+0xbc] ;  /* 0x0000bc0001097983 */ /* 0x000ee80000300800 */
[----:B------:R-:W3:Y:S04]  /*dc90*/  LDL.LU R8, [R1+0xc4] ;  /* 0x0000c40001087983 */ /* 0x000ee80000300800 */
[----:B------:R-:W3:Y:S01]  /*dca0*/  LDL.LU R7, [R1+0x20] ;  /* 0x0000200001077983 */ /* 0x000ee20000300800 */
[----:B--2---:R-:W-:-:S02]  /*dcb0*/  ISETP.GT.U32.AND P5, PT, R13, R21, PT ;  /* 0x000000150d00720c */ /* 0x004fc40003fa4070 */
[C---:B----4-:R-:W-:Y:S02]  /*dcc0*/  ISETP.GT.U32.AND P0, PT, R13.reuse, R15, PT ;  /* 0x0000000f0d00720c */ /* 0x050fe40003f04070 */
[C---:B------:R-:W-:Y:S02]  /*dcd0*/  ISETP.GT.U32.AND P4, PT, R13.reuse, R4, PT ;  /* 0x000000040d00720c */ /* 0x040fe40003f84070 */
[C---:B------:R-:W-:Y:S02]  /*dce0*/  ISETP.GT.U32.AND P1, PT, R13.reuse, R20, PT ;  /* 0x000000140d00720c */ /* 0x040fe40003f24070 */
[----:B------:R-:W-:-:S05]  /*dcf0*/  ISETP.GT.U32.AND P2, PT, R13, R19, PT ;  /* 0x000000130d00720c */ /* 0x000fca0003f44070 */
[--C-:B------:R-:W-:Y:S01]  /*dd00*/  @!P5 IMAD.IADD R21, R21, 0x1, -R13.reuse ;  /* 0x000000011515d824 */ /* 0x100fe200078e0a0d */
[----:B------:R-:W-:Y:S01]  /*dd10*/  ISETP.GT.U32.AND P5, PT, R13, R3, PT ;  /* 0x000000030d00720c */ /* 0x000fe20003fa4070 */
[--C-:B------:R-:W-:Y:S01]  /*dd20*/  @!P0 IMAD.IADD R15, R15, 0x1, -R13.reuse ;  /* 0x000000010f0f8824 */ /* 0x100fe200078e0a0d */
[C---:B------:R-:W-:Y:S02]  /*dd30*/  ISETP.GT.U32.AND P0, PT, R13.reuse, R0, PT ;  /* 0x000000000d00720c */ /* 0x040fe40003f04070 */
[C---:B------:R-:W-:Y:S01]  /*dd40*/  ISETP.GT.U32.AND P3, PT, R13.reuse, R18, PT ;  /* 0x000000120d00720c */ /* 0x040fe20003f64070 */
[--C-:B------:R-:W-:Y:S01]  /*dd50*/  @!P1 IMAD.IADD R20, R20, 0x1, -R13.reuse ;  /* 0x0000000114149824 */ /* 0x100fe200078e0a0d */
[----:B------:R-:W-:Y:S01]  /*dd60*/  ISETP.GT.U32.AND P1, PT, R13, R29, PT ;  /* 0x0000001d0d00720c */ /* 0x000fe20003f24070 */
[--C-:B------:R-:W-:Y:S02]  /*dd70*/  @!P4 IMAD.IADD R4, R4, 0x1, -R13.reuse ;  /* 0x000000010404c824 */ /* 0x100fe400078e0a0d */
[----:B------:R-:W-:Y:S01]  /*dd80*/  @!P2 IMAD.IADD R19, R19, 0x1, -R13 ;  /* 0x000000011313a824 */ /* 0x000fe200078e0a0d */
[----:B------:R-:W-:-:S03]  /*dd90*/  ISETP.GT.U32.AND P2, PT, R13, R2, PT ;  /* 0x000000020d00720c */ /* 0x000fc60003f44070 */
[--C-:B------:R-:W-:Y:S02]  /*dda0*/  @!P5 IMAD.IADD R3, R3, 0x1, -R13.reuse ;  /* 0x000000010303d824 */ /* 0x100fe400078e0a0d */
[--C-:B------:R-:W-:Y:S02]  /*ddb0*/  @!P0 IMAD.IADD R0, R0, 0x1, -R13.reuse ;  /* 0x0000000100008824 */ /* 0x100fe400078e0a0d */
[--C-:B------:R-:W-:Y:S01]  /*ddc0*/  @!P3 IMAD.IADD R18, R18, 0x1, -R13.reuse ;  /* 0x000000011212b824 */ /* 0x100fe200078e0a0d */
[----:B------:R-:W-:Y:S01]  /*ddd0*/  ISETP.GT.U32.AND P3, PT, R13, R4, PT ;  /* 0x000000040d00720c */ /* 0x000fe20003f64070 */
[--C-:B------:R-:W-:Y:S01]  /*dde0*/  @!P1 IMAD.IADD R29, R29, 0x1, -R13.reuse ;  /* 0x000000011d1d9824 */ /* 0x100fe200078e0a0d */
[----:B------:R-:W-:Y:S04]  /*ddf0*/  STL [R1+0x70], R3 ;  /* 0x0000700301007387 */ /* 0x000fe80000100800 */
[----:B------:R-:W2:Y:S01]  /*de00*/  LDL.LU R6, [R1+0x1c] ;  /* 0x00001c0001067983 */ /* 0x000ea20000300800 */
[----:B------:R-:W-:-:S03]  /*de10*/  @!P2 IMAD.IADD R2, R2, 0x1, -R13 ;  /* 0x000000010202a824 */ /* 0x000fc600078e0a0d */
[----:B------:R-:W-:Y:S04]  /*de20*/  STL [R1+0x170], R0 ;  /* 0x0001700001007387 */ /* 0x000fe80000100800 */
[----:B------:R0:W-:Y:S01]  /*de30*/  STL [R1+0x178], R29 ;  /* 0x0001781d01007387 */ /* 0x0001e20000100800 */
[----:B------:R-:W-:-:S03]  /*de40*/  @!P3 IMAD.IADD R4, R4, 0x1, -R13 ;  /* 0x000000010404b824 */ /* 0x000fc600078e0a0d */
[----:B0-----:R-:W4:Y:S04]  /*de50*/  LDL.LU R29, [R1+0x18] ;  /* 0x00001800011d7983 */ /* 0x001f280000300800 */
[----:B------:R-:W4:Y:S04]  /*de60*/  LDL.LU R0, [R1+0x14] ;  /* 0x0000140001007983 */ /* 0x000f280000300800 */
[----:B------:R0:W-:Y:S04]  /*de70*/  STL [R1+0x158], R2 ;  /* 0x0001580201007387 */ /* 0x0001e80000100800 */
[----:B0-----:R-:W4:Y:S04]  /*de80*/  LDL.LU R2, [R1+0x10] ;  /* 0x0000100001027983 */ /* 0x001f280000300800 */
[----:B------:R-:W4:Y:S04]  /*de90*/  LDL.LU R3, [R1+0xc] ;  /* 0x00000c0001037983 */ /* 0x000f280000300800 */
[----:B------:R0:W-:Y:S04]  /*dea0*/  STL [R1+0x160], R4 ;  /* 0x0001600401007387 */ /* 0x0001e80000100800 */
[----:B0-----:R-:W4:Y:S04]  /*deb0*/  LDL.LU R4, [R1+0x8] ;  /* 0x0000080001047983 */ /* 0x001f280000300800 */
[----:B------:R-:W4:Y:S01]  /*dec0*/  LDL.LU R5, [R1+0x4] ;  /* 0x0000040001057983 */ /* 0x000f220000300800 */
[----:B------:R-:W-:-:S02]  /*ded0*/  ISETP.GT.U32.AND P6, PT, R13, R22, PT ;  /* 0x000000160d00720c */ /* 0x000fc40003fc4070 */
[C---:B---3--:R-:W-:Y:S02]  /*dee0*/  ISETP.GT.U32.AND P4, PT, R13.reuse, R17, PT ;  /* 0x000000110d00720c */ /* 0x048fe40003f84070 */
[----:B------:R-:W-:-:S09]  /*def0*/  ISETP.GT.U32.AND P5, PT, R13, R21, PT ;  /* 0x000000150d00720c */ /* 0x000fd20003fa4070 */
[--C-:B------:R-:W-:Y:S01]  /*df00*/  @!P6 IMAD.IADD R22, R22, 0x1, -R13.reuse ;  /* 0x000000011616e824 */ /* 0x100fe200078e0a0d */
[----:B------:R-:W-:Y:S01]  /*df10*/  ISETP.GT.U32.AND P6, PT, R13, R14, PT ;  /* 0x0000000e0d00720c */ /* 0x000fe20003fc4070 */
[----:B------:R-:W-:-:S03]  /*df20*/  @!P4 IMAD.IADD R17, R17, 0x1, -R13 ;  /* 0x000000011111c824 */ /* 0x000fc600078e0a0d */
[C---:B------:R-:W-:Y:S02]  /*df30*/  ISETP.GT.U32.AND P4, PT, R13.reuse, R22, PT ;  /* 0x000000160d00720c */ /* 0x040fe40003f84070 */
[C---:B------:R-:W-:Y:S02]  /*df40*/  ISETP.GT.U32.AND P0, PT, R13.reuse, R15, PT ;  /* 0x0000000f0d00720c */ /* 0x040fe40003f04070 */
[C---:B------:R-:W-:Y:S02]  /*df50*/  ISETP.GT.U32.AND P1, PT, R13.reuse, R20, PT ;  /* 0x000000140d00720c */ /* 0x040fe40003f24070 */
[----:B------:R-:W-:-:S03]  /*df60*/  ISETP.GT.U32.AND P2, PT, R13, R19, PT ;  /* 0x000000130d00720c */ /* 0x000fc60003f44070 */
[--C-:B------:R-:W-:Y:S01]  /*df70*/  @!P6 IMAD.IADD R14, R14, 0x1, -R13.reuse ;  /* 0x000000010e0ee824 */ /* 0x100fe200078e0a0d */
[----:B------:R-:W-:Y:S01]  /*df80*/  ISETP.GT.U32.AND P3, PT, R13, R18, PT ;  /* 0x000000120d00720c */ /* 0x000fe20003f64070 */
[--C-:B------:R-:W-:Y:S02]  /*df90*/  @!P5 IMAD.IADD R21, R21, 0x1, -R13.reuse ;  /* 0x000000011515d824 */ /* 0x100fe400078e0a0d */
[--C-:B------:R-:W-:Y:S01]  /*dfa0*/  @!P4 IMAD.IADD R22, R22, 0x1, -R13.reuse ;  /* 0x000000011616c824 */ /* 0x100fe200078e0a0d */
[----:B------:R-:W-:Y:S01]  /*dfb0*/  ISETP.GT.U32.AND P4, PT, R13, R14, PT ;  /* 0x0000000e0d00720c */ /* 0x000fe20003f84070 */
[--C-:B------:R-:W-:Y:S01]  /*dfc0*/  @!P0 IMAD.IADD R15, R15, 0x1, -R13.reuse ;  /* 0x000000010f0f8824 */ /* 0x100fe200078e0a0d */
[----:B------:R-:W-:Y:S01]  /*dfd0*/  ISETP.GT.U32.AND P6, PT, R13, R17, PT ;  /* 0x000000110d00720c */ /* 0x000fe20003fc4070 */
[--C-:B------:R-:W-:Y:S02]  /*dfe0*/  @!P1 IMAD.IADD R20, R20, 0x1, -R13.reuse ;  /* 0x0000000114149824 */ /* 0x100fe400078e0a0d */
[----:B------:R-:W-:-:S04]  /*dff0*/  @!P2 IMAD.IADD R19, R19, 0x1, -R13 ;  /* 0x000000011313a824 */ /* 0x000fc800078e0a0d */
[--C-:B------:R-:W-:Y:S01]  /*e000*/  @!P3 IMAD.IADD R18, R18, 0x1, -R13.reuse ;  /* 0x000000011212b824 */ /* 0x100fe200078e0a0d */
[C---:B------:R-:W-:Y:S02]  /*e010*/  ISETP.GT.U32.AND P5, PT, R13.reuse, R16, PT ;  /* 0x000000100d00720c */ /* 0x040fe40003fa4070 */
[C---:B------:R-:W-:Y:S02]  /*e020*/  ISETP.GT.U32.AND P0, PT, R13.reuse, R11, PT ;  /* 0x0000000b0d00720c */ /* 0x040fe40003f04070 */
[C---:B------:R-:W-:Y:S01]  /*e030*/  ISETP.GT.U32.AND P1, PT, R13.reuse, R10, PT ;  /* 0x0000000a0d00720c */ /* 0x040fe20003f24070 */
[----:B------:R-:W-:Y:S01]  /*e040*/  @!P4 IMAD.IADD R14, R14, 0x1, -R13 ;  /* 0x000000010e0ec824 */ /* 0x000fe200078e0a0d */
[----:B------:R-:W-:-:S07]  /*e050*/  ISETP.GT.U32.AND P2, PT, R13, R9, PT ;  /* 0x000000090d00720c */ /* 0x000fce0003f44070 */
[--C-:B------:R-:W-:Y:S01]  /*e060*/  @!P5 IMAD.IADD R16, R16, 0x1, -R13.reuse ;  /* 0x000000011010d824 */ /* 0x100fe200078e0a0d */
[----:B------:R-:W-:Y:S01]  /*e070*/  ISETP.GT.U32.AND P3, PT, R13, R8, PT ;  /* 0x000000080d00720c */ /* 0x000fe20003f64070 */
[--C-:B------:R-:W-:Y:S02]  /*e080*/  @!P0 IMAD.IADD R11, R11, 0x1, -R13.reuse ;  /* 0x000000010b0b8824 */ /* 0x100fe400078e0a0d */
[--C-:B------:R-:W-:Y:S01]  /*e090*/  @!P6 IMAD.IADD R17, R17, 0x1, -R13.reuse ;  /* 0x000000011111e824 */ /* 0x100fe200078e0a0d */
[----:B------:R-:W-:Y:S01]  /*e0a0*/  ISETP.GT.U32.AND P6, PT, R13, R7, PT ;  /* 0x000000070d00720c */ /* 0x000fe20003fc4070 */
[--C-:B------:R-:W-:Y:S02]  /*e0b0*/  @!P1 IMAD.IADD R10, R10, 0x1, -R13.reuse ;  /* 0x000000010a0a9824 */ /* 0x100fe400078e0a0d */
[----:B------:R-:W-:-:S06]  /*e0c0*/  @!P2 IMAD.IADD R9, R9, 0x1, -R13 ;  /* 0x000000010909a824 */ /* 0x000fcc00078e0a0d */
[--C-:B------:R-:W-:Y:S01]  /*e0d0*/  @!P3 IMAD.IADD R8, R8, 0x1, -R13.reuse ;  /* 0x000000010808b824 */ /* 0x100fe200078e0a0d */
[----:B------:R0:W-:Y:S03]  /*e0e0*/  STL [R1+0x114], R22 ;  /* 0x0001141601007387 */ /* 0x0001e60000100800 */
[----:B------:R-:W-:Y:S01]  /*e0f0*/  @!P6 IMAD.IADD R7, R7, 0x1, -R13 ;  /* 0x000000010707e824 */ /* 0x000fe200078e0a0d */
[----:B0-----:R-:W3:Y:S04]  /*e100*/  LDL.LU R22, [R1+0x2614] ;  /* 0x0026140001167983 */ /* 0x001ee80000300800 */
[----:B------:R0:W-:Y:S04]  /*e110*/  STL [R1+0x138], R21 ;  /* 0x0001381501007387 */ /* 0x0001e80000100800 */
        /* <DEDUP_REMOVED lines=12> */
[----:B0-----:R-:W3:Y:S01]  /*e1e0*/  LDL.LU R14, [R1] ;  /* 0x00000000010e7983 */ /* 0x001ee20000300800 */
[----:B--2---:R-:W-:-:S02]  /*e1f0*/  ISETP.GT.U32.AND P4, PT, R13, R6, PT ;  /* 0x000000060d00720c */ /* 0x004fc40003f84070 */
[C---:B----4-:R-:W-:Y:S02]  /*e200*/  ISETP.GT.U32.AND P5, PT, R13.reuse, R29, PT ;  /* 0x0000001d0d00720c */ /* 0x050fe40003fa4070 */
[----:B------:R-:W-:-:S09]  /*e210*/  ISETP.GT.U32.AND P0, PT, R13, R0, PT ;  /* 0x000000000d00720c */ /* 0x000fd20003f04070 */
[--C-:B------:R-:W-:Y:S01]  /*e220*/  @!P4 IMAD.IADD R6, R6, 0x1, -R13.reuse ;  /* 0x000000010606c824 */ /* 0x100fe200078e0a0d */
[C---:B------:R-:W-:Y:S02]  /*e230*/  ISETP.GT.U32.AND P4, PT, R13.reuse, R16, PT ;  /* 0x000000100d00720c */ /* 0x040fe40003f84070 */
[C---:B------:R-:W-:Y:S02]  /*e240*/  ISETP.GT.U32.AND P1, PT, R13.reuse, R2, PT ;  /* 0x000000020d00720c */ /* 0x040fe40003f24070 */
[----:B------:R-:W-:Y:S01]  /*e250*/  ISETP.GT.U32.AND P2, PT, R13, R3, PT ;  /* 0x000000030d00720c */ /* 0x000fe20003f44070 */
[--C-:B------:R-:W-:Y:S01]  /*e260*/  @!P5 IMAD.IADD R29, R29, 0x1, -R13.reuse ;  /* 0x000000011d1dd824 */ /* 0x100fe200078e0a0d */
[C---:B------:R-:W-:Y:S01]  /*e270*/  ISETP.GT.U32.AND P5, PT, R13.reuse, R11, PT ;  /* 0x0000000b0d00720c */ /* 0x040fe20003fa4070 */
[----:B------:R-:W-:Y:S01]  /*e280*/  @!P0 IMAD.IADD R0, R0, 0x1, -R13 ;  /* 0x0000000100008824 */ /* 0x000fe200078e0a0d */
        /* <DEDUP_REMOVED lines=11> */
[----:B------:R-:W-:-:S02]  /*e340*/  ISETP.GT.U32.AND P3, PT, R13, R7, PT ;  /* 0x000000070d00720c */ /* 0x000fc40003f64070 */
[C---:B------:R-:W-:Y:S01]  /*e350*/  ISETP.GT.U32.AND P5, PT, R13.reuse, R29, PT ;  /* 0x0000001d0d00720c */ /* 0x040fe20003fa4070 */
[--C-:B------:R-:W-:Y:S01]  /*e360*/  @!P0 IMAD.IADD R10, R10, 0x1, -R13.reuse ;  /* 0x000000010a0a8824 */ /* 0x100fe200078e0a0d */
[----:B------:R0:W-:Y:S01]  /*e370*/  STL [R1+0xe0], R16 ;  /* 0x0000e01001007387 */ /* 0x0001e20000100800 */
[----:B------:R-:W-:Y:S01]  /*e380*/  ISETP.GT.U32.AND P0, PT, R13, R0, PT ;  /* 0x000000000d00720c */ /* 0x000fe20003f04070 */
[--C-:B------:R-:W-:Y:S01]  /*e390*/  @!P1 IMAD.IADD R9, R9, 0x1, -R13.reuse ;  /* 0x0000000109099824 */ /* 0x100fe200078e0a0d */
[C---:B------:R-:W-:Y:S01]  /*e3a0*/  ISETP.GT.U32.AND P1, PT, R13.reuse, R2, PT ;  /* 0x000000020d00720c */ /* 0x040fe20003f24070 */
[--C-:B------:R-:W-:Y:S01]  /*e3b0*/  @!P2 IMAD.IADD R8, R8, 0x1, -R13.reuse ;  /* 0x000000010808a824 */ /* 0x100fe200078e0a0d */
[----:B------:R-:W-:Y:S01]  /*e3c0*/  ISETP.GT.U32.AND P2, PT, R13, R3, PT ;  /* 0x000000030d00720c */ /* 0x000fe20003f44070 */
[--C-:B------:R-:W-:Y:S01]  /*e3d0*/  @!P6 IMAD.IADD R5, R5, 0x1, -R13.reuse ;  /* 0x000000010505e824 */ /* 0x100fe200078e0a0d */
[----:B0-----:R-:W2:Y:S02]  /*e3e0*/  LDL.LU R16, [R1+0x25f8] ;  /* 0x0025f80001107983 */ /* 0x001ea40000300800 */
[----:B------:R-:W-:-:S02]  /*e3f0*/  @!P3 IMAD.IADD R7, R7, 0x1, -R13 ;  /* 0x000000010707b824 */ /* 0x000fc400078e0a0d */
[----:B------:R0:W-:Y:S01]  /*e400*/  STL [R1+0xe4], R11 ;  /* 0x0000e40b01007387 */ /* 0x0001e20000100800 */
[C---:B------:R-:W-:Y:S01]  /*e410*/  ISETP.GT.U32.AND P6, PT, R13.reuse, R4, PT ;  /* 0x000000040d00720c */ /* 0x040fe20003fc4070 */
[--C-:B------:R-:W-:Y:S01]  /*e420*/  @!P4 IMAD.IADD R6, R6, 0x1, -R13.reuse ;  /* 0x000000010606c824 */ /* 0x100fe200078e0a0d */
[----:B------:R-:W-:Y:S01]  /*e430*/  ISETP.GT.U32.AND P3, PT, R13, R5, PT ;  /* 0x000000050d00720c */ /* 0x000fe20003f64070 */
[--C-:B------:R-:W-:Y:S01]  /*e440*/  @!P5 IMAD.IADD R29, R29, 0x1, -R13.reuse ;  /* 0x000000011d1dd824 */ /* 0x100fe200078e0a0d */
[----:B0-----:R-:W4:Y:S04]  /*e450*/  LDL.LU R11, [R1+0x25f4] ;  /* 0x0025f400010b7983 */ /* 0x001f280000300800 */
[----:B------:R0:W-:Y:S01]  /*e460*/  STL [R1+0x24], R10 ;  /* 0x0000240a01007387 */ /* 0x0001e20000100800 */
[----:B------:R-:W-:-:S03]  /*e470*/  @!P0 IMAD.IADD R0, R0, 0x1, -R13 ;  /* 0x0000000100008824 */ /* 0x000fc600078e0a0d */
[----:B0-----:R-:W2:Y:S04]  /*e480*/  LDL.LU R10, [R1+0x25f0] ;  /* 0x0025f000010a7983 */ /* 0x001ea80000300800 */
        /* <DEDUP_REMOVED lines=12> */
[----:B------:R0:W-:Y:S04]  /*e550*/  STL [R1+0x18], R29 ;  /* 0x0000181d01007387 */ /* 0x0001e80000100800 */
[----:B0-----:R-:W4:Y:S04]  /*e560*/  LDL.LU R29, [R1+0x25dc] ;  /* 0x0025dc00011d7983 */ /* 0x001f280000300800 */
        /* <DEDUP_REMOVED lines=9> */
[----:B0-----:R-:W4:Y:S01]  /*e600*/  LDL.LU R5, [R1+0x25c8] ;  /* 0x0025c80001057983 */ /* 0x001f220000300800 */
[----:B---3--:R-:W-:-:S13]  /*e610*/  ISETP.GT.U32.AND P4, PT, R13, R14, PT ;  /* 0x0000000e0d00720c */ /* 0x008fda0003f84070 */
[----:B------:R-:W-:Y:S01]  /*e620*/  @!P4 IMAD.IADD R14, R14, 0x1, -R13 ;  /* 0x000000010e0ec824 */ /* 0x000fe200078e0a0d */
[C---:B--2---:R-:W-:Y:S02]  /*e630*/  ISETP.GT.U32.AND P4, PT, R13.reuse, R6, PT ;  /* 0x000000060d00720c */ /* 0x044fe40003f84070 */
[C---:B----4-:R-:W-:Y:S02]  /*e640*/  ISETP.GT.U32.AND P5, PT, R13.reuse, R29, PT ;  /* 0x0000001d0d00720c */ /* 0x050fe40003fa4070 */
[----:B------:R-:W-:-:S11]  /*e650*/  ISETP.GT.U32.AND P0, PT, R13, R0, PT ;  /* 0x000000000d00720c */ /* 0x000fd60003f04070 */
[--C-:B------:R-:W-:Y:S01]  /*e660*/  @!P5 IMAD.IADD R29, R29, 0x1, -R13.reuse ;  /* 0x000000011d1dd824 */ /* 0x100fe200078e0a0d */
[----:B------:R-:W-:Y:S01]  /*e670*/  ISETP.GT.U32.AND P5, PT, R13, R7, PT ;  /* 0x000000070d00720c */ /* 0x000fe20003fa4070 */
[----:B------:R-:W-:-:S03]  /*e680*/  @!P4 IMAD.IADD R6, R6, 0x1, -R13 ;  /* 0x000000010606c824 */ /* 0x000fc600078e0a0d */
[----:B------:R-:W-:Y:S01]  /*e690*/  ISETP.GT.U32.AND P4, PT, R13, R29, PT ;  /* 0x0000001d0d00720c */ /* 0x000fe20003f84070 */
[----:B------:R-:W-:-:S08]  /*e6a0*/  @!P0 IMAD.IADD R0, R0, 0x1, -R13 ;  /* 0x0000000100008824 */ /* 0x000fd000078e0a0d */
[----:B------:R-:W-:Y:S01]  /*e6b0*/  @!P5 IMAD.IADD R7, R7, 0x1, -R13 ;  /* 0x000000010707d824 */ /* 0x000fe200078e0a0d */
[----:B------:R-:W-:-:S03]  /*e6c0*/  ISETP.GT.U32.AND P5, PT, R13, R0, PT ;  /* 0x000000000d00720c */ /* 0x000fc60003fa4070 */
[----:B------:R-:W-:-:S05]  /*e6d0*/  @!P4 IMAD.IADD R29, R29, 0x1, -R13 ;  /* 0x000000011d1dc824 */ /* 0x000fca00078e0a0d */
[----:B------:R-:W-:Y:S01]  /*e6e0*/  STL [R1+0x25a8], R29 ;  /* 0x0025a81d01007387 */ /* 0x000fe20000100800 */
[----:B------:R-:W-:-:S13]  /*e6f0*/  ISETP.GT.U32.AND P3, PT, R13, R5, PT ;  /* 0x000000050d00720c */ /* 0x000fda0003f64070 */
[--C-:B------:R-:W-:Y:S01]  /*e700*/  @!P3 IMAD.IADD R5, R5, 0x1, -R13.reuse ;  /* 0x000000010505b824 */ /* 0x100fe200078e0a0d */
[----:B------:R-:W-:Y:S01]  /*e710*/  ISETP.GT.U32.AND P3, PT, R13, R14, PT ;  /* 0x0000000e0d00720c */ /* 0x000fe20003f64070 */
[----:B------:R-:W-:-:S12]  /*e720*/  @!P5 IMAD.IADD R0, R0, 0x1, -R13 ;  /* 0x000000010000d824 */ /* 0x000fd800078e0a0d */
[----:B------:R-:W-:-:S05]  /*e730*/  @!P3 IMAD.IADD R14, R14, 0x1, -R13 ;  /* 0x000000010e0eb824 */ /* 0x000fca00078e0a0d */
[----:B------:R-:W-:Y:S04]  /*e740*/  STL [R1], R14 ;  /* 0x0000000e01007387 */ /* 0x000fe80000100800 */
[----:B------:R0:W-:Y:S04]  /*e750*/  STL [R1+0x25ac], R0 ;  /* 0x0025ac0001007387 */ /* 0x0001e80000100800 */
[----:B0-----:R-:W2:Y:S01]  /*e760*/  LDL.LU R0, [R1+0x39c] ;  /* 0x00039c0001007983 */ /* 0x001ea20000300800 */
[C---:B------:R-:W-:Y:S02]  /*e770*/  ISETP.GT.U32.AND P1, PT, R13.reuse, R2, PT ;  /* 0x000000020d00720c */ /* 0x040fe40003f24070 */
[----:B------:R-:W-:-:S02]  /*e780*/  ISETP.GT.U32.AND P2, PT, R13, R3, PT ;  /* 0x000000030d00720c */ /* 0x000fc40003f44070 */
[C---:B------:R-:W-:Y:S02]  /*e790*/  ISETP.GT.U32.AND P0, PT, R13.reuse, R8, PT ;  /* 0x000000080d00720c */ /* 0x040fe40003f04070 */
[----:B------:R-:W-:-:S07]  /*e7a0*/  ISETP.GT.U32.AND P6, PT, R13, R4, PT ;  /* 0x000000040d00720c */ /* 0x000fce0003fc4070 */
[--C-:B------:R-:W-:Y:S01]  /*e7b0*/  @!P1 IMAD.IADD R2, R2, 0x1, -R13.reuse ;  /* 0x0000000102029824 */ /* 0x100fe200078e0a0d */
[----:B------:R-:W-:Y:S01]  /*e7c0*/  ISETP.GT.U32.AND P1, PT, R13, R9, PT ;  /* 0x000000090d00720c */ /* 0x000fe20003f24070 */
[--C-:B------:R-:W-:Y:S01]  /*e7d0*/  @!P2 IMAD.IADD R3, R3, 0x1, -R13.reuse ;  /* 0x000000010303a824 */ /* 0x100fe200078e0a0d */
[C---:B------:R-:W-:Y:S01]  /*e7e0*/  ISETP.GT.U32.AND P2, PT, R13.reuse, R10, PT ;  /* 0x0000000a0d00720c */ /* 0x040fe20003f44070 */
[--C-:B------:R-:W-:Y:S01]  /*e7f0*/  @!P0 IMAD.IADD R8, R8, 0x1, -R13.reuse ;  /* 0x0000000108088824 */ /* 0x100fe200078e0a0d */
[----:B------:R-:W-:Y:S01]  /*e800*/  ISETP.GT.U32.AND P0, PT, R13, R2, PT ;  /* 0x000000020d00720c */ /* 0x000fe20003f04070 */
[----:B------:R-:W-:-:S08]  /*e810*/  @!P6 IMAD.IADD R4, R4, 0x1, -R13 ;  /* 0x000000010404e824 */ /* 0x000fd000078e0a0d */
[--C-:B------:R-:W-:Y:S01]  /*e820*/  @!P1 IMAD.IADD R9, R9, 0x1, -R13.reuse ;  /* 0x0000000109099824 */ /* 0x100fe200078e0a0d */
[C---:B------:R-:W-:Y:S01]  /*e830*/  ISETP.GT.U32.AND P1, PT, R13.reuse, R3, PT ;  /* 0x000000030d00720c */ /* 0x040fe20003f24070 */
[--C-:B------:R-:W-:Y:S01]  /*e840*/  @!P2 IMAD.IADD R10, R10, 0x1, -R13.reuse ;  /* 0x000000010a0aa824 */ /* 0x100fe200078e0a0d */
[C---:B------:R-:W-:Y:S01]  /*e850*/  ISETP.GT.U32.AND P2, PT, R13.reuse, R4, PT ;  /* 0x000000040d00720c */ /* 0x040fe20003f44070 */
[--C-:B------:R-:W-:Y:S01]  /*e860*/  @!P0 IMAD.IADD R2, R2, 0x1, -R13.reuse ;  /* 0x0000000102028824 */ /* 0x100fe200078e0a0d */
[C---:B------:R-:W-:Y:S01]  /*e870*/  ISETP.GT.U32.AND P3, PT, R13.reuse, R5, PT ;  /* 0x000000050d00720c */ /* 0x040fe20003f64070 */
[----:B------:R-:W0:Y:S01]  /*e880*/  S2R R29, SR_TID.X ;  /* 0x00000000001d7919 */ /* 0x000e220000002100 */
[C---:B------:R-:W-:Y:S02]  /*e890*/  ISETP.GT.U32.AND P4, PT, R13.reuse, R6, PT ;  /* 0x000000060d00720c */ /* 0x040fe40003f84070 */
[----:B------:R-:W-:Y:S01]  /*e8a0*/  ISETP.GT.U32.AND P5, PT, R13, R7, PT ;  /* 0x000000070d00720c */ /* 0x000fe20003fa4070 */
[----:B------:R1:W-:Y:S04]  /*e8b0*/  STL [R1+0x25b0], R2 ;  /* 0x0025b00201007387 */ /* 0x0003e80000100800 */
[--C-:B------:R-:W-:Y:S01]  /*e8c0*/  @!P1 IMAD.IADD R3, R3, 0x1, -R13.reuse ;  /* 0x0000000103039824 */ /* 0x100fe200078e0a0d */
[----:B-1----:R-:W3:Y:S04]  /*e8d0*/  LDL.LU R2, [R1+0x6c] ;  /* 0x00006c0001027983 */ /* 0x002ee80000300800 */
[----:B------:R1:W-:Y:S01]  /*e8e0*/  STL [R1+0x25b4], R3 ;  /* 0x0025b40301007387 */ /* 0x0003e20000100800 */
[--C-:B------:R-:W-:Y:S01]  /*e8f0*/  @!P2 IMAD.IADD R4, R4, 0x1, -R13.reuse ;  /* 0x000000010404a824 */ /* 0x100fe200078e0a0d */
[----:B------:R-:W-:Y:S01]  /*e900*/  IABS R28, R28 ;  /* 0x0000001c001c7213 */ /* 0x000fe20000000000 */
[----:B------:R-:W-:-:S02]  /*e910*/  @!P3 IMAD.IADD R5, R5, 0x1, -R13 ;  /* 0x000000010505b824 */ /* 0x000fc400078e0a0d */
[----:B-1----:R-:W-:Y:S01]  /*e920*/  IMAD.MOV.U32 R3, RZ, RZ, c[0x0][0x180] ;  /* 0x00006000ff037624 */ /* 0x002fe200078e00ff */
[----:B------:R1:W-:Y:S01]  /*e930*/  STL [R1+0x25b8], R4 ;  /* 0x0025b80401007387 */ /* 0x0003e20000100800 */
[----:B------:R-:W-:-:S03]  /*e940*/  @!P4 IMAD.IADD R6, R6, 0x1, -R13 ;  /* 0x000000010606c824 */ /* 0x000fc600078e0a0d */
[----:B------:R-:W-:Y:S01]  /*e950*/  IADD3 R3, R3, 0x7f, RZ ;  /* 0x0000007f03037810 */ /* 0x000fe20007ffe0ff */
[----:B------:R-:W-:Y:S02]  /*e960*/  @!P5 IMAD.IADD R7, R7, 0x1, -R13 ;  /* 0x000000010707d824 */ /* 0x000fe400078e0a0d */
[----:B------:R-:W-:Y:S01]  /*e970*/  IMAD.HI.U32 R12, R12, R28, RZ ;  /* 0x0000001c0c0c7227 */ /* 0x000fe200078e00ff */
[----:B------:R-:W-:Y:S01]  /*e980*/  SHF.R.S32.HI R14, RZ, 0x1f, R3 ;  /* 0x0000001fff0e7819 */ /* 0x000fe20000011403 */
[----:B-1----:R-:W4:Y:S02]  /*e990*/  LDL R4, [R1+0x225c] ;  /* 0x00225c0001047983 */ /* 0x002f240000100800 */
[----:B------:R-:W-:Y:S02]  /*e9a0*/  IMAD.MOV R12, RZ, RZ, -R12 ;  /* 0x000000ffff0c7224 */ /* 0x000fe400078e0a0c */
[----:B------:R1:W-:Y:S01]  /*e9b0*/  STL [R1+0x25bc], R5 ;  /* 0x0025bc0501007387 */ /* 0x0003e20000100800 */
[----:B------:R-:W-:Y:S01]  /*e9c0*/  LEA.HI R3, R14, R3, RZ, 0x7 ;  /* 0x000000030e037211 */ /* 0x000fe200078f38ff */
[----:B------:R-:W-:-:S02]  /*e9d0*/  IMAD R28, R13, R12, R28 ;  /* 0x0000000c0d1c7224 */ /* 0x000fc400078e021c */
[----:B-1----:R-:W4:Y:S04]  /*e9e0*/  LDL R5, [R1+0x22a8] ;  /* 0x0022a80001057983 */ /* 0x002f280000100800 */
[----:B------:R-:W-:Y:S04]  /*e9f0*/  STL [R1+0x25c0], R6 ;  /* 0x0025c00601007387 */ /* 0x000fe80000100800 */
[----:B------:R1:W-:Y:S04]  /*ea00*/  STL [R1+0x25c4], R7 ;  /* 0x0025c40701007387 */ /* 0x0003e80000100800 */
[----:B------:R-:W4:Y:S01]  /*ea10*/  LDL R14, [R1+0x2250] ;  /* 0x00225000010e7983 */ /* 0x000f220000100800 */
[----:B0-----:R-:W-:-:S03]  /*ea20*/  IMAD.SHL.U32 R12, R29, 0x40, RZ ;  /* 0x000000401d0c7824 */ /* 0x001fc600078e00ff */
[----:B-1----:R-:W4:Y:S02]  /*ea30*/  LDL R7, [R1+0x22b4] ;  /* 0x0022b40001077983 */ /* 0x002f240000100800 */
[----:B--2---:R-:W-:Y:S02]  /*ea40*/  LOP3.LUT R3, R0, 0x800, R12, 0xf8, !PT ;  /* 0x0000080000037812 */ /* 0x004fe400078ef80c */
[----:B------:R-:W2:Y:S01]  /*ea50*/  LDL R0, [R1+0x22c0] ;  /* 0x0022c00001007983 */ /* 0x000ea20000100800 */
[C---:B------:R-:W-:Y:S02]  /*ea60*/  ISETP.GT.U32.AND P6, PT, R13.reuse, R11, PT ;  /* 0x0000000b0d00720c */ /* 0x040fe40003fc4070 */
[C---:B------:R-:W-:Y:S02]  /*ea70*/  ISETP.GT.U32.AND P0, PT, R13.reuse, R8, PT ;  /* 0x000000080d00720c */ /* 0x040fe40003f04070 */
[C---:B------:R-:W-:Y:S02]  /*ea80*/  ISETP.GT.U32.AND P1, PT, R13.reuse, R9, PT ;  /* 0x000000090d00720c */ /* 0x040fe40003f24070 */
[----:B------:R-:W-:-:S07]  /*ea90*/  ISETP.GT.U32.AND P5, PT, R13, R18, PT ;  /* 0x000000120d00720c */ /* 0x000fce0003fa4070 */
[--C-:B------:R-:W-:Y:S01]  /*eaa0*/  @!P6 IMAD.IADD R11, R11, 0x1, -R13.reuse ;  /* 0x000000010b0be824 */ /* 0x100fe200078e0a0d */
[----:B------:R-:W-:Y:S01]  /*eab0*/  ISETP.GT.U32.AND P6, PT, R13, R10, PT ;  /* 0x0000000a0d00720c */ /* 0x000fe20003fc4070 */
[----:B------:R-:W-:-:S03]  /*eac0*/  @!P0 IMAD.IADD R8, R8, 0x1, -R13 ;  /* 0x0000000108088824 */ /* 0x000fc600078e0a0d */
[----:B------:R-:W-:Y:S01]  /*ead0*/  ISETP.GT.U32.AND P2, PT, R13, R11, PT ;  /* 0x0000000b0d00720c */ /* 0x000fe20003f44070 */
[--C-:B------:R-:W-:Y:S01]  /*eae0*/  @!P1 IMAD.IADD R9, R9, 0x1, -R13.reuse ;  /* 0x0000000109099824 */ /* 0x100fe200078e0a0d */
[C---:B------:R-:W-:Y:S02]  /*eaf0*/  ISETP.GT.U32.AND P4, PT, R13.reuse, R17, PT ;  /* 0x000000110d00720c */ /* 0x040fe40003f84070 */
[C---:B------:R-:W-:Y:S02]  /*eb00*/  ISETP.GT.U32.AND P3, PT, R13.reuse, R16, PT ;  /* 0x000000100d00720c */ /* 0x040fe40003f64070 */
[C---:B------:R-:W-:Y:S02]  /*eb10*/  ISETP.GT.U32.AND P0, PT, R13.reuse, R19, PT ;  /* 0x000000130d00720c */ /* 0x040fe40003f04070 */
[C---:B------:R-:W-:Y:S01]  /*eb20*/  ISETP.GT.U32.AND P1, PT, R13.reuse, R20, PT ;  /* 0x000000140d00720c */ /* 0x040fe20003f24070 */
[--C-:B------:R-:W-:Y:S01]  /*eb30*/  @!P6 IMAD.IADD R10, R10, 0x1, -R13.reuse ;  /* 0x000000010a0ae824 */ /* 0x100fe200078e0a0d */
[----:B------:R-:W-:Y:S01]  /*eb40*/  ISETP.GT.U32.AND P6, PT, R13, R21, PT ;  /* 0x000000150d00720c */ /* 0x000fe20003fc4070 */
[----:B------:R-:W-:-:S02]  /*eb50*/  @!P5 IMAD.IADD R18, R18, 0x1, -R13 ;  /* 0x000000011212d824 */ /* 0x000fc400078e0a0d */
[--C-:B------:R-:W-:Y:S01]  /*eb60*/  @!P2 IMAD.IADD R11, R11, 0x1, -R13.reuse ;  /* 0x000000010b0ba824 */ /* 0x100fe200078e0a0d */
[----:B------:R-:W-:Y:S01]  /*eb70*/  ISETP.GT.U32.AND P2, PT, R13, R22, PT ;  /* 0x000000160d00720c */ /* 0x000fe20003f44070 */
[--C-:B------:R-:W-:Y:S01]  /*eb80*/  @!P4 IMAD.IADD R17, R17, 0x1, -R13.reuse ;  /* 0x000000011111c824 */ /* 0x100fe200078e0a0d */
[C---:B------:R-:W-:Y:S01]  /*eb90*/  ISETP.GT.U32.AND P5, PT, R13.reuse, R25, PT ;  /* 0x000000190d00720c */ /* 0x040fe20003fa4070 */
[--C-:B------:R-:W-:Y:S01]  /*eba0*/  @!P3 IMAD.IADD R16, R16, 0x1, -R13.reuse ;  /* 0x000000011010b824 */ /* 0x100fe200078e0a0d */
[----:B------:R-:W-:Y:S01]  /*ebb0*/  ISETP.GT.U32.AND P4, PT, R13, R24, PT ;  /* 0x000000180d00720c */ /* 0x000fe20003f84070 */
[--C-:B------:R-:W-:Y:S01]  /*ebc0*/  @!P0 IMAD.IADD R19, R19, 0x1, -R13.reuse ;  /* 0x0000000113138824 */ /* 0x100fe200078e0a0d */
[C---:B------:R-:W-:Y:S01]  /*ebd0*/  ISETP.GT.U32.AND P3, PT, R13.reuse, R23, PT ;  /* 0x000000170d00720c */ /* 0x040fe20003f64070 */
[--C-:B------:R-:W-:Y:S01]  /*ebe0*/  @!P1 IMAD.IADD R20, R20, 0x1, -R13.reuse ;  /* 0x0000000114149824 */ /* 0x100fe200078e0a0d */
[C---:B------:R-:W-:Y:S02]  /*ebf0*/  ISETP.GT.U32.AND P0, PT, R13.reuse, R26, PT ;  /* 0x0000001a0d00720c */ /* 0x040fe40003f04070 */
        /* <DEDUP_REMOVED lines=14> */
[----:B------:R-:W-:Y:S01]  /*ece0*/  ISETP.GT.U32.AND P1, PT, R13, R21, PT ;  /* 0x000000150d00720c */ /* 0x000fe20003f24070 */
[----:B------:R-:W-:-:S02]  /*ecf0*/  @!P6 IMAD.IADD R28, R28, 0x1, -R13 ;  /* 0x000000011c1ce824 */ /* 0x000fc400078e0a0d */
[--C-:B------:R-:W-:Y:S01]  /*ed00*/  @!P2 IMAD.IADD R16, R16, 0x1, -R13.reuse ;  /* 0x000000011010a824 */ /* 0x100fe200078e0a0d */
[----:B------:R-:W-:Y:S01]  /*ed10*/  ISETP.GT.U32.AND P2, PT, R13, R22, PT ;  /* 0x000000160d00720c */ /* 0x000fe20003f44070 */
[--C-:B------:R-:W-:Y:S01]  /*ed20*/  @!P5 IMAD.IADD R19, R19, 0x1, -R13.reuse ;  /* 0x000000011313d824 */ /* 0x100fe200078e0a0d */
[----:B---3--:R-:W-:Y:S01]  /*ed30*/  LOP3.LUT R2, R2, 0x400, R12, 0xf8, !PT ;  /* 0x0000040002027812 */ /* 0x008fe200078ef80c */
[--C-:B------:R-:W-:Y:S01]  /*ed40*/  @!P4 IMAD.IADD R18, R18, 0x1, -R13.reuse ;  /* 0x000000011212c824 */ /* 0x100fe200078e0a0d */
[----:B------:R-:W-:Y:S01]  /*ed50*/  ISETP.GT.U32.AND P5, PT, R13, R25, PT ;  /* 0x000000190d00720c */ /* 0x000fe20003fa4070 */
[--C-:B------:R-:W-:Y:S01]  /*ed60*/  @!P3 IMAD.IADD R17, R17, 0x1, -R13.reuse ;  /* 0x000000011111b824 */ /* 0x100fe200078e0a0d */
[----:B------:R-:W-:Y:S01]  /*ed70*/  ISETP.GT.U32.AND P4, PT, R13, R24, PT ;  /* 0x000000180d00720c */ /* 0x000fe20003f84070 */
[--C-:B------:R-:W-:Y:S01]  /*ed80*/  @!P0 IMAD.IADD R20, R20, 0x1, -R13.reuse ;  /* 0x0000000114148824 */ /* 0x100fe200078e0a0d */
[----:B------:R-:W-:Y:S01]  /*ed90*/  LOP3.LUT R29, R29, 0x3f, RZ, 0xc0, !PT ;  /* 0x0000003f1d1d7812 */ /* 0x000fe200078ec0ff */
[----:B------:R-:W-:Y:S01]  /*eda0*/  @!P1 IMAD.IADD R21, R21, 0x1, -R13 ;  /* 0x0000000115159824 */ /* 0x000fe200078e0a0d */
[----:B------:R-:W-:-:S02]  /*edb0*/  ISETP.GT.U32.AND P3, PT, R13, R23, PT ;  /* 0x000000170d00720c */ /* 0x000fc40003f64070 */
[C---:B------:R-:W-:Y:S02]  /*edc0*/  ISETP.GT.U32.AND P0, PT, R13.reuse, R26, PT ;  /* 0x0000001a0d00720c */ /* 0x040fe40003f04070 */
[C---:B------:R-:W-:Y:S02]  /*edd0*/  ISETP.GT.U32.AND P1, PT, R13.reuse, R27, PT ;  /* 0x0000001b0d00720c */ /* 0x040fe40003f24070 */
[----:B------:R-:W-:Y:S01]  /*ede0*/  ISETP.GT.U32.AND P6, PT, R13, R28, PT ;  /* 0x0000001c0d00720c */ /* 0x000fe20003fc4070 */
[----:B------:R0:W-:Y:S04]  /*edf0*/  STL [R1+0x688], R2 ;  /* 0x0006880201007387 */ /* 0x0001e80000100800 */
[----:B------:R1:W-:Y:S01]  /*ee00*/  STL [R1+0x684], R3 ;  /* 0x0006840301007387 */ /* 0x0003e20000100800 */
[----:B------:R-:W-:-:S02]  /*ee10*/  @!P2 IMAD.IADD R22, R22, 0x1, -R13 ;  /* 0x000000011616a824 */ /* 0x000fc400078e0a0d */
[--C-:B------:R-:W-:Y:S01]  /*ee20*/  @!P5 IMAD.IADD R25, R25, 0x1, -R13.reuse ;  /* 0x000000011919d824 */ /* 0x100fe200078e0a0d */
[----:B------:R-:W3:Y:S01]  /*ee30*/  LDL R6, [R1+0x22bc] ;  /* 0x0022bc0001067983 */ /* 0x000ee20000100800 */
[----:B0-----:R-:W-:Y:S02]  /*ee40*/  IMAD R2, R29, c[0x0][0x18c], RZ ;  /* 0x000063001d027a24 */ /* 0x001fe400078e02ff */
[----:B------:R-:W-:Y:S01]  /*ee50*/  @!P4 IMAD.IADD R24, R24, 0x1, -R13 ;  /* 0x000000011818c824 */ /* 0x000fe200078e0a0d */
[----:B------:R-:W3:Y:S01]  /*ee60*/  LDL R29, [R1+0x22c8] ;  /* 0x0022c800011d7983 */ /* 0x000ee20000100800 */
[----:B-1----:R-:W-:Y:S01]  /*ee70*/  IMAD.MOV.U32 R3, RZ, RZ, c[0x0][0x18c] ;  /* 0x00006300ff037624 */ /* 0x002fe200078e00ff */
[----:B------:R-:W-:-:S03]  /*ee80*/  LEA R12, P2, R2, c[0x0][0x168], 0x1 ;  /* 0x00005a00020c7a11 */ /* 0x000fc600078408ff */
[----:B------:R-:W-:Y:S01]  /*ee90*/  IMAD R3, R3, 0x40, R2 ;  /* 0x0000004003037824 */ /* 0x000fe200078e0202 */
[----:B----4-:R-:W-:Y:S01]  /*eea0*/  ISETP.GE.AND P5, PT, R14, RZ, PT ;  /* 0x000000ff0e00720c */ /* 0x010fe20003fa6270 */
[--C-:B------:R-:W-:Y:S02]  /*eeb0*/  @!P3 IMAD.IADD R23, R23, 0x1, -R13.reuse ;  /* 0x000000011717b824 */ /* 0x100fe400078e0a0d */
[--C-:B------:R-:W-:Y:S01]  /*eec0*/  @!P0 IMAD.IADD R26, R26, 0x1, -R13.reuse ;  /* 0x000000011a1a8824 */ /* 0x100fe200078e0a0d */
[----:B------:R-:W-:Y:S01]  /*eed0*/  LEA R14, P4, R3, c[0x0][0x168], 0x1 ;  /* 0x00005a00030e7a11 */ /* 0x000fe200078808ff */
[--C-:B------:R-:W-:Y:S02]  /*eee0*/  @!P1 IMAD.IADD R27, R27, 0x1, -R13.reuse ;  /* 0x000000011b1b9824 */ /* 0x100fe400078e0a0d */
[----:B------:R-:W-:Y:S01]  /*eef0*/  @!P6 IMAD.IADD R28, R28, 0x1, -R13 ;  /* 0x000000011c1ce824 */ /* 0x000fe200078e0a0d */
[----:B------:R-:W-:Y:S02]  /*ef00*/  LEA.HI.X.SX32 R13, R2, c[0x0][0x16c], 0x1, P2 ;  /* 0x00005b00020d7a11 */ /* 0x000fe400010f0eff */
[----:B------:R-:W-:Y:S01]  /*ef10*/  ISETP.GE.AND P2, PT, R7, RZ, PT ;  /* 0x000000ff0700720c */ /* 0x000fe20003f46270 */
[----:B------:R-:W-:Y:S01]  /*ef20*/  IMAD.MOV.U32 R7, RZ, RZ, R15 ;  /* 0x000000ffff077224 */ /* 0x000fe200078e000f */
[----:B------:R-:W-:Y:S01]  /*ef30*/  ISETP.GE.AND P3, PT, R4, RZ, PT ;  /* 0x000000ff0400720c */ /* 0x000fe20003f66270 */
[----:B------:R-:W4:Y:S01]  /*ef40*/  LDL R2, [R1+0x22ac] ;  /* 0x0022ac0001027983 */ /* 0x000f220000100800 */
[----:B------:R-:W-:-:S02]  /*ef50*/  ISETP.GE.AND P1, PT, R5, RZ, PT ;  /* 0x000000ff0500720c */ /* 0x000fc40003f26270 */
[----:B------:R-:W-:Y:S01]  /*ef60*/  LEA.HI.X.SX32 R15, R3, c[0x0][0x16c], 0x1, P4 ;  /* 0x00005b00030f7a11 */ /* 0x000fe200020f0eff */
[----:B------:R-:W4:Y:S04]  /*ef70*/  LDL R4, [R1+0x22b8] ;  /* 0x0022b80001047983 */ /* 0x000f280000100800 */
[----:B------:R-:W4:Y:S04]  /*ef80*/  LDL R5, [R1+0x22b0] ;  /* 0x0022b00001057983 */ /* 0x000f280000100800 */
[----:B------:R0:W-:Y:S04]  /*ef90*/  STL.64 [R1+0x2370], R12 ;  /* 0x0023700c01007387 */ /* 0x0001e80000100a00 */
[----:B------:R-:W4:Y:S04]  /*efa0*/  LDL R3, [R1+0x22a4] ;  /* 0x0022a40001037983 */ /* 0x000f280000100800 */
[----:B0-----:R-:W4:Y:S04]  /*efb0*/  LDL R13, [R1+0x22c4] ;  /* 0x0022c400010d7983 */ /* 0x001f280000100800 */
[----:B------:R-:W-:Y:S04]  /*efc0*/  STL [R1+0x2434], R14 ;  /* 0x0024340e01007387 */ /* 0x000fe80000100800 */
[----:B------:R-:W-:Y:S01]  /*efd0*/  STL [R1+0x2430], R15 ;  /* 0x0024300f01007387 */ /* 0x000fe20000100800 */
[----:B--2---:R-:W-:-:S03]  /*efe0*/  ISETP.GE.AND P4, PT, R0, RZ, PT ;  /* 0x000000ff0000720c */ /* 0x004fc60003f86270 */
[----:B------:R-:W2:Y:S04]  /*eff0*/  LDL R0, [R1+0x22a0] ;  /* 0x0022a00001007983 */ /* 0x000ea80000100800 */
[----:B------:R-:W2:Y:S01]  /*f000*/  LDL.LU R12, [R1+0x68] ;  /* 0x00006800010c7983 */ /* 0x000ea20000300800 */
[----:B------:R-:W-:Y:S01]  /*f010*/  @!P5 IMAD.MOV R7, RZ, RZ, -R7 ;  /* 0x000000ffff07d224 */ /* 0x000fe200078e0a07 */
[----:B---3--:R-:W-:Y:S02]  /*f020*/  ISETP.GE.AND P5, PT, R29, RZ, PT ;  /* 0x000000ff1d00720c */ /* 0x008fe40003fa6270 */
[----:B------:R-:W3:Y:S04]  /*f030*/  LDL R29, [R1+0x2298] ;  /* 0x00229800011d7983 */ /* 0x000ee80000100800 */
[----:B------:R0:W-:Y:S04]  /*f040*/  STL [R1+0x3e8], R7 ;  /* 0x0003e80701007387 */ /* 0x0001e80000100800 */
[----:B0-----:R-:W3:Y:S01]  /*f050*/  LDL.LU R7, [R1+0x64] ;  /* 0x0000640001077983 */ /* 0x001ee20000300800 */
[----:B--2---:R-:W-:Y:S01]  /*f060*/  @!P3 IMAD.MOV R12, RZ, RZ, -R12 ;  /* 0x000000ffff0cb224 */ /* 0x004fe200078e0a0c */
[----:B----4-:R-:W-:-:S02]  /*f070*/  ISETP.GE.AND P3, PT, R13, RZ, PT ;  /* 0x000000ff0d00720c */ /* 0x010fc40003f66270 */
[----:B------:R-:W2:Y:S04]  /*f080*/  LDL R13, [R1+0x229c] ;  /* 0x00229c00010d7983 */ /* 0x000ea80000100800 */
[----:B------:R0:W-:Y:S04]  /*f090*/  STL [R1+0x3e4], R12 ;  /* 0x0003e40c01007387 */ /* 0x0001e80000100800 */
[----:B0-----:R-:W4:Y:S01]  /*f0a0*/  LDL.LU R12, [R1+0x60] ;  /* 0x00006000010c7983 */ /* 0x001f220000300800 */
[----:B---3--:R-:W-:Y:S01]  /*f0b0*/  @!P1 IMAD.MOV R7, RZ, RZ, -R7 ;  /* 0x000000ffff079224 */ /* 0x008fe200078e0a07 */
[----:B------:R-:W-:-:S02]  /*f0c0*/  ISETP.GE.AND P1, PT, R6, RZ, PT ;  /* 0x000000ff0600720c */ /* 0x000fc40003f26270 */
[----:B------:R-:W3:Y:S04]  /*f0d0*/  LDL R6, [R1+0x2290] ;  /* 0x0022900001067983 */ /* 0x000ee80000100800 */
[----:B------:R0:W-:Y:S04]  /*f0e0*/  STL [R1+0x3e0], R7 ;  /* 0x0003e00701007387 */ /* 0x0001e80000100800 */
[----:B0-----:R-:W2:Y:S01]  /*f0f0*/  LDL.LU R7, [R1+0x5c] ;  /* 0x00005c0001077983 */ /* 0x001ea20000300800 */
[----:B----4-:R-:W-:Y:S01]  /*f100*/  @!P2 IMAD.MOV R12, RZ, RZ, -R12 ;  /* 0x000000ffff0ca224 */ /* 0x010fe200078e0a0c */
[----:B------:R-:W-:-:S02]  /*f110*/  ISETP.GE.AND P2, PT, R4, RZ, PT ;  /* 0x000000ff0400720c */ /* 0x000fc40003f46270 */
[----:B------:R-:W4:Y:S04]  /*f120*/  LDL R4, [R1+0x2294] ;  /* 0x0022940001047983 */ /* 0x000f280000100800 */
[----:B------:R0:W-:Y:S04]  /*f130*/  STL [R1+0x3dc], R12 ;  /* 0x0003dc0c01007387 */ /* 0x0001e80000100800 */
[----:B0-----:R-:W3:Y:S01]  /*f140*/  LDL.LU R12, [R1+0x58] ;  /* 0x00005800010c7983 */ /* 0x001ee20000300800 */
[----:B--2---:R-:W-:Y:S01]  /*f150*/  @!P4 IMAD.MOV R7, RZ, RZ, -R7 ;  /* 0x000000ffff07c224 */ /* 0x004fe200078e0a07 */
[----:B------:R-:W-:-:S02]  /*f160*/  ISETP.GE.AND P4, PT, R5, RZ, PT ;  /* 0x000000ff0500720c */ /* 0x000fc40003f86270 */
[----:B------:R-:W2:Y:S04]  /*f170*/  LDL R5, [R1+0x2288] ;  /* 0x0022880001057983 */ /* 0x000ea80000100800 */
[----:B------:R0:W-:Y:S04]  /*f180*/  STL [R1+0x3d8], R7 ;  /* 0x0003d80701007387 */ /* 0x0001e80000100800 */
[----:B0-----:R-:W2:Y:S01]  /*f190*/  LDL.LU R7, [R1+0x54] ;  /* 0x0000540001077983 */ /* 0x001ea20000300800 */
[----:B---3--:R-:W-:Y:S01]  /*f1a0*/  @!P5 IMAD.MOV R12, RZ, RZ, -R12 ;  /* 0x000000ffff0cd224 */ /* 0x008fe200078e0a0c */
[----:B------:R-:W-:-:S02]  /*f1b0*/  ISETP.GE.AND P5, PT, R2, RZ, PT ;  /* 0x000000ff0200720c */ /* 0x000fc40003fa6270 */
[----:B------:R-:W3:Y:S04]  /*f1c0*/  LDL R2, [R1+0x228c] ;  /* 0x00228c0001027983 */ /* 0x000ee80000100800 */
        /* <DEDUP_REMOVED lines=28> */
[----:B----4-:R-:W-:-:S02]  /*f390*/  ISETP.GE.AND P3, PT, R4, RZ, PT ;  /* 0x000000ff0400720c */ /* 0x010fc40003f66270 */
[----:B------:R-:W3:Y:S04]  /*f3a0*/  LDL R4, [R1+0x2274] ;  /* 0x0022740001047983 */ /* 0x000ee80000100800 */
[----:B------:R0:W-:Y:S04]  /*f3b0*/  STL [R1+0x3bc], R12 ;  /* 0x0003bc0c01007387 */ /* 0x0001e80000100800 */
[----:B0-----:R-:W4:Y:S01]  /*f3c0*/  LDL.LU R12, [R1+0x38] ;  /* 0x00003800010c7983 */ /* 0x001f220000300800 */
[----:B--2---:R-:W-:Y:S01]  /*f3d0*/  @!P1 IMAD.MOV R7, RZ, RZ, -R7 ;  /* 0x000000ffff079224 */ /* 0x004fe200078e0a07 */
[----:B------:R-:W-:-:S02]  /*f3e0*/  ISETP.GE.AND P1, PT, R5, RZ, PT ;  /* 0x000000ff0500720c */ /* 0x000fc40003f26270 */
[----:B------:R-:W2:Y:S04]  /*f3f0*/  LDL R5, [R1+0x2268] ;  /* 0x0022680001057983 */ /* 0x000ea80000100800 */
        /* <DEDUP_REMOVED lines=73> */
[----:B------:R-:W-:-:S04]  /*f890*/  ISETP.GE.AND P1, PT, R4, RZ, PT ;  /* 0x000000ff0400720c */ /* 0x000fc80003f26270 */
[----:B------:R0:W-:Y:S04]  /*f8a0*/  STL [R1+0x37c], R12 ;  /* 0x00037c0c01007387 */ /* 0x0001e80000100800 */
[----:B------:R-:W3:Y:S04]  /*f8b0*/  LDL R4, [R1+0x2228] ;  /* 0x0022280001047983 */ /* 0x000ee80000100800 */
        /* <DEDUP_REMOVED lines=896> */
[----:B---3--:R-:W-:-:S05]  /*130c0*/  @!P1 IMAD.MOV R12, RZ, RZ, -R12 ;  /* 0x000000ffff0c9224 */ /* 0x008fca00078e0a0c */
[----:B------:R0:W-:Y:S04]  /*130d0*/  STL [R1+0x64], R12 ;  /* 0x0000640c01007387 */ /* 0x0001e80000100800 */
[----:B0-----:R-:W3:Y:S01]  /*130e0*/  LDL.LU R12, [R1+0x114] ;  /* 0x00011400010c7983 */ /* 0x001ee20000300800 */
[----:B------:R-:W-:-:S03]  /*130f0*/  ISETP.GE.AND P1, PT, R0, RZ, PT ;  /* 0x000000ff0000720c */ /* 0x000fc60003f26270 */
[----:B------:R-:W4:Y:S01]  /*13100*/  LDL R0, [R1+0x1f5c] ;  /* 0x001f5c0001007983 */ /* 0x000f220000100800 */
[----:B--2---:R-:W-:-:S05]  /*13110*/  @!P2 IMAD.MOV R7, RZ, RZ, -R7 ;  /* 0x000000ffff07a224 */ /* 0x004fca00078e0a07 */
[----:B------:R0:W-:Y:S01]  /*13120*/  STL [R1+0x60], R7 ;  /* 0x0000600701007387 */ /* 0x0001e20000100800 */
[----:B------:R-:W-:-:S03]  /*13130*/  ISETP.GE.AND P2, PT, R29, RZ, PT ;  /* 0x000000ff1d00720c */ /* 0x000fc60003f46270 */
[----:B0-----:R-:W2:Y:S04]  /*13140*/  LDL.LU R7, [R1+0x138] ;  /* 0x0001380001077983 */ /* 0x001ea80000300800 */
[----:B------:R-:W4:Y:S01]  /*13150*/  LDL R29, [R1+0x1f58] ;  /* 0x001f5800011d7983 */ /* 0x000f220000100800 */
[----:B---3--:R-:W-:-:S05]  /*13160*/  @!P4 IMAD.MOV R12, RZ, RZ, -R12 ;  /* 0x000000ffff0cc224 */ /* 0x008fca00078e0a0c */
[----:B------:R0:W-:Y:S04]  /*13170*/  STL [R1+0x5c], R12 ;  /* 0x00005c0c01007387 */ /* 0x0001e80000100800 */
[----:B0-----:R-:W3:Y:S01]  /*13180*/  LDL.LU R12, [R1+0x13c] ;  /* 0x00013c00010c7983 */ /* 0x001ee20000300800 */
[----:B------:R-:W-:Y:S01]  /*13190*/  ISETP.GE.AND P4, PT, R13, RZ, PT ;  /* 0x000000ff0d00720c */ /* 0x000fe20003f86270 */
[----:B--2---:R-:W-:Y:S01]  /*131a0*/  @!P5 IMAD.MOV R7, RZ, RZ, -R7 ;  /* 0x000000ffff07d224 */ /* 0x004fe200078e0a07 */
[----:B------:R-:W-:-:S04]  /*131b0*/  ISETP.GE.AND P5, PT, R6, RZ, PT ;  /* 0x000000ff0600720c */ /* 0x000fc80003fa6270 */
[----:B------:R0:W-:Y:S04]  /*131c0*/  STL [R1+0x58], R7 ;  /* 0x0000580701007387 */ /* 0x0001e80000100800 */
[----:B0-----:R-:W2:Y:S04]  /*131d0*/  LDL R7, [R1+0x1f54] ;  /* 0x001f540001077983 */ /* 0x001ea80000100800 */
[----:B------:R-:W2:Y:S04]  /*131e0*/  LDL.LU R6, [R1+0x120] ;  /* 0x0001200001067983 */ /* 0x000ea80000300800 */
[----:B------:R-:W2:Y:S01]  /*131f0*/  LDL R13, [R1+0x1f50] ;  /* 0x001f5000010d7983 */ /* 0x000ea20000100800 */
[----:B---3--:R-:W-:Y:S01]  /*13200*/  @!P3 IMAD.MOV R12, RZ, RZ, -R12 ;  /* 0x000000ffff0cb224 */ /* 0x008fe200078e0a0c */
[----:B----4-:R-:W-:-:S02]  /*13210*/  ISETP.GE.AND P3, PT, R4, RZ, PT ;  /* 0x000000ff0400720c */ /* 0x010fc40003f66270 */
[----:B------:R-:W3:Y:S04]  /*13220*/  LDL.LU R4, [R1+0x124] ;  /* 0x0001240001047983 */ /* 0x000ee80000300800 */
[----:B------:R-:W-:Y:S01]  /*13230*/  STL [R1+0x54], R12 ;  /* 0x0000540c01007387 */ /* 0x000fe20000100800 */
[----:B--2---:R-:W-:Y:S01]  /*13240*/  @!P1 IMAD.MOV R6, RZ, RZ, -R6 ;  /* 0x000000ffff069224 */ /* 0x004fe200078e0a06 */
[----:B------:R-:W-:-:S04]  /*13250*/  ISETP.GE.AND P1, PT, R5, RZ, PT ;  /* 0x000000ff0500720c */ /* 0x000fc80003f26270 */
[----:B------:R0:W-:Y:S04]  /*13260*/  STL [R1+0x50], R6 ;  /* 0x0000500601007387 */ /* 0x0001e80000100800 */
[----:B0-----:R-:W2:Y:S04]  /*13270*/  LDL R6, [R1+0x1f4c] ;  /* 0x001f4c0001067983 */ /* 0x001ea80000100800 */
[----:B------:R-:W4:Y:S04]  /*13280*/  LDL.LU R12, [R1+0xd4] ;  /* 0x0000d400010c7983 */ /* 0x000f280000300800 */
[----:B------:R-:W2:Y:S01]  /*13290*/  LDL R5, [R1+0x1f48] ;  /* 0x001f480001057983 */ /* 0x000ea20000100800 */
[----:B---3--:R-:W-:Y:S01]  /*132a0*/  @!P2 IMAD.MOV R4, RZ, RZ, -R4 ;  /* 0x000000ffff04a224 */ /* 0x008fe200078e0a04 */
[----:B------:R-:W-:-:S02]  /*132b0*/  ISETP.GE.AND P2, PT, R2, RZ, PT ;  /* 0x000000ff0200720c */ /* 0x000fc40003f46270 */
[----:B------:R-:W3:Y:S04]  /*132c0*/  LDL.LU R2, [R1+0xfc] ;  /* 0x0000fc0001027983 */ /* 0x000ee80000300800 */
[----:B------:R0:W-:Y:S04]  /*132d0*/  STL [R1+0x4c], R4 ;  /* 0x00004c0401007387 */ /* 0x0001e80000100800 */
[----:B0-----:R-:W2:Y:S01]  /*132e0*/  LDL R4, [R1+0x1f44] ;  /* 0x001f440001047983 */ /* 0x001ea20000100800 */
[----:B----4-:R-:W-:Y:S01]  /*132f0*/  @!P4 IMAD.MOV R12, RZ, RZ, -R12 ;  /* 0x000000ffff0cc224 */ /* 0x010fe200078e0a0c */
[----:B------:R-:W-:-:S02]  /*13300*/  ISETP.GE.AND P4, PT, R3, RZ, PT ;  /* 0x000000ff0300720c */ /* 0x000fc40003f86270 */
[----:B------:R-:W4:Y:S04]  /*13310*/  LDL R3, [R1+0x1f40] ;  /* 0x001f400001037983 */ /* 0x000f280000100800 */
[----:B------:R0:W-:Y:S04]  /*13320*/  STL [R1+0x48], R12 ;  /* 0x0000480c01007387 */ /* 0x0001e80000100800 */
[----:B0-----:R-:W2:Y:S01]  /*13330*/  LDL.LU R12, [R1+0x104] ;  /* 0x00010400010c7983 */ /* 0x001ea20000300800 */
[----:B---3--:R-:W-:-:S05]  /*13340*/  @!P5 IMAD.MOV R2, RZ, RZ, -R2 ;  /* 0x000000ffff02d224 */ /* 0x008fca00078e0a02 */
[----:B------:R0:W-:Y:S04]  /*13350*/  STL [R1+0x44], R2 ;  /* 0x0000440201007387 */ /* 0x0001e80000100800 */
[----:B0-----:R-:W3:Y:S04]  /*13360*/  LDL R2, [R1+0x1f3c] ;  /* 0x001f3c0001027983 */ /* 0x001ee80000100800 */
[----:B------:R-:W3:Y:S01]  /*13370*/  LDL.LU R14, [R1+0xe0] ;  /* 0x0000e000010e7983 */ /* 0x000ee20000300800 */
[----:B------:R-:W-:-:S03]  /*13380*/  ISETP.GE.AND P5, PT, R0, RZ, PT ;  /* 0x000000ff0000720c */ /* 0x000fc60003fa6270 */
[----:B------:R-:W4:Y:S01]  /*13390*/  LDL R0, [R1+0x1f38] ;  /* 0x001f380001007983 */ /* 0x000f220000100800 */
[----:B--2---:R-:W-:Y:S01]  /*133a0*/  @!P3 IMAD.MOV R12, RZ, RZ, -R12 ;  /* 0x000000ffff0cb224 */ /* 0x004fe200078e0a0c */
[----:B------:R-:W-:Y:S02]  /*133b0*/  ISETP.GE.AND P3, PT, R29, RZ, PT ;  /* 0x000000ff1d00720c */ /* 0x000fe40003f66270 */
[----:B------:R-:W2:Y:S04]  /*133c0*/  LDL R29, [R1+0x1f34] ;  /* 0x001f3400011d7983 */ /* 0x000ea80000100800 */
[----:B------:R0:W-:Y:S04]  /*133d0*/  STL [R1+0x40], R12 ;  /* 0x0000400c01007387 */ /* 0x0001e80000100800 */
[----:B0-----:R-:W2:Y:S01]  /*133e0*/  LDL.LU R12, [R1+0xe4] ;  /* 0x0000e400010c7983 */ /* 0x001ea20000300800 */
[----:B---3--:R-:W-:Y:S01]  /*133f0*/  @!P1 IMAD.MOV R14, RZ, RZ, -R14 ;  /* 0x000000ffff0e9224 */ /* 0x008fe200078e0a0e */
[----:B------:R-:W-:-:S04]  /*13400*/  ISETP.GE.AND P1, PT, R7, RZ, PT ;  /* 0x000000ff0700720c */ /* 0x000fc80003f26270 */
[----:B------:R0:W-:Y:S04]  /*13410*/  STL [R1+0x3c], R14 ;  /* 0x00003c0e01007387 */ /* 0x0001e80000100800 */
[----:B0-----:R-:W3:Y:S04]  /*13420*/  LDL R14, [R1+0x1f30] ;  /* 0x001f3000010e7983 */ /* 0x001ee80000100800 */
[----:B------:R-:W3:Y:S04]  /*13430*/  LDL.LU R7, [R1+0x24] ;  /* 0x0000240001077983 */ /* 0x000ee80000300800 */
[----:B------:R-:W4:Y:S01]  /*13440*/  LDL R15, [R1+0x1f2c] ;  /* 0x001f2c00010f7983 */ /* 0x000f220000100800 */
[----:B--2---:R-:W-:Y:S01]  /*13450*/  @!P2 IMAD.MOV R12, RZ, RZ, -R12 ;  /* 0x000000ffff0ca224 */ /* 0x004fe200078e0a0c */
[----:B------:R-:W-:-:S04]  /*13460*/  ISETP.GE.AND P2, PT, R13, RZ, PT ;  /* 0x000000ff0d00720c */ /* 0x000fc80003f46270 */
[----:B------:R0:W-:Y:S04]  /*13470*/  STL [R1+0x38], R12 ;  /* 0x0000380c01007387 */ /* 0x0001e80000100800 */
[----:B0-----:R-:W2:Y:S04]  /*13480*/  LDL.LU R12, [R1+0xbc] ;  /* 0x0000bc00010c7983 */ /* 0x001ea80000300800 */
[----:B------:R-:W4:Y:S01]  /*13490*/  LDL R13, [R1+0x1f28] ;  /* 0x001f2800010d7983 */ /* 0x000f220000100800 */
[----:B---3--:R-:W-:Y:S01]  /*134a0*/  @!P4 IMAD.MOV R7, RZ, RZ, -R7 ;  /* 0x000000ffff07c224 */ /* 0x008fe200078e0a07 */
[----:B------:R-:W-:-:S04]  /*134b0*/  ISETP.GE.AND P4, PT, R6, RZ, PT ;  /* 0x000000ff0600720c */ /* 0x000fc80003f86270 */
[----:B------:R0:W-:Y:S04]  /*134c0*/  STL [R1+0x30], R7 ;  /* 0x0000300701007387 */ /* 0x0001e80000100800 */
[----:B0-----:R-:W3:Y:S04]  /*134d0*/  LDL.LU R7, [R1+0x25c4] ;  /* 0x0025c40001077983 */ /* 0x001ee80000300800 */
[----:B------:R-:W3:Y:S01]  /*134e0*/  LDL.LU R6, [R1+0xc4] ;  /* 0x0000c40001067983 */ /* 0x000ee20000300800 */
[----:B--2---:R-:W-:Y:S01]  /*134f0*/  @!P5 IMAD.MOV R12, RZ, RZ, -R12 ;  /* 0x000000ffff0cd224 */ /* 0x004fe200078e0a0c */
[----:B------:R-:W-:-:S04]  /*13500*/  ISETP.GE.AND P5, PT, R5, RZ, PT ;  /* 0x000000ff0500720c */ /* 0x000fc80003fa6270 */
[----:B------:R0:W-:Y:S04]  /*13510*/  STL [R1+0x2c], R12 ;  /* 0x00002c0c01007387 */ /* 0x0001e80000100800 */
[----:B0-----:R-:W2:Y:S04]  /*13520*/  LDL R12, [R1+0x1f24] ;  /* 0x001f2400010c7983 */ /* 0x001ea80000100800 */
[----:B------:R-:W2:Y:S01]  /*13530*/  LDL.LU R5, [R1+0x20] ;  /* 0x0000200001057983 */ /* 0x000ea20000300800 */
[----:B---3--:R-:W-:Y:S01]  /*13540*/  @!P3 IMAD.MOV R6, RZ, RZ, -R6 ;  /* 0x000000ffff06b224 */ /* 0x008fe200078e0a06 */
[----:B------:R-:W-:-:S04]  /*13550*/  ISETP.GE.AND P3, PT, R4, RZ, PT ;  /* 0x000000ff0400720c */ /* 0x000fc80003f66270 */
[----:B------:R0:W-:Y:S04]  /*13560*/  STL [R1+0x28], R6 ;  /* 0x0000280601007387 */ /* 0x0001e80000100800 */
[----:B0-----:R-:W3:Y:S04]  /*13570*/  LDL.LU R6, [R1+0x25c0] ;  /* 0x0025c00001067983 */ /* 0x001ee80000300800 */
[----:B------:R-:W3:Y:S01]  /*13580*/  LDL.LU R4, [R1+0x1c] ;  /* 0x00001c0001047983 */ /* 0x000ee20000300800 */
[----:B--2---:R-:W-:Y:S01]  /*13590*/  @!P1 IMAD.MOV R5, RZ, RZ, -R5 ;  /* 0x000000ffff059224 */ /* 0x004fe200078e0a05 */
[----:B----4-:R-:W-:-:S04]  /*135a0*/  ISETP.GE.AND P1, PT, R3, RZ, PT ;  /* 0x000000ff0300720c */ /* 0x010fc80003f26270 */
[----:B------:R0:W-:Y:S04]  /*135b0*/  STL [R1+0x24], R5 ;  /* 0x0000240501007387 */ /* 0x0001e80000100800 */
[----:B0-----:R-:W2:Y:S04]  /*135c0*/  LDL.LU R5, [R1+0x25bc] ;  /* 0x0025bc0001057983 */ /* 0x001ea80000300800 */
[----:B------:R-:W4:Y:S01]  /*135d0*/  LDL.LU R3, [R1+0x18] ;  /* 0x0000180001037983 */ /* 0x000f220000300800 */
[----:B---3--:R-:W-:Y:S01]  /*135e0*/  @!P2 IMAD.MOV R4, RZ, RZ, -R4 ;  /* 0x000000ffff04a224 */ /* 0x008fe200078e0a04 */
[----:B------:R-:W-:-:S04]  /*135f0*/  ISETP.GE.AND P2, PT, R2, RZ, PT ;  /* 0x000000ff0200720c */ /* 0x000fc80003f46270 */
[----:B------:R0:W-:Y:S04]  /*13600*/  STL [R1+0x20], R4 ;  /* 0x0000200401007387 */ /* 0x0001e80000100800 */
[----:B0-----:R-:W3:Y:S04]  /*13610*/  LDL.LU R4, [R1+0x25b8] ;  /* 0x0025b80001047983 */ /* 0x001ee80000300800 */
[----:B------:R-:W2:Y:S01]  /*13620*/  LDL.LU R2, [R1+0x14] ;  /* 0x0000140001027983 */ /* 0x000ea20000300800 */
[----:B----4-:R-:W-:Y:S01]  /*13630*/  @!P4 IMAD.MOV R3, RZ, RZ, -R3 ;  /* 0x000000ffff03c224 */ /* 0x010fe200078e0a03 */
[----:B------:R-:W-:-:S04]  /*13640*/  ISETP.GE.AND P4, PT, R0, RZ, PT ;  /* 0x000000ff0000720c */ /* 0x000fc80003f86270 */
[----:B------:R0:W-:Y:S04]  /*13650*/  STL [R1+0x1c], R3 ;  /* 0x00001c0301007387 */ /* 0x0001e80000100800 */
[----:B0-----:R-:W4:Y:S04]  /*13660*/  LDL.LU R3, [R1+0x25b4] ;  /* 0x0025b40001037983 */ /* 0x001f280000300800 */
[----:B------:R-:W3:Y:S01]  /*13670*/  LDL.LU R0, [R1+0x10] ;  /* 0x0000100001007983 */ /* 0x000ee20000300800 */
[----:B--2---:R-:W-:Y:S01]  /*13680*/  @!P5 IMAD.MOV R2, RZ, RZ, -R2 ;  /* 0x000000ffff02d224 */ /* 0x004fe200078e0a02 */
[----:B------:R-:W-:-:S04]  /*13690*/  ISETP.GE.AND P5, PT, R29, RZ, PT ;  /* 0x000000ff1d00720c */ /* 0x000fc80003fa6270 */
[----:B------:R0:W-:Y:S04]  /*136a0*/  STL [R1+0x18], R2 ;  /* 0x0000180201007387 */ /* 0x0001e80000100800 */
[----:B0-----:R-:W2:Y:S04]  /*136b0*/  LDL.LU R2, [R1+0x25b0] ;  /* 0x0025b00001027983 */ /* 0x001ea80000300800 */
[----:B------:R-:W2:Y:S01]  /*136c0*/  LDL.LU R29, [R1+0xc] ;  /* 0x00000c00011d7983 */ /* 0x000ea20000300800 */
        /* <DEDUP_REMOVED lines=13> */
[----:B------:R-:W3:Y:S04]  /*137a0*/  LDL.LU R13, [R1] ;  /* 0x00000000010d7983 */ /* 0x000ee80000300800 */
[----:B0-----:R-:W4:Y:S01]  /*137b0*/  LDL R14, [R1+0x1f0c] ;  /* 0x001f0c00010e7983 */ /* 0x001f220000100800 */
[----:B--2---:R-:W-:Y:S01]  /*137c0*/  @!P4 IMAD.MOV R15, RZ, RZ, -R15 ;  /* 0x000000ffff0fc224 */ /* 0x004fe200078e0a0f */
[----:B------:R-:W-:Y:S01]  /*137d0*/  ISETP.GE.AND P4, PT, R12, RZ, PT ;  /* 0x000000ff0c00720c */ /* 0x000fe20003f86270 */
[----:B------:R-:W-:-:S03]  /*137e0*/  IMAD.MOV.U32 R12, RZ, RZ, R29 ;  /* 0x000000ffff0c7224 */ /* 0x000fc600078e001d */
[----:B------:R0:W-:Y:S04]  /*137f0*/  STL [R1+0x24e8], R15 ;  /* 0x0024e80f01007387 */ /* 0x0001e80000100800 */
[----:B------:R-:W2:Y:S01]  /*13800*/  LDL R29, [R1+0x1f20] ;  /* 0x001f2000011d7983 */ /* 0x000ea20000100800 */
[----:B------:R-:W-:-:S03]  /*13810*/  @!P3 IMAD.MOV R12, RZ, RZ, -R12 ;  /* 0x000000ffff0cb224 */ /* 0x000fc600078e0a0c */
[----:B0-----:R-:W4:Y:S01]  /*13820*/  LDL R15, [R1+0x1f14] ;  /* 0x001f1400010f7983 */ /* 0x001f220000100800 */
[----:B---3--:R-:W-:-:S05]  /*13830*/  @!P5 IMAD.MOV R13, RZ, RZ, -R13 ;  /* 0x000000ffff0dd224 */ /* 0x008fca00078e0a0d */
[----:B------:R0:W-:Y:S04]  /*13840*/  STL [R1+0x24ec], R13 ;  /* 0x0024ec0d01007387 */ /* 0x0001e80000100800 */
[----:B0-----:R-:W3:Y:S01]  /*13850*/  LDL R13, [R1+0x1f18] ;  /* 0x001f1800010d7983 */ /* 0x001ee20000100800 */
[----:B--2---:R-:W-:Y:S01]  /*13860*/  ISETP.GE.AND P5, PT, R29, RZ, PT ;  /* 0x000000ff1d00720c */ /* 0x004fe20003fa6270 */
[----:B------:R-:W-:Y:S02]  /*13870*/  IMAD.MOV.U32 R29, RZ, RZ, R0 ;  /* 0x000000ffff1d7224 */ /* 0x000fe400078e0000 */
[----:B------:R-:W2:Y:S04]  /*13880*/  LDL R0, [R1+0x1f04] ;  /* 0x001f040001007983 */ /* 0x000ea80000100800 */
[----:B------:R0:W-:Y:S04]  /*13890*/  STL [R1+0x24f0], R12 ;  /* 0x0024f00c01007387 */ /* 0x0001e80000100800 */
[----:B0-----:R-:W2:Y:S01]  /*138a0*/  LDL R12, [R1+0x1f1c] ;  /* 0x001f1c00010c7983 */ /* 0x001ea20000100800 */
[----:B------:R-:W-:-:S02]  /*138b0*/  @!P1 IMAD.MOV R29, RZ, RZ, -R29 ;  /* 0x000000ffff1d9224 */ /* 0x000fc400078e0a1d */
[----:B------:R-:W-:Y:S01]  /*138c0*/  @!P2 IMAD.MOV R2, RZ, RZ, -R2 ;  /* 0x000000ffff02a224 */ /* 0x000fe200078e0a02 */
[----:B---3--:R-:W-:Y:S02]  /*138d0*/  ISETP.GE.AND P1, PT, R13, RZ, PT ;  /* 0x000000ff0d00720c */ /* 0x008fe40003f26270 */
[----:B--2---:R-:W-:Y:S02]  /*138e0*/  ISETP.GE.AND P3, PT, R12, RZ, PT ;  /* 0x000000ff0c00720c */ /* 0x004fe40003f66270 */
[----:B------:R-:W2:Y:S04]  /*138f0*/  LDL R12, [R1+0x1f00] ;  /* 0x001f0000010c7983 */ /* 0x000ea80000100800 */
[----:B------:R0:W-:Y:S04]  /*13900*/  STL [R1+0x24f4], R29 ;  /* 0x0024f41d01007387 */ /* 0x0001e80000100800 */
[----:B------:R-:W3:Y:S04]  /*13910*/  LDL R13, [R1+0x1efc] ;  /* 0x001efc00010d7983 */ /* 0x000ee80000100800 */
[----:B0-----:R-:W2:Y:S04]  /*13920*/  LDL R29, [R1+0x1f08] ;  /* 0x001f0800011d7983 */ /* 0x001ea80000100800 */
[----:B------:R0:W-:Y:S04]  /*13930*/  STL [R1+0x24f8], R2 ;  /* 0x0024f80201007387 */ /* 0x0001e80000100800 */
[----:B0-----:R-:W2:Y:S01]  /*13940*/  LDL R2, [R1+0x1f10] ;  /* 0x001f100001027983 */ /* 0x001ea20000100800 */
[----:B----4-:R-:W-:-:S02]  /*13950*/  @!P4 IMAD.MOV R3, RZ, RZ, -R3 ;  /* 0x000000ffff03c224 */ /* 0x010fc400078e0a03 */
[----:B------:R-:W-:Y:S01]  /*13960*/  @!P5 IMAD.MOV R4, RZ, RZ, -R4 ;  /* 0x000000ffff04d224 */ /* 0x000fe200078e0a04 */
[----:B------:R-:W-:Y:S01]  /*13970*/  ISETP.GE.AND P2, PT, R15, RZ, PT ;  /* 0x000000ff0f00720c */ /* 0x000fe20003f46270 */
[----:B------:R-:W-:Y:S01]  /*13980*/  @!P3 IMAD.MOV R5, RZ, RZ, -R5 ;  /* 0x000000ffff05b224 */ /* 0x000fe200078e0a05 */
[----:B------:R-:W4:Y:S01]  /*13990*/  LDL R15, [R1+0x1ef8] ;  /* 0x001ef800010f7983 */ /* 0x000f220000100800 */
[----:B------:R-:W-:Y:S01]  /*139a0*/  @!P1 IMAD.MOV R6, RZ, RZ, -R6 ;  /* 0x000000ffff069224 */ /* 0x000fe200078e0a06 */
[----:B------:R-:W-:Y:S02]  /*139b0*/  ISETP.GE.AND P5, PT, R14, RZ, PT ;  /* 0x000000ff0e00720c */ /* 0x000fe40003fa6270 */
[----:B------:R0:W-:Y:S04]  /*139c0*/  STL [R1+0x24fc], R3 ;  /* 0x0024fc0301007387 */ /* 0x0001e80000100800 */
[----:B------:R-:W-:Y:S01]  /*139d0*/  STL [R1+0x2500], R4 ;  /* 0x0025000401007387 */ /* 0x000fe20000100800 */
[----:B------:R-:W-:-:S03]  /*139e0*/  ISETP.GE.AND P1, PT, R0, RZ, PT ;  /* 0x000000ff0000720c */ /* 0x000fc60003f26270 */
[----:B------:R-:W3:Y:S04]  /*139f0*/  LDL R14, [R1+0x1ef4] ;  /* 0x001ef400010e7983 */ /* 0x000ee80000100800 */
[----:B------:R-:W-:Y:S04]  /*13a00*/  STL [R1+0x2504], R5 ;  /* 0x0025040501007387 */ /* 0x000fe80000100800 */
[----:B0-----:R-:W4:Y:S01]  /*13a10*/  LDL R3, [R1+0x1ef0] ;  /* 0x001ef00001037983 */ /* 0x001f220000100800 */
[----:B------:R-:W-:Y:S02]  /*13a20*/  @!P2 IMAD.MOV R7, RZ, RZ, -R7 ;  /* 0x000000ffff07a224 */ /* 0x000fe400078e0a07 */
[----:B------:R-:W-:Y:S01]  /*13a30*/  @!P5 IMAD.MOV R9, RZ, RZ, -R9 ;  /* 0x000000ffff09d224 */ /* 0x000fe200078e0a09 */
[----:B--2---:R-:W-:-:S02]  /*13a40*/  ISETP.GE.AND P4, PT, R2, RZ, PT ;  /* 0x000000ff0200720c */ /* 0x004fc40003f86270 */
[----:B------:R-:W2:Y:S04]  /*13a50*/  LDL R2, [R1+0x1eec] ;  /* 0x001eec0001027983 */ /* 0x000ea80000100800 */
[----:B------:R-:W-:Y:S04]  /*13a60*/  STL [R1+0x2508], R6 ;  /* 0x0025080601007387 */ /* 0x000fe80000100800 */
[----:B------:R-:W2:Y:S03]  /*13a70*/  LDL R0, [R1+0x1ee8] ;  /* 0x001ee80001007983 */ /* 0x000ea60000100800 */
[----:B------:R-:W-:Y:S01]  /*13a80*/  @!P4 IMAD.MOV R8, RZ, RZ, -R8 ;  /* 0x000000ffff08c224 */ /* 0x000fe200078e0a08 */
[----:B------:R-:W-:Y:S01]  /*13a90*/  ISETP.GE.AND P3, PT, R29, RZ, PT ;  /* 0x000000ff1d00720c */ /* 0x000fe20003f66270 */
[----:B------:R0:W-:Y:S01]  /*13aa0*/  STL [R1+0x250c], R7 ;  /* 0x00250c0701007387 */ /* 0x0001e20000100800 */
[----:B------:R-:W-:-:S03]  /*13ab0*/  ISETP.GE.AND P2, PT, R12, RZ, PT ;  /* 0x000000ff0c00720c */ /* 0x000fc60003f46270 */
[----:B------:R-:W2:Y:S01]  /*13ac0*/  LDL R29, [R1+0x1ee4] ;  /* 0x001ee400011d7983 */ /* 0x000ea20000100800 */
[----:B---3--:R-:W-:-:S03]  /*13ad0*/  ISETP.GE.AND P4, PT, R13, RZ, PT ;  /* 0x000000ff0d00720c */ /* 0x008fc60003f86270 */
[----:B------:R-:W-:Y:S04]  /*13ae0*/  STL [R1+0x2510], R8 ;  /* 0x0025100801007387 */ /* 0x000fe80000100800 */
[----:B------:R-:W3:Y:S04]  /*13af0*/  LDL R12, [R1+0x1ee0] ;  /* 0x001ee000010c7983 */ /* 0x000ee80000100800 */
[----:B------:R1:W-:Y:S04]  /*13b00*/  STL [R1+0x2514], R9 ;  /* 0x0025140901007387 */ /* 0x0003e80000100800 */
[----:B------:R-:W3:Y:S01]  /*13b10*/  LDL R13, [R1+0x1edc] ;  /* 0x001edc00010d7983 */ /* 0x000ee20000100800 */
[----:B------:R-:W-:Y:S01]  /*13b20*/  @!P3 IMAD.MOV R10, RZ, RZ, -R10 ;  /* 0x000000ffff0ab224 */ /* 0x000fe200078e0a0a */
[----:B----4-:R-:W-:Y:S01]  /*13b30*/  ISETP.GE.AND P5, PT, R15, RZ, PT ;  /* 0x000000ff0f00720c */ /* 0x010fe20003fa6270 */
[----:B------:R-:W-:Y:S01]  /*13b40*/  @!P1 IMAD.MOV R11, RZ, RZ, -R11 ;  /* 0x000000ffff0b9224 */ /* 0x000fe200078e0a0b */
[----:B------:R-:W-:Y:S01]  /*13b50*/  ISETP.GE.AND P3, PT, R14, RZ, PT ;  /* 0x000000ff0e00720c */ /* 0x000fe20003f66270 */
[----:B------:R-:W-:Y:S01]  /*13b60*/  @!P2 IMAD.MOV R16, RZ, RZ, -R16 ;  /* 0x000000ffff10a224 */ /* 0x000fe200078e0a10 */
[----:B------:R-:W-:Y:S01]  /*13b70*/  ISETP.GE.AND P1, PT, R3, RZ, PT ;  /* 0x000000ff0300720c */ /* 0x000fe20003f26270 */
[----:B------:R-:W4:Y:S01]  /*13b80*/  LDL R15, [R1+0x1ed4] ;  /* 0x001ed400010f7983 */ /* 0x000f220000100800 */
[----:B------:R-:W-:-:S03]  /*13b90*/  @!P4 IMAD.MOV R17, RZ, RZ, -R17 ;  /* 0x000000ffff11c224 */ /* 0x000fc600078e0a11 */
[----:B------:R-:W-:Y:S04]  /*13ba0*/  STL [R1+0x2518], R10 ;  /* 0x0025180a01007387 */ /* 0x000fe80000100800 */
[----:B------:R-:W3:Y:S04]  /*13bb0*/  LDL R14, [R1+0x1ed8] ;  /* 0x001ed800010e7983 */ /* 0x000ee80000100800 */
[----:B------:R-:W-:Y:S04]  /*13bc0*/  STL [R1+0x251c], R11 ;  /* 0x00251c0b01007387 */ /* 0x000fe80000100800 */
[----:B------:R-:W-:Y:S04]  /*13bd0*/  STL [R1+0x2520], R16 ;  /* 0x0025201001007387 */ /* 0x000fe80000100800 */
[----:B------:R-:W-:Y:S01]  /*13be0*/  STL [R1+0x2524], R17 ;  /* 0x0025241101007387 */ /* 0x000fe20000100800 */
[----:B------:R-:W-:-:S02]  /*13bf0*/  @!P5 IMAD.MOV R18, RZ, RZ, -R18 ;  /* 0x000000ffff12d224 */ /* 0x000fc400078e0a12 */
[----:B------:R-:W-:Y:S02]  /*13c00*/  @!P3 IMAD.MOV R19, RZ, RZ, -R19 ;  /* 0x000000ffff13b224 */ /* 0x000fe400078e0a13 */
[----:B------:R-:W-:Y:S01]  /*13c10*/  @!P1 IMAD.MOV R20, RZ, RZ, -R20 ;  /* 0x000000ffff149224 */ /* 0x000fe200078e0a14 */
[----:B--2---:R-:W-:Y:S02]  /*13c20*/  ISETP.GE.AND P2, PT, R2, RZ, PT ;  /* 0x000000ff0200720c */ /* 0x004fe40003f46270 */
[----:B------:R-:W-:Y:S02]  /*13c30*/  ISETP.GE.AND P4, PT, R0, RZ, PT ;  /* 0x000000ff0000720c */ /* 0x000fe40003f86270 */
[----:B------:R-:W2:Y:S09]  /*13c40*/  LDL R0, [R1+0x1ed0] ;  /* 0x001ed00001007983 */ /* 0x000eb20000100800 */
[----:B------:R-:W-:Y:S01]  /*13c50*/  @!P2 IMAD.MOV R21, RZ, RZ, -R21 ;  /* 0x000000ffff15a224 */ /* 0x000fe200078e0a15 */
[----:B------:R-:W-:Y:S04]  /*13c60*/  STL [R1+0x2528], R18 ;  /* 0x0025281201007387 */ /* 0x000fe80000100800 */
[----:B------:R-:W-:Y:S01]  /*13c70*/  STL [R1+0x252c], R19 ;  /* 0x00252c1301007387 */ /* 0x000fe20000100800 */
[----:B------:R-:W-:-:S03]  /*13c80*/  @!P4 IMAD.MOV R22, RZ, RZ, -R22 ;  /* 0x000000ffff16c224 */ /* 0x000fc600078e0a16 */
[----:B------:R-:W-:Y:S04]  /*13c90*/  STL [R1+0x2530], R20 ;  /* 0x0025301401007387 */ /* 0x000fe80000100800 */
[----:B------:R-:W-:Y:S04]  /*13ca0*/  STL [R1+0x2534], R21 ;  /* 0x0025341501007387 */ /* 0x000fe80000100800 */
[----:B------:R-:W-:Y:S04]  /*13cb0*/  STL [R1+0x2538], R22 ;  /* 0x0025381601007387 */ /* 0x000fe80000100800 */
[----:B0-----:R-:W1:Y:S04]  /*13cc0*/  LDL.LU R7, [R1+0x3e8] ;  /* 0x0003e80001077983 */ /* 0x001e680000300800 */
[----:B------:R-:W2:Y:S04]  /*13cd0*/  LDL.LU R6, [R1+0x3e4] ;  /* 0x0003e40001067983 */ /* 0x000ea80000300800 */
[----:B------:R-:W2:Y:S04]  /*13ce0*/  LDL.LU R5, [R1+0x3e0] ;  /* 0x0003e00001057983 */ /* 0x000ea80000300800 */
[----:B------:R-:W2:Y:S04]  /*13cf0*/  LDL.LU R4, [R1+0x3dc] ;  /* 0x0003dc0001047983 */ /* 0x000ea80000300800 */
[----:B------:R-:W2:Y:S01]  /*13d00*/  LDL.LU R3, [R1+0x3d8] ;  /* 0x0003d80001037983 */ /* 0x000ea20000300800 */
[----:B------:R-:W-:-:S03]  /*13d10*/  ISETP.GE.AND P5, PT, R29, RZ, PT ;  /* 0x000000ff1d00720c */ /* 0x000fc60003fa6270 */
[----:B------:R-:W2:Y:S01]  /*13d20*/  LDL.LU R2, [R1+0x3d4] ;  /* 0x0003d40001027983 */ /* 0x000ea20000300800 */
[----:B---3--:R-:W-:Y:S02]  /*13d30*/  ISETP.GE.AND P3, PT, R12, RZ, PT ;  /* 0x000000ff0c00720c */ /* 0x008fe40003f66270 */
[----:B------:R-:W-:Y:S01]  /*13d40*/  ISETP.GE.AND P1, PT, R13, RZ, PT ;  /* 0x000000ff0d00720c */ /* 0x000fe20003f26270 */
[----:B------:R-:W3:Y:S04]  /*13d50*/  LDL.LU R29, [R1+0x3d0] ;  /* 0x0003d000011d7983 */ /* 0x000ee80000300800 */
[----:B------:R-:W3:Y:S04]  /*13d60*/  LDL.LU R12, [R1+0x3cc] ;  /* 0x0003cc00010c7983 */ /* 0x000ee80000300800 */
[----:B------:R-:W3:Y:S01]  /*13d70*/  LDL.LU R13, [R1+0x3c8] ;  /* 0x0003c800010d7983 */ /* 0x000ee20000300800 */
[----:B----4-:R-:W-:-:S02]  /*13d80*/  ISETP.GE.AND P2, PT, R15, RZ, PT ;  /* 0x000000ff0f00720c */ /* 0x010fc40003f46270 */
[----:B------:R-:W-:Y:S01]  /*13d90*/  ISETP.GE.AND P4, PT, R14, RZ, PT ;  /* 0x000000ff0e00720c */ /* 0x000fe20003f86270 */
[----:B------:R-:W-:Y:S01]  /*13da0*/  @!P5 IMAD.MOV R23, RZ, RZ, -R23 ;  /* 0x000000ffff17d224 */ /* 0x000fe200078e0a17 */
[----:B------:R-:W-:Y:S01]  /*13db0*/  ISETP.NE.AND P0, PT, RZ, c[0x0][0x17c], PT ;  /* 0x00005f00ff007a0c */ /* 0x000fe20003f05270 */
[----:B------:R-:W-:Y:S01]  /*13dc0*/  @!P3 IMAD.MOV R24, RZ, RZ, -R24 ;  /* 0x000000ffff18b224 */ /* 0x000fe200078e0a18 */
[----:B------:R-:W4:Y:S01]  /*13dd0*/  LDL.LU R15, [R1+0x3c4] ;  /* 0x0003c400010f7983 */ /* 0x000f220000300800 */
[----:B------:R-:W-:-:S03]  /*13de0*/  @!P1 IMAD.MOV R25, RZ, RZ, -R25 ;  /* 0x000000ffff199224 */ /* 0x000fc600078e0a19 */
[----:B------:R-:W4:Y:S03]  /*13df0*/  LDL.LU R14, [R1+0x3c0] ;  /* 0x0003c000010e7983 */ /* 0x000f260000300800 */
[----:B------:R-:W-:Y:S01]  /*13e00*/  @!P2 IMAD.MOV R26, RZ, RZ, -R26 ;  /* 0x000000ffff1aa224 */ /* 0x000fe200078e0a1a */
[----:B------:R-:W-:Y:S01]  /*13e10*/  STL [R1+0x253c], R23 ;  /* 0x00253c1701007387 */ /* 0x000fe20000100800 */
[----:B------:R-:W-:-:S03]  /*13e20*/  @!P4 IMAD.MOV R27, RZ, RZ, -R27 ;  /* 0x000000ffff1bc224 */ /* 0x000fc600078e0a1b */
[----:B------:R-:W-:Y:S04]  /*13e30*/  STL [R1+0x2540], R24 ;  /* 0x0025401801007387 */ /* 0x000fe80000100800 */
[----:B------:R-:W-:Y:S04]  /*13e40*/  STL [R1+0x2544], R25 ;  /* 0x0025441901007387 */ /* 0x000fe80000100800 */
[----:B------:R-:W-:Y:S04]  /*13e50*/  STL [R1+0x2548], R26 ;  /* 0x0025481a01007387 */ /* 0x000fe80000100800 */
[----:B------:R-:W-:Y:S01]  /*13e60*/  STL [R1+0x254c], R27 ;  /* 0x00254c1b01007387 */ /* 0x000fe20000100800 */
[----:B--2---:R-:W-:-:S02]  /*13e70*/  ISETP.GE.AND P6, PT, R0, RZ, PT ;  /* 0x000000ff0000720c */ /* 0x004fc40003fc6270 */
[----:B------:R-:W-:-:S11]  /*13e80*/  LOP3.LUT R0, RZ, c[0x0][0x17c], RZ, 0x33, !PT ;  /* 0x00005f00ff007a12 */ /* 0x000fd600078e33ff */
[----:B------:R-:W-:-:S05]  /*13e90*/  @!P6 IMAD.MOV R28, RZ, RZ, -R28 ;  /* 0x000000ffff1ce224 */ /* 0x000fca00078e0a1c */
[----:B------:R-:W-:Y:S01]  /*13ea0*/  STL [R1+0x2550], R28 ;  /* 0x0025501c01007387 */ /* 0x000fe20000100800 */
[C---:B-1----:R-:W-:Y:S02]  /*13eb0*/  SEL R9, R0.reuse, R7, !P0 ;  /* 0x0000000700097207 */ /* 0x042fe40004000000 */
[----:B------:R-:W-:-:S03]  /*13ec0*/  SEL R8, R0, R6, !P0 ;  /* 0x0000000600087207 */ /* 0x000fc60004000000 */
[----:B------:R-:W-:Y:S01]  /*13ed0*/  STL [R1+0x3e8], R9 ;  /* 0x0003e80901007387 */ /* 0x000fe20000100800 */
        /* <DEDUP_REMOVED lines=8> */
[----:B---3--:R-:W-:-:S03]  /*13f60*/  SEL R3, R0, R29, !P0 ;  /* 0x0000001d00037207 */ /* 0x008fc60004000000 */
[----:B------:R0:W-:Y:S01]  /*13f70*/  STL [R1+0x3d4], R4 ;  /* 0x0003d40401007387 */ /* 0x0001e20000100800 */
[----:B------:R-:W-:-:S03]  /*13f80*/  SEL R2, R0, R12, !P0 ;  /* 0x0000000c00027207 */ /* 0x000fc60004000000 */
[----:B------:R4:W-:Y:S01]  /*13f90*/  STL [R1+0x3d0], R3 ;  /* 0x0003d00301007387 */ /* 0x0009e20000100800 */
[----:B0-----:R-:W-:-:S03]  /*13fa0*/  SEL R4, R0, R13, !P0 ;  /* 0x0000000d00047207 */ /* 0x001fc60004000000 */
[----:B------:R0:W-:Y:S04]  /*13fb0*/  STL [R1+0x3cc], R2 ;  /* 0x0003cc0201007387 */ /* 0x0001e80000100800 */
[----:B------:R-:W-:Y:S04]  /*13fc0*/  STL [R1+0x3c8], R4 ;  /* 0x0003c80401007387 */ /* 0x000fe80000100800 */
[----:B------:R-:W2:Y:S01]  /*13fd0*/  LDL.LU R28, [R1+0x3b0] ;  /* 0x0003b000011c7983 */ /* 0x000ea20000300800 */
[C---:B----4-:R-:W-:Y:S02]  /*13fe0*/  SEL R3, R0.reuse, R15, !P0 ;  /* 0x0000000f00037207 */ /* 0x050fe40004000000 */
[----:B0-----:R-:W-:-:S03]  /*13ff0*/  SEL R2, R0, R14, !P0 ;  /* 0x0000000e00027207 */ /* 0x001fc60004000000 */
[----:B------:R-:W-:Y:S04]  /*14000*/  STL [R1+0x3c4], R3 ;  /* 0x0003c40301007387 */ /* 0x000fe80000100800 */
[----:B--2---:R0:W-:Y:S04]  /*14010*/  STL [R1+0x259c], R28 ;  /* 0x00259c1c01007387 */ /* 0x0041e80000100800 */
[----:B------:R-:W-:Y:S04]  /*14020*/  STL [R1+0x3c0], R2 ;  /* 0x0003c00201007387 */ /* 0x000fe80000100800 */
[----:B0-----:R-:W2:Y:S04]  /*14030*/  LDL.LU R28, [R1+0x3b4] ;  /* 0x0003b400011c7983 */ /* 0x001ea80000300800 */
[----:B--2---:R0:W-:Y:S04]  /*14040*/  STL [R1+0x25a0], R28 ;  /* 0x0025a01c01007387 */ /* 0x0041e80000100800 */
[----:B0-----:R-:W2:Y:S04]  /*14050*/  LDL.LU R28, [R1+0x3b8] ;  /* 0x0003b800011c7983 */ /* 0x001ea80000300800 */
[----:B--2---:R0:W-:Y:S04]  /*14060*/  STL [R1+0x25a4], R28 ;  /* 0x0025a41c01007387 */ /* 0x0041e80000100800 */
[----:B0-----:R-:W2:Y:S04]  /*14070*/  LDL.LU R28, [R1+0x3bc] ;  /* 0x0003bc00011c7983 */ /* 0x001ea80000300800 */
[----:B------:R-:W3:Y:S04]  /*14080*/  LDL.LU R27, [R1+0x3ac] ;  /* 0x0003ac00011b7983 */ /* 0x000ee80000300800 */
[----:B------:R-:W4:Y:S04]  /*14090*/  LDL.LU R26, [R1+0x3a8] ;  /* 0x0003a800011a7983 */ /* 0x000f280000300800 */
[----:B------:R-:W3:Y:S04]  /*140a0*/  LDL.LU R25, [R1+0x3a4] ;  /* 0x0003a40001197983 */ /* 0x000ee80000300800 */
        /* <DEDUP_REMOVED lines=23> */
[----:B------:R-:W3:Y:S01]  /*14220*/  LDL.LU R14, [R1+0x344] ;  /* 0x00034400010e7983 */ /* 0x000ee20000300800 */
[----:B--2---:R-:W-:-:S05]  /*14230*/  SEL R28, R0, R28, !P0 ;  /* 0x0000001c001c7207 */ /* 0x004fca0004000000 */
[----:B------:R0:W-:Y:S04]  /*14240*/  STL [R1+0x3bc], R28 ;  /* 0x0003bc1c01007387 */ /* 0x0001e80000100800 */
[----:B0-----:R-:W2:Y:S02]  /*14250*/  LDL.LU R28, [R1+0x25a4] ;  /* 0x0025a400011c7983 */ /* 0x001ea40000300800 */
[----:B--2---:R-:W-:-:S05]  /*14260*/  SEL R28, R0, R28, !P0 ;  /* 0x0000001c001c7207 */ /* 0x004fca0004000000 */
[----:B------:R0:W-:Y:S04]  /*14270*/  STL [R1+0x3b8], R28 ;  /* 0x0003b81c01007387 */ /* 0x0001e80000100800 */
[----:B0-----:R-:W2:Y:S02]  /*14280*/  LDL.LU R28, [R1+0x25a0] ;  /* 0x0025a000011c7983 */ /* 0x001ea40000300800 */
[----:B--2---:R-:W-:-:S05]  /*14290*/  SEL R28, R0, R28, !P0 ;  /* 0x0000001c001c7207 */ /* 0x004fca0004000000 */
[----:B------:R0:W-:Y:S04]  /*142a0*/  STL [R1+0x3b4], R28 ;  /* 0x0003b41c01007387 */ /* 0x0001e80000100800 */
[----:B0-----:R-:W2:Y:S01]  /*142b0*/  LDL.LU R28, [R1+0x259c] ;  /* 0x00259c00011c7983 */ /* 0x001ea20000300800 */
[C---:B---3--:R-:W-:Y:S02]  /*142c0*/  SEL R27, R0.reuse, R27, !P0 ;  /* 0x0000001b001b7207 */ /* 0x048fe40004000000 */
[----:B--2---:R-:W-:-:S05]  /*142d0*/  SEL R28, R0, R28, !P0 ;  /* 0x0000001c001c7207 */ /* 0x004fca0004000000 */
[----:B------:R4:W-:Y:S04]  /*142e0*/  STL [R1+0x3b0], R28 ;  /* 0x0003b01c01007387 */ /* 0x0009e80000100800 */
[----:B------:R0:W-:Y:S01]  /*142f0*/  STL [R1+0x3ac], R27 ;  /* 0x0003ac1b01007387 */ /* 0x0001e20000100800 */
[C---:B----4-:R-:W-:Y:S02]  /*14300*/  SEL R28, R0.reuse, R26, !P0 ;  /* 0x0000001a001c7207 */ /* 0x050fe40004000000 */
[C---:B------:R-:W-:Y:S02]  /*14310*/  SEL R26, R0.reuse, R24, !P0 ;  /* 0x00000018001a7207 */ /* 0x040fe40004000000 */
[C---:B0-----:R-:W-:Y:S02]  /*14320*/  SEL R27, R0.reuse, R25, !P0 ;  /* 0x00000019001b7207 */ /* 0x041fe40004000000 */
[C---:B------:R-:W-:Y:S01]  /*14330*/  SEL R25, R0.reuse, R23, !P0 ;  /* 0x0000001700197207 */ /* 0x040fe20004000000 */
[----:B------:R-:W-:Y:S01]  /*14340*/  STL [R1+0x3a8], R28 ;  /* 0x0003a81c01007387 */ /* 0x000fe20000100800 */
[----:B------:R-:W-:-:S02]  /*14350*/  SEL R24, R0, R22, !P0 ;  /* 0x0000001600187207 */ /* 0x000fc40004000000 */
[C---:B------:R-:W-:Y:S01]  /*14360*/  SEL R23, R0.reuse, R21, !P0 ;  /* 0x0000001500177207 */ /* 0x040fe20004000000 */
[----:B------:R-:W-:Y:S01]  /*14370*/  STL [R1+0x3a4], R27 ;  /* 0x0003a41b01007387 */ /* 0x000fe20000100800 */
[C---:B------:R-:W-:Y:S02]  /*14380*/  SEL R22, R0.reuse, R20, !P0 ;  /* 0x0000001400167207 */ /* 0x040fe40004000000 */
[C---:B------:R-:W-:Y:S01]  /*14390*/  SEL R21, R0.reuse, R19, !P0 ;  /* 0x0000001300157207 */ /* 0x040fe20004000000 */
[----:B------:R-:W-:Y:S01]  /*143a0*/  STL [R1+0x3a0], R26 ;  /* 0x0003a01a01007387 */ /* 0x000fe20000100800 */
[C---:B------:R-:W-:Y:S02]  /*143b0*/  SEL R20, R0.reuse, R18, !P0 ;  /* 0x0000001200147207 */ /* 0x040fe40004000000 */
[C---:B------:R-:W-:Y:S01]  /*143c0*/  SEL R19, R0.reuse, R17, !P0 ;  /* 0x0000001100137207 */ /* 0x040fe20004000000 */
        /* <DEDUP_REMOVED lines=22> */
[----:B------:R-:W-:Y:S04]  /*14530*/  STL [R1+0x370], R10 ;  /* 0x0003700a01007387 */ /* 0x000fe80000100800 */
[----:B------:R-:W-:Y:S01]  /*14540*/  STL [R1+0x36c], R9 ;  /* 0x00036c0901007387 */ /* 0x000fe20000100800 */
[----:B------:R-:W-:-:S03]  /*14550*/  SEL R3, R0, R29, !P0 ;  /* 0x0000001d00037207 */ /* 0x000fc60004000000 */
[----:B------:R-:W-:Y:S01]  /*14560*/  STL [R1+0x368], R8 ;  /* 0x0003680801007387 */ /* 0x000fe20000100800 */
[----:B------:R-:W-:-:S03]  /*14570*/  SEL R2, R0, R12, !P0 ;  /* 0x0000000c00027207 */ /* 0x000fc60004000000 */
[----:B------:R-:W-:Y:S04]  /*14580*/  STL [R1+0x364], R7 ;  /* 0x0003640701007387 */ /* 0x000fe80000100800 */
[----:B------:R-:W-:Y:S04]  /*14590*/  STL [R1+0x360], R6 ;  /* 0x0003600601007387 */ /* 0x000fe80000100800 */
[----:B------:R-:W-:Y:S04]  /*145a0*/  STL [R1+0x35c], R5 ;  /* 0x00035c0501007387 */ /* 0x000fe80000100800 */
[----:B------:R0:W-:Y:S04]  /*145b0*/  STL [R1+0x358], R4 ;  /* 0x0003580401007387 */ /* 0x0001e80000100800 */
[----:B------:R1:W-:Y:S01]  /*145c0*/  STL [R1+0x354], R3 ;  /* 0x0003540301007387 */ /* 0x0003e20000100800 */
[----:B0-----:R-:W-:-:S03]  /*145d0*/  SEL R4, R0, R13, !P0 ;  /* 0x0000000d00047207 */ /* 0x001fc60004000000 */
[----:B------:R0:W-:Y:S04]  /*145e0*/  STL [R1+0x350], R2 ;  /* 0x0003500201007387 */ /* 0x0001e80000100800 */
[----:B------:R-:W-:Y:S04]  /*145f0*/  STL [R1+0x34c], R4 ;  /* 0x00034c0401007387 */ /* 0x000fe80000100800 */
[----:B------:R-:W2:Y:S01]  /*14600*/  LDL.LU R28, [R1+0x334] ;  /* 0x00033400011c7983 */ /* 0x000ea20000300800 */
[C---:B-1----:R-:W-:Y:S02]  /*14610*/  SEL R3, R0.reuse, R15, !P0 ;  /* 0x0000000f00037207 */ /* 0x042fe40004000000 */
        /* <DEDUP_REMOVED lines=541> */
[C---:B----4-:R-:W-:Y:S02]  /*167f0*/  SEL R26, R0.reuse, R26, !P0 ;  /* 0x0000001a001a7207 */ /* 0x050fe40004000000 */
[C---:B------:R-:W-:Y:S02]  /*16800*/  SEL R25, R0.reuse, R25, !P0 ;  /* 0x0000001900197207 */ /* 0x040fe40004000000 */
[----:B------:R-:W-:-:S02]  /*16810*/  SEL R24, R0, R24, !P0 ;  /* 0x0000001800187207 */ /* 0x000fc40004000000 */
[C---:B------:R-:W-:Y:S02]  /*16820*/  SEL R23, R0.reuse, R23, !P0 ;  /* 0x0000001700177207 */ /* 0x040fe40004000000 */
[C---:B------:R-:W-:Y:S02]  /*16830*/  SEL R22, R0.reuse, R22, !P0 ;  /* 0x0000001600167207 */ /* 0x040fe40004000000 */
[C---:B------:R-:W-:Y:S02]  /*16840*/  SEL R21, R0.reuse, R21, !P0 ;  /* 0x0000001500157207 */ /* 0x040fe40004000000 */
[C---:B------:R-:W-:Y:S02]  /*16850*/  SEL R20, R0.reuse, R20, !P0 ;  /* 0x0000001400147207 */ /* 0x040fe40004000000 */
        /* <DEDUP_REMOVED lines=19> */
[----:B--2---:R-:W-:-:S05]  /*16990*/  SEL R28, R0, R28, !P0 ;  /* 0x0000001c001c7207 */ /* 0x004fca0004000000 */
[----:B------:R0:W-:Y:S04]  /*169a0*/  STL [R1+0x80], R28 ;  /* 0x0000801c01007387 */ /* 0x0001e80000100800 */
[----:B0-----:R-:W2:Y:S04]  /*169b0*/  LDL.LU R28, [R1+0x2550] ;  /* 0x00255000011c7983 */ /* 0x001ea80000300800 */
[----:B------:R0:W-:Y:S04]  /*169c0*/  STL [R1+0x7c], R27 ;  /* 0x00007c1b01007387 */ /* 0x0001e80000100800 */
[----:B0-----:R-:W3:Y:S04]  /*169d0*/  LDL.LU R27, [R1+0x254c] ;  /* 0x00254c00011b7983 */ /* 0x001ee80000300800 */
[----:B------:R0:W-:Y:S04]  /*169e0*/  STL [R1+0x78], R26 ;  /* 0x0000781a01007387 */ /* 0x0001e80000100800 */
[----:B0-----:R-:W4:Y:S04]  /*169f0*/  LDL.LU R26, [R1+0x2548] ;  /* 0x00254800011a7983 */ /* 0x001f280000300800 */
[----:B------:R0:W-:Y:S04]  /*16a00*/  STL [R1+0x74], R25 ;  /* 0x0000741901007387 */ /* 0x0001e80000100800 */
[----:B0-----:R-:W2:Y:S04]  /*16a10*/  LDL.LU R25, [R1+0x2544] ;  /* 0x0025440001197983 */ /* 0x001ea80000300800 */
        /* <DEDUP_REMOVED lines=29> */
[----:B0-----:R-:W3:Y:S04]  /*16bf0*/  LDL.LU R6, [R1+0x2508] ;  /* 0x0025080001067983 */ /* 0x001ee80000300800 */
        /* <DEDUP_REMOVED lines=18> */
[----:B--2---:R-:W-:-:S02]  /*16d20*/  SEL R7, R0, R7, !P0 ;  /* 0x0000000700077207 */ /* 0x004fc40004000000 */
[C---:B---3--:R-:W-:Y:S02]  /*16d30*/  SEL R6, R0.reuse, R6, !P0 ;  /* 0x0000000600067207 */ /* 0x048fe40004000000 */
[C---:B----4-:R-:W-:Y:S02]  /*16d40*/  SEL R5, R0.reuse, R5, !P0 ;  /* 0x0000000500057207 */ /* 0x050fe40004000000 */
[C---:B------:R-:W-:Y:S02]  /*16d50*/  SEL R4, R0.reuse, R4, !P0 ;  /* 0x0000000400047207 */ /* 0x040fe40004000000 */
[C---:B------:R-:W-:Y:S02]  /*16d60*/  SEL R3, R0.reuse, R3, !P0 ;  /* 0x0000000300037207 */ /* 0x040fe40004000000 */
[C---:B------:R-:W-:Y:S02]  /*16d70*/  SEL R2, R0.reuse, R2, !P0 ;  /* 0x0000000200027207 */ /* 0x040fe40004000000 */
[----:B------:R-:W-:-:S02]  /*16d80*/  SEL R29, R0, R29, !P0 ;  /* 0x0000001d001d7207 */ /* 0x000fc40004000000 */
[C---:B------:R-:W-:Y:S02]  /*16d90*/  SEL R12, R0.reuse, R12, !P0 ;  /* 0x0000000c000c7207 */ /* 0x040fe40004000000 */
[C---:B------:R-:W-:Y:S02]  /*16da0*/  SEL R13, R0.reuse, R13, !P0 ;  /* 0x0000000d000d7207 */ /* 0x040fe40004000000 */
[C---:B------:R-:W-:Y:S02]  /*16db0*/  SEL R15, R0.reuse, R15, !P0 ;  /* 0x0000000f000f7207 */ /* 0x040fe40004000000 */
[----:B------:R-:W-:-:S05]  /*16dc0*/  SEL R14, R0, R14, !P0 ;  /* 0x0000000e000e7207 */ /* 0x000fca0004000000 */
[----:B------:R-:W-:Y:S04]  /*16dd0*/  STL [R1+0x2438], R14 ;  /* 0x0024380e01007387 */ /* 0x000fe80000100800 */
[----:B------:R-:W-:Y:S04]  /*16de0*/  STL [R1+0x243c], R15 ;  /* 0x00243c0f01007387 */ /* 0x000fe80000100800 */
[----:B------:R0:W-:Y:S04]  /*16df0*/  STL [R1+0x2440], R13 ;  /* 0x0024400d01007387 */ /* 0x0001e80000100800 */
[----:B0-----:R-:W2:Y:S04]  /*16e00*/  LDL.LU R13, [R1+0x3c8] ;  /* 0x0003c800010d7983 */ /* 0x001ea80000300800 */
[----:B------:R-:W3:Y:S04]  /*16e10*/  LDL.LU R15, [R1+0x3c4] ;  /* 0x0003c400010f7983 */ /* 0x000ee80000300800 */
[----:B------:R-:W4:Y:S04]  /*16e20*/  LDL.LU R14, [R1+0x3c0] ;  /* 0x0003c000010e7983 */ /* 0x000f280000300800 */
        /* <DEDUP_REMOVED lines=15> */
[----:B0-----:R-:W4:Y:S01]  /*16f20*/  LDL.LU R7, [R1+0x3e8] ;  /* 0x0003e80001077983 */ /* 0x001f220000300800 */
[----:B------:R-:W-:-:S02]  /*16f30*/  SEL R8, R0, R8, !P0 ;  /* 0x0000000800087207 */ /* 0x000fc40004000000 */
[C---:B------:R-:W-:Y:S02]  /*16f40*/  SEL R9, R0.reuse, R9, !P0 ;  /* 0x0000000900097207 */ /* 0x040fe40004000000 */
[C---:B------:R-:W-:Y:S02]  /*16f50*/  SEL R10, R0.reuse, R10, !P0 ;  /* 0x0000000a000a7207 */ /* 0x040fe40004000000 */
[C---:B------:R-:W-:Y:S01]  /*16f60*/  SEL R11, R0.reuse, R11, !P0 ;  /* 0x0000000b000b7207 */ /* 0x040fe20004000000 */
[----:B------:R-:W-:Y:S01]  /*16f70*/  STL [R1+0x2464], R8 ;  /* 0x0024640801007387 */ /* 0x000fe20000100800 */
[C---:B------:R-:W-:Y:S02]  /*16f80*/  SEL R16, R0.reuse, R16, !P0 ;  /* 0x0000001000107207 */ /* 0x040fe40004000000 */
        /* <DEDUP_REMOVED lines=22> */
[----:B------:R-:W-:Y:S04]  /*170f0*/  STL [R1+0x2490], R23 ;  /* 0x0024901701007387 */ /* 0x000fe80000100800 */
[----:B------:R-:W-:Y:S04]  /*17100*/  STL [R1+0x2494], R24 ;  /* 0x0024941801007387 */ /* 0x000fe80000100800 */
[----:B------:R-:W-:Y:S04]  /*17110*/  STL [R1+0x2498], R25 ;  /* 0x0024981901007387 */ /* 0x000fe80000100800 */
[----:B------:R-:W-:Y:S04]  /*17120*/  STL [R1+0x249c], R26 ;  /* 0x00249c1a01007387 */ /* 0x000fe80000100800 */
[----:B------:R-:W-:Y:S04]  /*17130*/  STL [R1+0x24a0], R27 ;  /* 0x0024a01b01007387 */ /* 0x000fe80000100800 */
[----:B------:R4:W-:Y:S01]  /*17140*/  STL [R1+0x24a4], R0 ;  /* 0x0024a40001007387 */ /* 0x0009e20000100800 */
[----:B--2---:R-:W-:-:S02]  /*17150*/  IMAD R4, R4, c[0x0][0x190], RZ ;  /* 0x0000640004047a24 */ /* 0x004fc400078e02ff */
[----:B---3--:R-:W-:Y:S02]  /*17160*/  IMAD R5, R5, c[0x0][0x190], RZ ;  /* 0x0000640005057a24 */ /* 0x008fe400078e02ff */
[----:B----4-:R-:W-:Y:S02]  /*17170*/  IMAD R0, R6, c[0x0][0x190], RZ ;  /* 0x0000640006007a24 */ /* 0x010fe400078e02ff */
[----:B------:R-:W-:-:S05]  /*17180*/  IMAD R28, R7, c[0x0][0x190], RZ ;  /* 0x00006400071c7a24 */ /* 0x000fca00078e02ff */
[----:B------:R-:W-:Y:S04]  /*17190*/  STL [R1+0x24a8], R28 ;  /* 0x0024a81c01007387 */ /* 0x000fe80000100800 */
[----:B------:R0:W-:Y:S04]  /*171a0*/  STL [R1+0x38], R0 ;  /* 0x0000380001007387 */ /* 0x0001e80000100800 */
[----:B------:R-:W-:Y:S01]  /*171b0*/  STL [R1+0x3e8], R5 ;  /* 0x0003e80501007387 */ /* 0x000fe20000100800 */
[----:B0-----:R-:W-:Y:S02]  /*171c0*/  IMAD R0, R3, c[0x0][0x190], RZ ;  /* 0x0000640003007a24 */ /* 0x001fe400078e02ff */
[----:B------:R-:W-:Y:S01]  /*171d0*/  IMAD R3, R2, c[0x0][0x190], RZ ;  /* 0x0000640002037a24 */ /* 0x000fe200078e02ff */
[----:B------:R-:W-:Y:S01]  /*171e0*/  STL [R1+0x3dc], R4 ;  /* 0x0003dc0401007387 */ /* 0x000fe20000100800 */
[----:B------:R-:W-:-:S03]  /*171f0*/  IMAD R2, R29, c[0x0][0x190], RZ ;  /* 0x000064001d027a24 */ /* 0x000fc600078e02ff */
[----:B------:R0:W-:Y:S04]  /*17200*/  STL [R1+0x3d8], R0 ;  /* 0x0003d80001007387 */ /* 0x0001e80000100800 */
[----:B------:R1:W-:Y:S01]  /*17210*/  STL [R1+0x3ec], R3 ;  /* 0x0003ec0301007387 */ /* 0x0003e20000100800 */
[----:B0-----:R-:W-:-:S03]  /*17220*/  IMAD R0, R12, c[0x0][0x190], RZ ;  /* 0x000064000c007a24 */ /* 0x001fc600078e02ff */
[----:B------:R0:W-:Y:S01]  /*17230*/  STL [R1+0x400], R2 ;  /* 0x0004000201007387 */ /* 0x0001e20000100800 */
[----:B-1----:R-:W-:-:S03]  /*17240*/  IMAD R3, R13, c[0x0][0x190], RZ ;  /* 0x000064000d037a24 */ /* 0x002fc600078e02ff */
[----:B------:R1:W-:Y:S04]  /*17250*/  STL [R1+0x404], R0 ;  /* 0x0004040001007387 */ /* 0x0003e80000100800 */
[----:B------:R-:W-:Y:S04]  /*17260*/  STL [R1+0x410], R3 ;  /* 0x0004100301007387 */ /* 0x000fe80000100800 */
[----:B------:R-:W2:Y:S01]  /*17270*/  LDL.LU R28, [R1+0x3b4] ;  /* 0x0003b400011c7983 */ /* 0x000ea20000300800 */
[----:B0-----:R-:W-:Y:S02]  /*17280*/  IMAD R2, R15, c[0x0][0x190], RZ ;  /* 0x000064000f027a24 */ /* 0x001fe400078e02ff */
[----:B-1----:R-:W-:-:S03]  /*17290*/  IMAD R0, R14, c[0x0][0x190], RZ ;  /* 0x000064000e007a24 */ /* 0x002fc600078e02ff */
[----:B------:R-:W-:Y:S04]  /*172a0*/  STL [R1+0x3c4], R2 ;  /* 0x0003c40201007387 */ /* 0x000fe80000100800 */
[----:B--2---:R0:W-:Y:S04]  /*172b0*/  STL [R1+0x24dc], R28 ;  /* 0x0024dc1c01007387 */ /* 0x0041e80000100800 */
[----:B------:R-:W-:Y:S04]  /*172c0*/  STL [R1+0x3c0], R0 ;  /* 0x0003c00001007387 */ /* 0x000fe80000100800 */
        /* <DEDUP_REMOVED lines=31> */
[----:B--2---:R-:W-:-:S05]  /*174c0*/  IMAD R28, R28, c[0x0][0x190], RZ ;  /* 0x000064001c1c7a24 */ /* 0x004fca00078e02ff */
[----:B------:R0:W-:Y:S04]  /*174d0*/  STL [R1+0x414], R28 ;  /* 0x0004141c01007387 */ /* 0x0001e80000100800 */
[----:B0-----:R-:W2:Y:S02]  /*174e0*/  LDL.LU R28, [R1+0x24e0] ;  /* 0x0024e000011c7983 */ /* 0x001ea40000300800 */
[----:B--2---:R-:W-:-:S05]  /*174f0*/  IMAD R28, R28, c[0x0][0x190], RZ ;  /* 0x000064001c1c7a24 */ /* 0x004fca00078e02ff */
[----:B------:R0:W-:Y:S04]  /*17500*/  STL [R1+0x428], R28 ;  /* 0x0004281c01007387 */ /* 0x0001e80000100800 */
[----:B0-----:R-:W2:Y:S01]  /*17510*/  LDL.LU R28, [R1+0x24dc] ;  /* 0x0024dc00011c7983 */ /* 0x001ea20000300800 */
[----:B---3--:R-:W-:Y:S02]  /*17520*/  IMAD R0, R0, c[0x0][0x190], RZ ;  /* 0x0000640000007a24 */ /* 0x008fe400078e02ff */
[----:B----4-:R-:W-:Y:S02]  /*17530*/  IMAD R27, R27, c[0x0][0x190], RZ ;  /* 0x000064001b1b7a24 */ /* 0x010fe400078e02ff */
[----:B------:R-:W-:Y:S02]  /*17540*/  IMAD R26, R26, c[0x0][0x190], RZ ;  /* 0x000064001a1a7a24 */ /* 0x000fe400078e02ff */
[----:B------:R-:W-:-:S02]  /*17550*/  IMAD R24, R24, c[0x0][0x190], RZ ;  /* 0x0000640018187a24 */ /* 0x000fc400078e02ff */
[----:B------:R-:W-:Y:S02]  /*17560*/  IMAD R23, R23, c[0x0][0x190], RZ ;  /* 0x0000640017177a24 */ /* 0x000fe400078e02ff */
[----:B------:R-:W-:Y:S02]  /*17570*/  IMAD R21, R21, c[0x0][0x190], RZ ;  /* 0x0000640015157a24 */ /* 0x000fe400078e02ff */
[----:B------:R-:W-:Y:S02]  /*17580*/  IMAD R20, R20, c[0x0][0x190], RZ ;  /* 0x0000640014147a24 */ /* 0x000fe400078e02ff */
[----:B------:R-:W-:Y:S02]  /*17590*/  IMAD R18, R18, c[0x0][0x190], RZ ;  /* 0x0000640012127a24 */ /* 0x000fe400078e02ff */
[----:B------:R-:W-:Y:S02]  /*175a0*/  IMAD R17, R17, c[0x0][0x190], RZ ;  /* 0x0000640011117a24 */ /* 0x000fe400078e02ff */
[----:B------:R-:W-:-:S02]  /*175b0*/  IMAD R11, R11, c[0x0][0x190], RZ ;  /* 0x000064000b0b7a24 */ /* 0x000fc400078e02ff */
[----:B------:R-:W-:Y:S02]  /*175c0*/  IMAD R10, R10, c[0x0][0x190], RZ ;  /* 0x000064000a0a7a24 */ /* 0x000fe400078e02ff */
[----:B------:R-:W-:Y:S02]  /*175d0*/  IMAD R8, R8, c[0x0][0x190], RZ ;  /* 0x0000640008087a24 */ /* 0x000fe400078e02ff */
[----:B------:R-:W-:Y:S02]  /*175e0*/  IMAD R7, R7, c[0x0][0x190], RZ ;  /* 0x0000640007077a24 */ /* 0x000fe400078e02ff */
[----:B------:R-:W-:Y:S02]  /*175f0*/  IMAD R5, R5, c[0x0][0x190], RZ ;  /* 0x0000640005057a24 */ /* 0x000fe400078e02ff */
[----:B------:R-:W-:Y:S02]  /*17600*/  IMAD R4, R4, c[0x0][0x190], RZ ;  /* 0x0000640004047a24 */ /* 0x000fe400078e02ff */
[----:B--2---:R-:W-:-:S05]  /*17610*/  IMAD R28, R28, c[0x0][0x190], RZ ;  /* 0x000064001c1c7a24 */ /* 0x004fca00078e02ff */
[----:B------:R-:W-:Y:S04]  /*17620*/  STL [R1+0x3b4], R28 ;  /* 0x0003b41c01007387 */ /* 0x000fe80000100800 */
[----:B------:R0:W-:Y:S04]  /*17630*/  STL [R1+0x3b0], R0 ;  /* 0x0003b00001007387 */ /* 0x0001e80000100800 */
[----:B------:R-:W-:Y:S01]  /*17640*/  STL [R1+0x42c], R27 ;  /* 0x00042c1b01007387 */ /* 0x000fe20000100800 */
[----:B0-----:R-:W-:-:S03]  /*17650*/  IMAD R0, R25, c[0x0][0x190], RZ ;  /* 0x0000640019007a24 */ /* 0x001fc600078e02ff */
        /* <DEDUP_REMOVED lines=590> */
[----:B--2---:R-:W-:-:S05]  /*19b40*/  IMAD R28, R28, c[0x0][0x190], RZ ;  /* 0x000064001c1c7a24 */ /* 0x004fca00078e02ff */
        /* <DEDUP_REMOVED lines=57> */
[----:B0-----:R-:W4:Y:S01]  /*19ee0*/  LDL.LU R14, [R1+0x2438] ;  /* 0x00243800010e7983 */ /* 0x001f220000300800 */
[----:B--2---:R-:W-:-:S02]  /*19ef0*/  IMAD R13, R13, c[0x0][0x190], RZ ;  /* 0x000064000d0d7a24 */ /* 0x004fc400078e02ff */
[----:B---3--:R-:W-:Y:S02]  /*19f00*/  IMAD R15, R15, c[0x0][0x190], RZ ;  /* 0x000064000f0f7a24 */ /* 0x008fe400078e02ff */
[----:B----4-:R-:W-:-:S05]  /*19f10*/  IMAD R14, R14, c[0x0][0x190], RZ ;  /* 0x000064000e0e7a24 */ /* 0x010fca00078e02ff */
[----:B------:R0:W-:Y:S04]  /*19f20*/  STL [R1+0x200], R14 ;  /* 0x0002000e01007387 */ /* 0x0001e80000100800 */
[----:B0-----:R-:W2:Y:S04]  /*19f30*/  LDL.LU R14, [R1+0x2434] ;  /* 0x00243400010e7983 */ /* 0x001ea80000300800 */
[----:B------:R0:W-:Y:S04]  /*19f40*/  STL [R1+0x1dc], R15 ;  /* 0x0001dc0f01007387 */ /* 0x0001e80000100800 */
[----:B0-----:R-:W2:Y:S04]  /*19f50*/  LDL.LU R15, [R1+0x2430] ;  /* 0x00243000010f7983 */ /* 0x001ea80000300800 */
[----:B------:R0:W-:Y:S02]  /*19f60*/  STL [R1+0x1d8], R13 ;  /* 0x0001d80d01007387 */ /* 0x0001e40000100800 */
[----:B0-----:R-:W-:-:S02]  /*19f70*/  IMAD R13, R12, c[0x0][0x190], RZ ;  /* 0x000064000c0d7a24 */ /* 0x001fc400078e02ff */
[----:B------:R-:W-:Y:S02]  /*19f80*/  IMAD R12, R29, c[0x0][0x190], RZ ;  /* 0x000064001d0c7a24 */ /* 0x000fe400078e02ff */
[----:B------:R-:W3:Y:S04]  /*19f90*/  LDL.LU R29, [R1+0x3a4] ;  /* 0x0003a400011d7983 */ /* 0x000ee80000300800 */
[----:B------:R0:W-:Y:S04]  /*19fa0*/  STL [R1+0x1d4], R13 ;  /* 0x0001d40d01007387 */ /* 0x0001e80000100800 */
[----:B------:R1:W-:Y:S01]  /*19fb0*/  STL [R1+0x1d0], R12 ;  /* 0x0001d00c01007387 */ /* 0x0003e20000100800 */
[----:B0-----:R-:W-:-:S03]  /*19fc0*/  IMAD R13, R2, c[0x0][0x190], RZ ;  /* 0x00006400020d7a24 */ /* 0x001fc600078e02ff */
[----:B------:R-:W4:Y:S01]  /*19fd0*/  LDL.LU R2, [R1+0x3a0] ;  /* 0x0003a00001027983 */ /* 0x000f220000300800 */
[----:B-1----:R-:W-:-:S03]  /*19fe0*/  IMAD R12, R3, c[0x0][0x190], RZ ;  /* 0x00006400030c7a24 */ /* 0x002fc600078e02ff */
[----:B------:R-:W-:Y:S04]  /*19ff0*/  STL [R1+0x1cc], R13 ;  /* 0x0001cc0d01007387 */ /* 0x000fe80000100800 */
[----:B------:R-:W4:Y:S04]  /*1a000*/  LDL.LU R3, [R1+0x438] ;  /* 0x0004380001037983 */ /* 0x000f280000300800 */
[----:B----4-:R0:W-:Y:S04]  /*1a010*/  STL.64 [R1+0x2418], R2 ;  /* 0x0024180201007387 */ /* 0x0101e80000100a00 */
[----:B------:R-:W-:Y:S01]  /*1a020*/  STL [R1+0x1c8], R12 ;  /* 0x0001c80c01007387 */ /* 0x000fe20000100800 */
[----:B0-----:R-:W-:-:S03]  /*1a030*/  IMAD R3, R4, c[0x0][0x190], RZ ;  /* 0x0000640004037a24 */ /* 0x001fc600078e02ff */
[----:B------:R-:W4:Y:S01]  /*1a040*/  LDL.LU R4, [R1+0x43c] ;  /* 0x00043c0001047983 */ /* 0x000f220000300800 */
[----:B------:R-:W-:-:S03]  /*1a050*/  IMAD R2, R5, c[0x0][0x190], RZ ;  /* 0x0000640005027a24 */ /* 0x000fc600078e02ff */
[----:B------:R0:W-:Y:S04]  /*1a060*/  STL [R1+0x1c4], R3 ;  /* 0x0001c40301007387 */ /* 0x0001e80000100800 */
[----:B------:R-:W4:Y:S01]  /*1a070*/  LDL.LU R5, [R1+0x42c] ;  /* 0x00042c0001057983 */ /* 0x000f220000300800 */
[----:B0-----:R-:W-:-:S03]  /*1a080*/  IMAD R3, R6, c[0x0][0x190], RZ ;  /* 0x0000640006037a24 */ /* 0x001fc600078e02ff */
[----:B----4-:R-:W-:Y:S04]  /*1a090*/  STL.64 [R1+0x2420], R4 ;  /* 0x0024200401007387 */ /* 0x010fe80000100a00 */
[----:B------:R0:W-:Y:S04]  /*1a0a0*/  STL [R1+0x1c0], R2 ;  /* 0x0001c00201007387 */ /* 0x0001e80000100800 */
[----:B------:R-:W4:Y:S04]  /*1a0b0*/  LDL.LU R6, [R1+0x450] ;  /* 0x0004500001067983 */ /* 0x000f280000300800 */
[----:B------:R1:W-:Y:S01]  /*1a0c0*/  STL [R1+0x1bc], R3 ;  /* 0x0001bc0301007387 */ /* 0x0003e20000100800 */
[----:B0-----:R-:W-:-:S03]  /*1a0d0*/  IMAD R2, R7, c[0x0][0x190], RZ ;  /* 0x0000640007027a24 */ /* 0x001fc600078e02ff */
[----:B------:R-:W4:Y:S01]  /*1a0e0*/  LDL.LU R7, [R1+0x3b0] ;  /* 0x0003b00001077983 */ /* 0x000f220000300800 */
[----:B-1----:R-:W-:-:S03]  /*1a0f0*/  IMAD R3, R8, c[0x0][0x190], RZ ;  /* 0x0000640008037a24 */ /* 0x002fc600078e02ff */
[----:B----4-:R-:W-:Y:S04]  /*1a100*/  STL.64 [R1+0x2428], R6 ;  /* 0x0024280601007387 */ /* 0x010fe80000100a00 */
[----:B------:R0:W-:Y:S04]  /*1a110*/  STL [R1+0x1b8], R2 ;  /* 0x0001b80201007387 */ /* 0x0001e80000100800 */
[----:B------:R-:W4:Y:S04]  /*1a120*/  LDL.LU R8, [R1+0x454] ;  /* 0x0004540001087983 */ /* 0x000f280000300800 */
[----:B------:R1:W-:Y:S01]  /*1a130*/  STL [R1+0x1b4], R3 ;  /* 0x0001b40301007387 */ /* 0x0003e20000100800 */
[----:B0-----:R-:W-:-:S03]  /*1a140*/  IMAD R2, R9, c[0x0][0x190], RZ ;  /* 0x0000640009027a24 */ /* 0x001fc600078e02ff */
[----:B------:R-:W2:Y:S01]  /*1a150*/  LDL.LU R9, [R1+0x3b4] ;  /* 0x0003b40001097983 */ /* 0x000ea20000300800 */
[----:B-1----:R-:W-:-:S03]  /*1a160*/  IMAD R3, R10, c[0x0][0x190], RZ ;  /* 0x000064000a037a24 */ /* 0x002fc600078e02ff */
[----:B------:R0:W-:Y:S04]  /*1a170*/  STL [R1+0x1b0], R2 ;  /* 0x0001b00201007387 */ /* 0x0001e80000100800 */
[----:B------:R-:W2:Y:S04]  /*1a180*/  LDL.LU R10, [R1+0x460] ;  /* 0x00046000010a7983 */ /* 0x000ea80000300800 */
        /* <DEDUP_REMOVED lines=9> */
[----:B-1----:R-:W-:Y:S02]  /*1a220*/  IMAD R3, R18, c[0x0][0x190], RZ ;  /* 0x0000640012037a24 */ /* 0x002fe400078e02ff */
[----:B------:R-:W-:Y:S02]  /*1a230*/  IMAD R6, R19, c[0x0][0x190], RZ ;  /* 0x0000640013067a24 */ /* 0x000fe400078e02ff */
[----:B------:R-:W-:Y:S02]  /*1a240*/  IMAD R4, R20, c[0x0][0x190], RZ ;  /* 0x0000640014047a24 */ /* 0x000fe400078e02ff */
[----:B------:R-:W-:Y:S02]  /*1a250*/  IMAD R13, R25, c[0x0][0x190], RZ ;  /* 0x00006400190d7a24 */ /* 0x000fe400078e02ff */
[----:B------:R-:W-:Y:S01]  /*1a260*/  IMAD R12, R26, c[0x0][0x190], RZ ;  /* 0x000064001a0c7a24 */ /* 0x000fe200078e02ff */
[----:B--2---:R-:W-:Y:S04]  /*1a270*/  STL.64 [R1+0x2410], R16 ;  /* 0x0024101001007387 */ /* 0x004fe80000100a00 */
[----:B------:R0:W-:Y:S04]  /*1a280*/  STL [R1+0x1a0], R2 ;  /* 0x0001a00201007387 */ /* 0x0001e80000100800 */
[----:B------:R-:W2:Y:S04]  /*1a290*/  LDL R5, [R1+0x38] ;  /* 0x0000380001057983 */ /* 0x000ea80000100800 */
[----:B0-----:R-:W3:Y:S04]  /*1a2a0*/  LDL R2, [R1+0x3e8] ;  /* 0x0003e80001027983 */ /* 0x001ee80000100800 */
[----:B------:R0:W-:Y:S04]  /*1a2b0*/  STL [R1+0x19c], R3 ;  /* 0x00019c0301007387 */ /* 0x0001e80000100800 */
[----:B------:R-:W3:Y:S04]  /*1a2c0*/  LDL R16, [R1+0x3ec] ;  /* 0x0003ec0001107983 */ /* 0x000ee80000100800 */
[----:B------:R-:W4:Y:S04]  /*1a2d0*/  LDL R17, [R1+0x400] ;  /* 0x0004000001117983 */ /* 0x000f280000100800 */
[----:B0-----:R-:W4:Y:S04]  /*1a2e0*/  LDL R3, [R1+0x3dc] ;  /* 0x0003dc0001037983 */ /* 0x001f280000100800 */
[----:B------:R-:W4:Y:S04]  /*1a2f0*/  LDL.LU R18, [R1+0x464] ;  /* 0x0004640001127983 */ /* 0x000f280000300800 */
[----:B------:R-:W4:Y:S04]  /*1a300*/  LDL.LU R19, [R1+0x414] ;  /* 0x0004140001137983 */ /* 0x000f280000300800 */
[----:B------:R0:W-:Y:S04]  /*1a310*/  STL [R1+0x198], R6 ;  /* 0x0001980601007387 */ /* 0x0001e80000100800 */
[----:B------:R-:W4:Y:S04]  /*1a320*/  LDL.LU R20, [R1+0x478] ;  /* 0x0004780001147983 */ /* 0x000f280000300800 */
[----:B------:R1:W-:Y:S01]  /*1a330*/  STL [R1+0x194], R4 ;  /* 0x0001940401007387 */ /* 0x0003e20000100800 */
[----:B0-----:R-:W-:-:S03]  /*1a340*/  IMAD R6, R21, c[0x0][0x190], RZ ;  /* 0x0000640015067a24 */ /* 0x001fc600078e02ff */
[----:B------:R-:W4:Y:S01]  /*1a350*/  LDL.LU R21, [R1+0x3c0] ;  /* 0x0003c00001157983 */ /* 0x000f220000300800 */
[----:B-1----:R-:W-:-:S03]  /*1a360*/  IMAD R4, R22, c[0x0][0x190], RZ ;  /* 0x0000640016047a24 */ /* 0x002fc600078e02ff */
[----:B------:R0:W-:Y:S04]  /*1a370*/  STL [R1+0x190], R6 ;  /* 0x0001900601007387 */ /* 0x0001e80000100800 */
[----:B------:R-:W4:Y:S04]  /*1a380*/  LDL.LU R22, [R1+0x37c] ;  /* 0x00037c0001167983 */ /* 0x000f280000300800 */
[----:B------:R1:W-:Y:S01]  /*1a390*/  STL [R1+0x18c], R4 ;  /* 0x00018c0401007387 */ /* 0x0003e20000100800 */
[----:B0-----:R-:W-:-:S03]  /*1a3a0*/  IMAD R6, R23, c[0x0][0x190], RZ ;  /* 0x0000640017067a24 */ /* 0x001fc600078e02ff */
[----:B------:R-:W4:Y:S01]  /*1a3b0*/  LDL.LU R23, [R1+0x3c4] ;  /* 0x0003c40001177983 */ /* 0x000f220000300800 */
[----:B-1----:R-:W-:-:S03]  /*1a3c0*/  IMAD R4, R24, c[0x0][0x190], RZ ;  /* 0x0000640018047a24 */ /* 0x002fc600078e02ff */
[----:B------:R-:W-:Y:S04]  /*1a3d0*/  STL [R1+0x188], R6 ;  /* 0x0001880601007387 */ /* 0x000fe80000100800 */
[----:B------:R-:W4:Y:S04]  /*1a3e0*/  LDL.LU R24, [R1+0x378] ;  /* 0x0003780001187983 */ /* 0x000f280000300800 */
[----:B------:R0:W-:Y:S04]  /*1a3f0*/  STL [R1+0x184], R4 ;  /* 0x0001840401007387 */ /* 0x0001e80000100800 */
[----:B------:R-:W4:Y:S04]  /*1a400*/  LDL.LU R25, [R1+0x410] ;  /* 0x0004100001197983 */ /* 0x000f280000300800 */
[----:B------:R-:W4:Y:S01]  /*1a410*/  LDL.LU R26, [R1+0x47c] ;  /* 0x00047c00011a7983 */ /* 0x000f220000300800 */
[----:B0-----:R-:W-:-:S03]  /*1a420*/  IMAD R4, R27, c[0x0][0x190], RZ ;  /* 0x000064001b047a24 */ /* 0x001fc600078e02ff */
[----:B------:R-:W-:Y:S04]  /*1a430*/  STL [R1+0x180], R13 ;  /* 0x0001800d01007387 */ /* 0x000fe80000100800 */
[----:B------:R-:W4:Y:S04]  /*1a440*/  LDL.LU R27, [R1+0x404] ;  /* 0x00040400011b7983 */ /* 0x000f280000300800 */
[----:B------:R-:W-:Y:S04]  /*1a450*/  STL [R1+0x17c], R12 ;  /* 0x00017c0c01007387 */ /* 0x000fe80000100800 */
[----:B------:R-:W-:Y:S04]  /*1a460*/  STL [R1+0x178], R4 ;  /* 0x0001780401007387 */ /* 0x000fe80000100800 */
[----:B------:R0:W-:Y:S04]  /*1a470*/  STL [R1+0x2378], R12 ;  /* 0x0023780c01007387 */ /* 0x0001e80000100800 */
[----:B0-----:R-:W4:Y:S01]  /*1a480*/  LDL R12, [R1+0x3d8] ;  /* 0x0003d800010c7983 */ /* 0x001f220000100800 */
[----:B------:R-:W-:-:S03]  /*1a490*/  IMAD.WIDE R6, R28, 0x2, R14 ;  /* 0x000000021c067825 */ /* 0x000fc600078e020e */
[----:B------:R-:W-:Y:S04]  /*1a4a0*/  STL [R1+0x237c], R13 ;  /* 0x00237c0d01007387 */ /* 0x000fe80000100800 */
[----:B------:R0:W-:Y:S04]  /*1a4b0*/  STL.64 [R1+0x170], R6 ;  /* 0x0001700601007387 */ /* 0x0001e80000100a00 */
[----:B0-----:R-:W4:Y:S01]  /*1a4c0*/  LDL.LU.64 R6, [R1+0x2428] ;  /* 0x0024280001067983 */ /* 0x001f220000300a00 */
[----:B--2---:R-:W-:-:S05]  /*1a4d0*/  IMAD.WIDE R4, R5, 0x2, R14 ;  /* 0x0000000205047825 */ /* 0x004fca00078e020e */
[----:B------:R3:W-:Y:S02]  /*1a4e0*/  STL.64 [R1+0x168], R4 ;  /* 0x0001680401007387 */ /* 0x0007e40000100a00 */
[----:B---3--:R-:W-:-:S04]  /*1a4f0*/  IMAD.WIDE R4, R2, 0x2, R14 ;  /* 0x0000000202047825 */ /* 0x008fc800078e020e */
[--C-:B----4-:R-:W-:Y:S01]  /*1a500*/  IMAD.WIDE R2, R3, 0x2, R14.reuse ;  /* 0x0000000203027825 */ /* 0x110fe200078e020e */
[----:B------:R0:W-:Y:S04]  /*1a510*/  STL.64 [R1+0x160], R4 ;  /* 0x0001600401007387 */ /* 0x0001e80000100a00 */
[----:B0-----:R-:W2:Y:S04]  /*1a520*/  LDL.LU.64 R4, [R1+0x2420] ;  /* 0x0024200001047983 */ /* 0x001ea80000300a00 */
[----:B------:R0:W-:Y:S04]  /*1a530*/  STL.64 [R1+0x158], R2 ;  /* 0x0001580201007387 */ /* 0x0001e80000100a00 */
[----:B0-----:R-:W3:Y:S01]  /*1a540*/  LDL.LU.64 R2, [R1+0x2418] ;  /* 0x0024180001027983 */ /* 0x001ee20000300a00 */
[----:B------:R-:W-:-:S05]  /*1a550*/  IMAD.WIDE R12, R12, 0x2, R14 ;  /* 0x000000020c0c7825 */ /* 0x000fca00078e020e */
[----:B------:R0:W-:Y:S02]  /*1a560*/  STL.64 [R1+0x150], R12 ;  /* 0x0001500c01007387 */ /* 0x0001e40000100a00 */
[----:B0-----:R-:W-:-:S05]  /*1a570*/  IMAD.WIDE R12, R16, 0x2, R14 ;  /* 0x00000002100c7825 */ /* 0x001fca00078e020e */
[----:B------:R0:W-:Y:S02]  /*1a580*/  STL.64 [R1+0x148], R12 ;  /* 0x0001480c01007387 */ /* 0x0001e40000100a00 */
[----:B0-----:R-:W-:-:S04]  /*1a590*/  IMAD.WIDE R12, R17, 0x2, R14 ;  /* 0x00000002110c7825 */ /* 0x001fc800078e020e */
[--C-:B------:R-:W-:Y:S01]  /*1a5a0*/  IMAD.WIDE R16, R27, 0x2, R14.reuse ;  /* 0x000000021b107825 */ /* 0x100fe200078e020e */
[----:B------:R0:W-:Y:S04]  /*1a5b0*/  STL.64 [R1+0x140], R12 ;  /* 0x0001400c01007387 */ /* 0x0001e80000100a00 */
[----:B------:R1:W-:Y:S01]  /*1a5c0*/  STL.64 [R1+0x138], R16 ;  /* 0x0001381001007387 */ /* 0x0003e20000100a00 */
[----:B0-----:R-:W-:-:S04]  /*1a5d0*/  IMAD.WIDE R12, R25, 0x2, R14 ;  /* 0x00000002190c7825 */ /* 0x001fc800078e020e */
[--C-:B-1----:R-:W-:Y:S01]  /*1a5e0*/  IMAD.WIDE R16, R23, 0x2, R14.reuse ;  /* 0x0000000217107825 */ /* 0x102fe200078e020e */
        /* <DEDUP_REMOVED lines=10> */
[----:B0-----:R-:W-:-:S05]  /*1a690*/  IMAD.WIDE R12, R7, 0x2, R14 ;  /* 0x00000002070c7825 */ /* 0x001fca00078e020e */
[----:B------:R3:W-:Y:S01]  /*1a6a0*/  STL.64 [R1+0x100], R12 ;  /* 0x0001000c01007387 */ /* 0x0007e20000100a00 */
[----:B--2---:R-:W-:-:S05]  /*1a6b0*/  IMAD.WIDE R16, R5, 0x2, R14 ;  /* 0x0000000205107825 */ /* 0x004fca00078e020e */
[----:B------:R0:W-:Y:S04]  /*1a6c0*/  STL.64 [R1+0xf8], R16 ;  /* 0x0000f81001007387 */ /* 0x0001e80000100a00 */
[----:B------:R1:W-:Y:S01]  /*1a6d0*/  STL.64 [R1+0x2380], R28 ;  /* 0x0023801c01007387 */ /* 0x0003e20000100a00 */
[----:B---3--:R-:W-:-:S04]  /*1a6e0*/  IMAD.WIDE R12, R3, 0x2, R14 ;  /* 0x00000002030c7825 */ /* 0x008fc800078e020e */
[--C-:B0-----:R-:W-:Y:S01]  /*1a6f0*/  IMAD.WIDE R16, R29, 0x2, R14.reuse ;  /* 0x000000021d107825 */ /* 0x101fe200078e020e */
[----:B------:R0:W-:Y:S04]  /*1a700*/  STL.64 [R1+0xf0], R12 ;  /* 0x0000f00c01007387 */ /* 0x0001e80000100a00 */
[----:B------:R2:W-:Y:S04]  /*1a710*/  STL.64 [R1+0xe8], R16 ;  /* 0x0000e81001007387 */ /* 0x0005e80000100a00 */
[----:B-1----:R-:W3:Y:S01]  /*1a720*/  LDL R28, [R1+0x488] ;  /* 0x00048800011c7983 */ /* 0x002ee20000100800 */
[----:B0-----:R-:W-:-:S03]  /*1a730*/  IMAD.WIDE R12, R2, 0x2, R14 ;  /* 0x00000002020c7825 */ /* 0x001fc600078e020e */
[----:B------:R-:W4:Y:S04]  /*1a740*/  LDL R29, [R1+0x48c] ;  /* 0x00048c00011d7983 */ /* 0x000f280000100800 */
[----:B------:R0:W-:Y:S01]  /*1a750*/  STL.64 [R1+0xe0], R12 ;  /* 0x0000e00c01007387 */ /* 0x0001e20000100a00 */
[----:B--2---:R-:W-:-:S03]  /*1a760*/  IMAD.WIDE R16, R6, 0x2, R14 ;  /* 0x0000000206107825 */ /* 0x004fc600078e020e */
[----:B------:R1:W-:Y:S01]  /*1a770*/  STL.64 [R1+0x2350], R2 ;  /* 0x0023500201007387 */ /* 0x0003e20000100a00 */
[----:B0-----:R-:W-:-:S03]  /*1a780*/  IMAD.WIDE R12, R4, 0x2, R14 ;  /* 0x00000002040c7825 */ /* 0x001fc600078e020e */
[----:B-1----:R-:W2:Y:S04]  /*1a790*/  LDL R2, [R1+0x4a4] ;  /* 0x0004a40001027983 */ /* 0x002ea80000100800 */
[----:B------:R-:W2:Y:S04]  /*1a7a0*/  LDL R3, [R1+0x4b0] ;  /* 0x0004b00001037983 */ /* 0x000ea80000100800 */
[----:B------:R0:W-:Y:S04]  /*1a7b0*/  STL.64 [R1+0xd8], R12 ;  /* 0x0000d80c01007387 */ /* 0x0001e80000100a00 */
[----:B0-----:R-:W2:Y:S04]  /*1a7c0*/  LDL R13, [R1+0x354] ;  /* 0x00035400010d7983 */ /* 0x001ea80000100800 */
[----:B------:R-:W2:Y:S04]  /*1a7d0*/  LDL R12, [R1+0x350] ;  /* 0x00035000010c7983 */ /* 0x000ea80000100800 */
[----:B------:R0:W-:Y:S04]  /*1a7e0*/  STL.64 [R1+0x2358], R4 ;  /* 0x0023580401007387 */ /* 0x0001e80000100a00 */
[----:B0-----:R-:W2:Y:S04]  /*1a7f0*/  LDL R4, [R1+0x364] ;  /* 0x0003640001047983 */ /* 0x001ea80000100800 */
[----:B------:R-:W2:Y:S04]  /*1a800*/  LDL R5, [R1+0x360] ;  /* 0x0003600001057983 */ /* 0x000ea80000100800 */
[----:B------:R0:W-:Y:S04]  /*1a810*/  STL.64 [R1+0x2360], R6 ;  /* 0x0023600601007387 */ /* 0x0001e80000100a00 */
[----:B0-----:R-:W2:Y:S04]  /*1a820*/  LDL R7, [R1+0x4a0] ;  /* 0x0004a00001077983 */ /* 0x001ea80000100800 */
[----:B------:R0:W-:Y:S02]  /*1a830*/  STL.64 [R1+0xd0], R16 ;  /* 0x0000d01001007387 */ /* 0x0001e40000100a00 */
[----:B0-----:R-:W-:-:S05]  /*1a840*/  IMAD.WIDE R16, R8, 0x2, R14 ;  /* 0x0000000208107825 */ /* 0x001fca00078e020e */
[----:B------:R0:W-:Y:S04]  /*1a850*/  STL.64 [R1+0xc8], R16 ;  /* 0x0000c81001007387 */ /* 0x0001e80000100a00 */
[----:B0-----:R-:W2:Y:S04]  /*1a860*/  LDL.LU.64 R16, [R1+0x2410] ;  /* 0x0024100001107983 */ /* 0x001ea80000300a00 */
[----:B------:R0:W-:Y:S04]  /*1a870*/  STL.64 [R1+0x2368], R8 ;  /* 0x0023680801007387 */ /* 0x0001e80000100a00 */
[----:B------:R-:W-:Y:S01]  /*1a880*/  STL.64 [R1+0x2388], R10 ;  /* 0x0023880a01007387 */ /* 0x000fe20000100a00 */
[----:B0-----:R-:W-:-:S05]  /*1a890*/  IMAD.WIDE R8, R10, 0x2, R14 ;  /* 0x000000020a087825 */ /* 0x001fca00078e020e */
[----:B------:R2:W-:Y:S02]  /*1a8a0*/  STL.64 [R1+0xc0], R8 ;  /* 0x0000c00801007387 */ /* 0x0005e40000100a00 */
[--C-:B--2---:R-:W-:Y:S02]  /*1a8b0*/  IMAD.WIDE R8, R17, 0x2, R14.reuse ;  /* 0x0000000211087825 */ /* 0x104fe400078e020e */
[----:B------:R-:W-:Y:S02]  /*1a8c0*/  STL.64 [R1+0x2390], R16 ;  /* 0x0023901001007387 */ /* 0x000fe40000100a00 */
[--C-:B------:R-:W-:Y:S02]  /*1a8d0*/  IMAD.WIDE R10, R16, 0x2, R14.reuse ;  /* 0x00000002100a7825 */ /* 0x100fe400078e020e */
[----:B------:R0:W-:Y:S04]  /*1a8e0*/  STL.64 [R1+0xb8], R8 ;  /* 0x0000b80801007387 */ /* 0x0001e80000100a00 */
[----:B------:R1:W-:Y:S04]  /*1a8f0*/  STL.64 [R1+0xb0], R10 ;  /* 0x0000b00a01007387 */ /* 0x0003e80000100a00 */
[----:B------:R-:W-:Y:S01]  /*1a900*/  STL.64 [R1+0x2398], R18 ;  /* 0x0023981201007387 */ /* 0x000fe20000100a00 */
[----:B0-----:R-:W-:-:S04]  /*1a910*/  IMAD.WIDE R8, R18, 0x2, R14 ;  /* 0x0000000212087825 */ /* 0x001fc800078e020e */
[--C-:B-1----:R-:W-:Y:S01]  /*1a920*/  IMAD.WIDE R10, R20, 0x2, R14.reuse ;  /* 0x00000002140a7825 */ /* 0x102fe200078e020e */
[----:B------:R0:W-:Y:S04]  /*1a930*/  STL.64 [R1+0xa8], R8 ;  /* 0x0000a80801007387 */ /* 0x0001e80000100a00 */
[----:B------:R-:W-:Y:S04]  /*1a940*/  STL.64 [R1+0x23a0], R20 ;  /* 0x0023a01401007387 */ /* 0x000fe80000100a00 */
[----:B------:R1:W-:Y:S01]  /*1a950*/  STL.64 [R1+0xa0], R10 ;  /* 0x0000a00a01007387 */ /* 0x0003e20000100a00 */
[----:B0-----:R-:W-:-:S03]  /*1a960*/  IMAD.WIDE R8, R22, 0x2, R14 ;  /* 0x0000000216087825 */ /* 0x001fc600078e020e */
[----:B------:R-:W-:Y:S04]  /*1a970*/  STL.64 [R1+0x23a8], R22 ;  /* 0x0023a81601007387 */ /* 0x000fe80000100a00 */
[----:B------:R0:W-:Y:S01]  /*1a980*/  STL.64 [R1+0x98], R8 ;  /* 0x0000980801007387 */ /* 0x0001e20000100a00 */
[----:B-1----:R-:W-:-:S03]  /*1a990*/  IMAD.WIDE R10, R24, 0x2, R14 ;  /* 0x00000002180a7825 */ /* 0x002fc600078e020e */
[----:B------:R-:W-:Y:S04]  /*1a9a0*/  STL.64 [R1+0x23b0], R24 ;  /* 0x0023b01801007387 */ /* 0x000fe80000100a00 */
[----:B------:R3:W-:Y:S01]  /*1a9b0*/  STL.64 [R1+0x90], R10 ;  /* 0x0000900a01007387 */ /* 0x0007e20000100a00 */
[----:B0-----:R-:W-:-:S03]  /*1a9c0*/  IMAD.WIDE R8, R26, 0x2, R14 ;  /* 0x000000021a087825 */ /* 0x001fc600078e020e */
[----:B------:R-:W-:Y:S04]  /*1a9d0*/  STL.64 [R1+0x23b8], R26 ;  /* 0x0023b81a01007387 */ /* 0x000fe80000100a00 */
[----:B------:R4:W-:Y:S01]  /*1a9e0*/  STL.64 [R1+0x88], R8 ;  /* 0x0000880801007387 */ /* 0x0009e20000100a00 */
[----:B---3--:R-:W-:-:S03]  /*1a9f0*/  IMAD.WIDE R10, R28, 0x2, R14 ;  /* 0x000000021c0a7825 */ /* 0x008fc600078e020e */
[----:B------:R-:W2:Y:S04]  /*1aa00*/  LDL R28, [R1+0x4b4] ;  /* 0x0004b400011c7983 */ /* 0x000ea80000100800 */
[----:B------:R-:W-:Y:S01]  /*1aa10*/  STL.64 [R1+0x1e0], R10 ;  /* 0x0001e00a01007387 */ /* 0x000fe20000100a00 */
[----:B----4-:R-:W-:-:S03]  /*1aa20*/  IMAD.WIDE R8, R29, 0x2, R14 ;  /* 0x000000021d087825 */ /* 0x010fc600078e020e */
[----:B------:R-:W3:Y:S04]  /*1aa30*/  LDL R29, [R1+0x4c8] ;  /* 0x0004c800011d7983 */ /* 0x000ee80000100800 */
[----:B------:R0:W-:Y:S02]  /*1aa40*/  STL.64 [R1+0x1f0], R8 ;  /* 0x0001f00801007387 */ /* 0x0001e40000100a00 */
[----:B0-----:R-:W-:-:S04]  /*1aa50*/  IMAD.WIDE R8, R7, 0x2, R14 ;  /* 0x0000000207087825 */ /* 0x001fc800078e020e */
[--C-:B------:R-:W-:Y:S01]  /*1aa60*/  IMAD.WIDE R6, R4, 0x2, R14.reuse ;  /* 0x0000000204067825 */ /* 0x100fe200078e020e */
[----:B------:R0:W-:Y:S03]  /*1aa70*/  STL.64 [R1+0x208], R8 ;  /* 0x0002080801007387 */ /* 0x0001e60000100a00 */
[--C-:B------:R-:W-:Y:S01]  /*1aa80*/  IMAD.WIDE R4, R5, 0x2, R14.reuse ;  /* 0x0000000205047825 */ /* 0x100fe200078e020e */
[----:B------:R1:W-:Y:S04]  /*1aa90*/  STL.64 [R1+0x218], R6 ;  /* 0x0002180601007387 */ /* 0x0003e80000100a00 */
[----:B------:R4:W-:Y:S01]  /*1aaa0*/  STL.64 [R1+0x230], R4 ;  /* 0x0002300401007387 */ /* 0x0009e20000100a00 */
[----:B0-----:R-:W-:-:S04]  /*1aab0*/  IMAD.WIDE R8, R2, 0x2, R14 ;  /* 0x0000000202087825 */ /* 0x001fc800078e020e */
[--C-:B-1----:R-:W-:Y:S01]  /*1aac0*/  IMAD.WIDE R6, R3, 0x2, R14.reuse ;  /* 0x0000000203067825 */ /* 0x102fe200078e020e */
[----:B------:R-:W-:Y:S03]  /*1aad0*/  STL.64 [R1+0x240], R8 ;  /* 0x0002400801007387 */ /* 0x000fe60000100a00 */
[--C-:B----4-:R-:W-:Y:S01]  /*1aae0*/  IMAD.WIDE R4, R13, 0x2, R14.reuse ;  /* 0x000000020d047825 */ /* 0x110fe200078e020e */
[----:B------:R-:W-:Y:S04]  /*1aaf0*/  STL.64 [R1+0x258], R6 ;  /* 0x0002580601007387 */ /* 0x000fe80000100a00 */
[----:B------:R-:W4:Y:S04]  /*1ab00*/  LDL R26, [R1+0x338] ;  /* 0x00033800011a7983 */ /* 0x000f280000100800 */
[----:B------:R-:W-:Y:S04]  /*1ab10*/  STL.64 [R1+0x268], R4 ;  /* 0x0002680401007387 */ /* 0x000fe80000100a00 */
[----:B------:R-:W2:Y:S01]  /*1ab20*/  LDL R27, [R1+0x4dc] ;  /* 0x0004dc00011b7983 */ /* 0x000ea20000100800 */
[----:B------:R-:W-:-:S05]  /*1ab30*/  IMAD.WIDE R2, R12, 0x2, R14 ;  /* 0x000000020c027825 */ /* 0x000fca00078e020e */
[----:B------:R-:W-:Y:S04]  /*1ab40*/  STL.64 [R1+0x280], R2 ;  /* 0x0002800201007387 */ /* 0x000fe80000100a00 */
[----:B--2---:R0:W-:Y:S04]  /*1ab50*/  STL [R1+0x2400], R27 ;  /* 0x0024001b01007387 */ /* 0x0041e80000100800 */
[----:B0-----:R-:W2:Y:S04]  /*1ab60*/  LDL R27, [R1+0x33c] ;  /* 0x00033c00011b7983 */ /* 0x001ea80000100800 */
[----:B----4-:R0:W-:Y:S04]  /*1ab70*/  STL [R1+0x2404], R26 ;  /* 0x0024041a01007387 */ /* 0x0101e80000100800 */
[----:B0-----:R-:W4:Y:S04]  /*1ab80*/  LDL R26, [R1+0x4d8] ;  /* 0x0004d800011a7983 */ /* 0x001f280000100800 */
[----:B--2---:R0:W-:Y:S04]  /*1ab90*/  STL [R1+0x2408], R27 ;  /* 0x0024081b01007387 */ /* 0x0041e80000100800 */
[----:B0-----:R-:W2:Y:S01]  /*1aba0*/  LDL R27, [R1+0x4cc] ;  /* 0x0004cc00011b7983 */ /* 0x001ea20000100800 */
[----:B------:R-:W-:-:S03]  /*1abb0*/  IMAD.WIDE R4, R28, 0x2, R14 ;  /* 0x000000021c047825 */ /* 0x000fc600078e020e */
[----:B----4-:R-:W-:Y:S01]  /*1abc0*/  STL [R1+0x240c], R26 ;  /* 0x00240c1a01007387 */ /* 0x010fe20000100800 */
[----:B---3--:R-:W-:-:S03]  /*1abd0*/  IMAD.WIDE R2, R29, 0x2, R14 ;  /* 0x000000021d027825 */ /* 0x008fc600078e020e */
[----:B------:R-:W3:Y:S04]  /*1abe0*/  LDL R24, [R1+0x4e8] ;  /* 0x0004e80001187983 */ /* 0x000ee80000100800 */
[----:B------:R-:W4:Y:S04]  /*1abf0*/  LDL R25, [R1+0x4ec] ;  /* 0x0004ec0001197983 */ /* 0x000f280000100800 */
[----:B------:R-:W3:Y:S04]  /*1ac00*/  LDL R22, [R1+0x4f8] ;  /* 0x0004f80001167983 */ /* 0x000ee80000100800 */
        /* <DEDUP_REMOVED lines=11> */
[----:B------:R0:W-:Y:S04]  /*1acc0*/  STL.64 [R1+0x290], R4 ;  /* 0x0002900401007387 */ /* 0x0001e80000100a00 */
[----:B------:R-:W3:Y:S04]  /*1acd0*/  LDL R8, [R1+0x558] ;  /* 0x0005580001087983 */ /* 0x000ee80000100800 */
[----:B------:R1:W-:Y:S04]  /*1ace0*/  STL.64 [R1+0x2a8], R2 ;  /* 0x0002a80201007387 */ /* 0x0003e80000100a00 */
[----:B------:R-:W3:Y:S04]  /*1acf0*/  LDL R9, [R1+0x55c] ;  /* 0x00055c0001097983 */ /* 0x000ee80000100800 */
[----:B------:R-:W3:Y:S04]  /*1ad00*/  LDL R6, [R1+0x568] ;  /* 0x0005680001067983 */ /* 0x000ee80000100800 */
[----:B------:R-:W3:Y:S04]  /*1ad10*/  LDL R7, [R1+0x56c] ;  /* 0x00056c0001077983 */ /* 0x000ee80000100800 */
[----:B0-----:R-:W3:Y:S04]  /*1ad20*/  LDL R4, [R1+0x578] ;  /* 0x0005780001047983 */ /* 0x001ee80000100800 */
[----:B------:R-:W3:Y:S04]  /*1ad30*/  LDL R5, [R1+0x57c] ;  /* 0x00057c0001057983 */ /* 0x000ee80000100800 */
[----:B-1----:R-:W3:Y:S04]  /*1ad40*/  LDL R2, [R1+0x588] ;  /* 0x0005880001027983 */ /* 0x002ee80000100800 */
[----:B------:R-:W3:Y:S04]  /*1ad50*/  LDL R3, [R1+0x58c] ;  /* 0x00058c0001037983 */ /* 0x000ee80000100800 */
[----:B------:R-:W3:Y:S04]  /*1ad60*/  LDL R28, [R1+0x598] ;  /* 0x00059800011c7983 */ /* 0x000ee80000100800 */
[----:B------:R-:W3:Y:S01]  /*1ad70*/  LDL R29, [R1+0x59c] ;  /* 0x00059c00011d7983 */ /* 0x000ee20000100800 */
[----:B--2---:R-:W-:-:S05]  /*1ad80*/  IMAD.WIDE R26, R27, 0x2, R14 ;  /* 0x000000021b1a7825 */ /* 0x004fca00078e020e */
[----:B------:R0:W-:Y:S04]  /*1ad90*/  STL.64 [R1+0x2b8], R26 ;  /* 0x0002b81a01007387 */ /* 0x0001e80000100a00 */
[----:B0-----:R-:W2:Y:S02]  /*1ada0*/  LDL.LU R26, [R1+0x240c] ;  /* 0x00240c00011a7983 */ /* 0x001ea40000300800 */
        /* <DEDUP_REMOVED lines=10> */
[----:B------:R3:W-:Y:S02]  /*1ae50*/  STL.64 [R1+0x308], R26 ;  /* 0x0003081a01007387 */ /* 0x0007e40000100a00 */
[----:B---3--:R-:W-:-:S05]  /*1ae60*/  IMAD.WIDE R26, R24, 0x2, R14 ;  /* 0x00000002181a7825 */ /* 0x008fca00078e020e */
[----:B------:R4:W-:Y:S02]  /*1ae70*/  STL.64 [R1+0x320], R26 ;  /* 0x0003201a01007387 */ /* 0x0009e40000100a00 */
[----:B----4-:R-:W-:-:S04]  /*1ae80*/  IMAD.WIDE R26, R25, 0x2, R14 ;  /* 0x00000002191a7825 */ /* 0x010fc800078e020e */
        /* <DEDUP_REMOVED lines=8> */
[--C-:B--2---:R-:W-:Y:S01]  /*1af10*/  IMAD.WIDE R22, R18, 0x2, R14.reuse ;  /* 0x0000000212167825 */ /* 0x104fe200078e020e */
[----:B------:R-:W-:Y:S03]  /*1af20*/  STL.64 [R1+0x380], R24 ;  /* 0x0003801801007387 */ /* 0x000fe60000100a00 */
[--C-:B------:R-:W-:Y:S01]  /*1af30*/  IMAD.WIDE R20, R19, 0x2, R14.reuse ;  /* 0x0000000213147825 */ /* 0x100fe200078e020e */
[----:B------:R-:W-:Y:S03]  /*1af40*/  STL.64 [R1+0x398], R22 ;  /* 0x0003981601007387 */ /* 0x000fe60000100a00 */
        /* <DEDUP_REMOVED lines=9> */
[----:B------:R-:W2:Y:S03]  /*1afe0*/  LDL R13, [R1+0x5a8] ;  /* 0x0005a800010d7983 */ /* 0x000ea60000100800 */
[--C-:B------:R-:W-:Y:S01]  /*1aff0*/  IMAD.WIDE R10, R11, 0x2, R14.reuse ;  /* 0x000000020b0a7825 */ /* 0x100fe200078e020e */
[----:B------:R0:W-:Y:S04]  /*1b000*/  STL.64 [R1+0x3f8], R18 ;  /* 0x0003f81201007387 */ /* 0x0001e80000100a00 */
[----:B------:R-:W3:Y:S04]  /*1b010*/  LDL R12, [R1+0x5ac] ;  /* 0x0005ac00010c7983 */ /* 0x000ee80000100800 */
[----:B------:R1:W-:Y:S01]  /*1b020*/  STL.64 [R1+0x408], R16 ;  /* 0x0004081001007387 */ /* 0x0003e20000100a00 */
[----:B0-----:R-:W-:-:S03]  /*1b030*/  IMAD.WIDE R18, R8, 0x2, R14 ;  /* 0x0000000208127825 */ /* 0x001fc600078e020e */
[----:B------:R0:W-:Y:S01]  /*1b040*/  STL.64 [R1+0x420], R10 ;  /* 0x0004200a01007387 */ /* 0x0001e20000100a00 */
[----:B-1----:R-:W-:-:S03]  /*1b050*/  IMAD.WIDE R16, R9, 0x2, R14 ;  /* 0x0000000209107825 */ /* 0x002fc600078e020e */
[----:B------:R-:W-:Y:S01]  /*1b060*/  STL.64 [R1+0x430], R18 ;  /* 0x0004301201007387 */ /* 0x000fe20000100a00 */
[----:B------:R-:W-:-:S04]  /*1b070*/  IMAD.WIDE R8, R7, 0x2, R14 ;  /* 0x0000000207087825 */ /* 0x000fc800078e020e */
[--C-:B0-----:R-:W-:Y:S01]  /*1b080*/  IMAD.WIDE R10, R6, 0x2, R14.reuse ;  /* 0x00000002060a7825 */ /* 0x101fe200078e020e */
[----:B------:R-:W-:Y:S03]  /*1b090*/  STL.64 [R1+0x448], R16 ;  /* 0x0004481001007387 */ /* 0x000fe60000100a00 */
[--C-:B------:R-:W-:Y:S01]  /*1b0a0*/  IMAD.WIDE R6, R4, 0x2, R14.reuse ;  /* 0x0000000204067825 */ /* 0x100fe200078e020e */
[----:B------:R-:W-:Y:S03]  /*1b0b0*/  STL.64 [R1+0x458], R10 ;  /* 0x0004580a01007387 */ /* 0x000fe60000100a00 */
[--C-:B------:R-:W-:Y:S01]  /*1b0c0*/  IMAD.WIDE R4, R5, 0x2, R14.reuse ;  /* 0x0000000205047825 */ /* 0x100fe200078e020e */
[----:B------:R0:W-:Y:S04]  /*1b0d0*/  STL.64 [R1+0x470], R8 ;  /* 0x0004700801007387 */ /* 0x0001e80000100a00 */
        /* <DEDUP_REMOVED lines=37> */
[----:B------:R-:W3:Y:S04]  /*1b330*/  LDL R8, [R1+0x634] ;  /* 0x0006340001087983 */ /* 0x000ee80000100800 */
        /* <DEDUP_REMOVED lines=23> */
[----:B---3--:R-:W-:-:S04]  /*1b4b0*/  IMAD.WIDE R26, R24, 0x2, R14 ;  /* 0x00000002181a7825 */ /* 0x008fc800078e020e */
[--C-:B----4-:R-:W-:Y:S01]  /*1b4c0*/  IMAD.WIDE R24, R25, 0x2, R14.reuse ;  /* 0x0000000219187825 */ /* 0x110fe200078e020e */
[----:B------:R0:W-:Y:S04]  /*1b4d0*/  STL.64 [R1+0x560], R26 ;  /* 0x0005601a01007387 */ /* 0x0001e80000100a00 */
[----:B------:R1:W-:Y:S01]  /*1b4e0*/  STL.64 [R1+0x570], R24 ;  /* 0x0005701801007387 */ /* 0x0003e20000100a00 */
[----:B0-----:R-:W-:-:S04]  /*1b4f0*/  IMAD.WIDE R26, R22, 0x2, R14 ;  /* 0x00000002161a7825 */ /* 0x001fc800078e020e */
[--C-:B-1----:R-:W-:Y:S01]  /*1b500*/  IMAD.WIDE R24, R23, 0x2, R14.reuse ;  /* 0x0000000217187825 */ /* 0x102fe200078e020e */
        /* <DEDUP_REMOVED lines=10> */
[----:B------:R-:W2:Y:S04]  /*1b5b0*/  LDL R28, [R1+0x6c0] ;  /* 0x0006c000011c7983 */ /* 0x000ea80000100800 */
[----:B------:R0:W-:Y:S04]  /*1b5c0*/  STL.64 [R1+0x5d0], R22 ;  /* 0x0005d01601007387 */ /* 0x0001e80000100a00 */
[----:B------:R-:W3:Y:S04]  /*1b5d0*/  LDL R29, [R1+0x6c8] ;  /* 0x0006c800011d7983 */ /* 0x000ee80000100800 */
[----:B------:R1:W-:Y:S01]  /*1b5e0*/  STL.64 [R1+0x5e0], R20 ;  /* 0x0005e01401007387 */ /* 0x0003e20000100a00 */
[----:B0-----:R-:W-:-:S04]  /*1b5f0*/  IMAD.WIDE R22, R19, 0x2, R14 ;  /* 0x0000000213167825 */ /* 0x001fc800078e020e */
[----:B------:R-:W-:-:S04]  /*1b600*/  IMAD.WIDE R18, R17, 0x2, R14 ;  /* 0x0000000211127825 */ /* 0x000fc800078e020e */
[--C-:B-1----:R-:W-:Y:S01]  /*1b610*/  IMAD.WIDE R20, R16, 0x2, R14.reuse ;  /* 0x0000000210147825 */ /* 0x102fe200078e020e */
        /* <DEDUP_REMOVED lines=82> */
[----:B------:R0:W-:Y:S04]  /*1bb40*/  STL.64 [R1+0x810], R26 ;  /* 0x0008101a01007387 */ /* 0x0001e80000100a00 */
[----:B------:R1:W-:Y:S01]  /*1bb50*/  STL.64 [R1+0x828], R24 ;  /* 0x0008281801007387 */ /* 0x0003e20000100a00 */
[----:B0-----:R-:W-:-:S03]  /*1bb60*/  IMAD.WIDE R26, R13, 0x2, R14 ;  /* 0x000000020d1a7825 */ /* 0x001fc600078e020e */
[----:B------:R-:W2:Y:S01]  /*1bb70*/  LDL R13, [R1+0x838] ;  /* 0x00083800010d7983 */ /* 0x000ea20000100800 */
[----:B-1----:R-:W-:-:S03]  /*1bb80*/  IMAD.WIDE R24, R12, 0x2, R14 ;  /* 0x000000020c187825 */ /* 0x002fc600078e020e */
        /* <DEDUP_REMOVED lines=39> */
[----:B----4-:R-:W4:Y:S04]  /*1be00*/  LDL R3, [R1+0x870] ;  /* 0x0008700001037983 */ /* 0x010f280000100800 */
[----:B------:R-:W-:Y:S04]  /*1be10*/  STL.64 [R1+0x9e8], R6 ;  /* 0x0009e80601007387 */ /* 0x000fe80000100a00 */
[----:B------:R-:W2:Y:S04]  /*1be20*/  LDL R26, [R1+0x878] ;  /* 0x00087800011a7983 */ /* 0x000ea80000100800 */
[----:B------:R-:W-:Y:S04]  /*1be30*/  STL.64 [R1+0xa00], R4 ;  /* 0x000a000401007387 */ /* 0x000fe80000100a00 */
[----:B------:R-:W2:Y:S04]  /*1be40*/  LDL R27, [R1+0x888] ;  /* 0x00088800011b7983 */ /* 0x000ea80000100800 */
[----:B--2---:R0:W-:Y:S04]  /*1be50*/  STL [R1+0x23d4], R27 ;  /* 0x0023d41b01007387 */ /* 0x0041e80000100800 */
[----:B0-----:R-:W2:Y:S04]  /*1be60*/  LDL R27, [R1+0x860] ;  /* 0x00086000011b7983 */ /* 0x001ea80000100800 */
[----:B------:R0:W-:Y:S04]  /*1be70*/  STL [R1+0x23d8], R26 ;  /* 0x0023d81a01007387 */ /* 0x0001e80000100800 */
[----:B0-----:R-:W4:Y:S01]  /*1be80*/  LDL R26, [R1+0x858] ;  /* 0x00085800011a7983 */ /* 0x001f220000100800 */
[----:B------:R-:W-:-:S04]  /*1be90*/  IMAD.WIDE R6, R13, 0x2, R14 ;  /* 0x000000020d067825 */ /* 0x000fc800078e020e */
[--C-:B---3--:R-:W-:Y:S01]  /*1bea0*/  IMAD.WIDE R4, R12, 0x2, R14.reuse ;  /* 0x000000020c047825 */ /* 0x108fe200078e020e */
[----:B--2---:R4:W-:Y:S04]  /*1beb0*/  STL [R1+0x23dc], R27 ;  /* 0x0023dc1b01007387 */ /* 0x0049e80000100800 */
[----:B------:R-:W2:Y:S04]  /*1bec0*/  LDL R28, [R1+0x890] ;  /* 0x00089000011c7983 */ /* 0x000ea80000100800 */
[----:B------:R-:W3:Y:S04]  /*1bed0*/  LDL R29, [R1+0x8a0] ;  /* 0x0008a000011d7983 */ /* 0x000ee80000100800 */
[----:B------:R-:W2:Y:S01]  /*1bee0*/  LDL R24, [R1+0x8a8] ;  /* 0x0008a80001187983 */ /* 0x000ea20000100800 */
[----:B----4-:R-:W-:-:S03]  /*1bef0*/  IMAD.WIDE R26, R26, 0x2, R14 ;  /* 0x000000021a1a7825 */ /* 0x010fc600078e020e */
[----:B------:R0:W-:Y:S04]  /*1bf00*/  STL.64 [R1+0xa18], R6 ;  /* 0x000a180601007387 */ /* 0x0001e80000100a00 */
[----:B------:R-:W4:Y:S04]  /*1bf10*/  LDL R25, [R1+0x8b8] ;  /* 0x0008b80001197983 */ /* 0x000f280000100800 */
[----:B------:R1:W-:Y:S04]  /*1bf20*/  STL.64 [R1+0xa30], R4 ;  /* 0x000a300401007387 */ /* 0x0003e80000100a00 */
[----:B------:R-:W2:Y:S04]  /*1bf30*/  LDL R22, [R1+0x8c8] ;  /* 0x0008c80001167983 */ /* 0x000ea80000100800 */
        /* <DEDUP_REMOVED lines=11> */
[----:B0-----:R-:W2:Y:S04]  /*1bff0*/  LDL R6, [R1+0x958] ;  /* 0x0009580001067983 */ /* 0x001ea80000100800 */
[----:B------:R-:W2:Y:S04]  /*1c000*/  LDL R7, [R1+0x968] ;  /* 0x0009680001077983 */ /* 0x000ea80000100800 */
[----:B-1----:R-:W2:Y:S04]  /*1c010*/  LDL R4, [R1+0x970] ;  /* 0x0009700001047983 */ /* 0x002ea80000100800 */
[----:B------:R-:W2:Y:S04]  /*1c020*/  LDL R5, [R1+0x980] ;  /* 0x0009800001057983 */ /* 0x000ea80000100800 */
[----:B------:R-:W2:Y:S04]  /*1c030*/  LDL R2, [R1+0x988] ;  /* 0x0009880001027983 */ /* 0x000ea80000100800 */
[----:B------:R-:W2:Y:S04]  /*1c040*/  LDL R13, [R1+0x998] ;  /* 0x00099800010d7983 */ /* 0x000ea80000100800 */
[----:B------:R-:W2:Y:S04]  /*1c050*/  LDL R12, [R1+0x9a0] ;  /* 0x0009a000010c7983 */ /* 0x000ea80000100800 */
[----:B------:R0:W-:Y:S04]  /*1c060*/  STL.64 [R1+0xa48], R26 ;  /* 0x000a481a01007387 */ /* 0x0001e80000100a00 */
[----:B0-----:R-:W2:Y:S02]  /*1c070*/  LDL.LU R27, [R1+0x23dc] ;  /* 0x0023dc00011b7983 */ /* 0x001ea40000300800 */
[----:B--2---:R-:W-:-:S05]  /*1c080*/  IMAD.WIDE R26, R27, 0x2, R14 ;  /* 0x000000021b1a7825 */ /* 0x004fca00078e020e */
[----:B------:R0:W-:Y:S02]  /*1c090*/  STL.64 [R1+0xa60], R26 ;  /* 0x000a601a01007387 */ /* 0x0001e40000100a00 */
[----:B0-----:R-:W-:-:S05]  /*1c0a0*/  IMAD.WIDE R26, R3, 0x2, R14 ;  /* 0x00000002031a7825 */ /* 0x001fca00078e020e */
[----:B------:R0:W-:Y:S04]  /*1c0b0*/  STL.64 [R1+0xa70], R26 ;  /* 0x000a701a01007387 */ /* 0x0001e80000100a00 */
[----:B0-----:R-:W2:Y:S04]  /*1c0c0*/  LDL.LU R26, [R1+0x23d8] ;  /* 0x0023d800011a7983 */ /* 0x001ea80000300800 */
[----:B------:R-:W3:Y:S01]  /*1c0d0*/  LDL R3, [R1+0x9b0] ;  /* 0x0009b00001037983 */ /* 0x000ee20000100800 */
[----:B--2---:R-:W-:-:S05]  /*1c0e0*/  IMAD.WIDE R26, R26, 0x2, R14 ;  /* 0x000000021a1a7825 */ /* 0x004fca00078e020e */
[----:B------:R0:W-:Y:S04]  /*1c0f0*/  STL.64 [R1+0xa88], R26 ;  /* 0x000a881a01007387 */ /* 0x0001e80000100a00 */
[----:B0-----:R-:W2:Y:S02]  /*1c100*/  LDL.LU R27, [R1+0x23d4] ;  /* 0x0023d400011b7983 */ /* 0x001ea40000300800 */
[----:B--2---:R-:W-:-:S05]  /*1c110*/  IMAD.WIDE R26, R27, 0x2, R14 ;  /* 0x000000021b1a7825 */ /* 0x004fca00078e020e */
[----:B------:R0:W-:Y:S02]  /*1c120*/  STL.64 [R1+0x1170], R26 ;  /* 0x0011701a01007387 */ /* 0x0001e40000100a00 */
[----:B0-----:R-:W-:-:S05]  /*1c130*/  IMAD.WIDE R26, R28, 0x2, R14 ;  /* 0x000000021c1a7825 */ /* 0x001fca00078e020e */
[----:B------:R3:W-:Y:S04]  /*1c140*/  STL.64 [R1+0x1180], R26 ;  /* 0x0011801a01007387 */ /* 0x0007e80000100a00 */
[----:B------:R-:W2:Y:S01]  /*1c150*/  LDL R28, [R1+0x9b8] ;  /* 0x0009b800011c7983 */ /* 0x000ea20000100800 */
[----:B---3--:R-:W-:-:S03]  /*1c160*/  IMAD.WIDE R26, R29, 0x2, R14 ;  /* 0x000000021d1a7825 */ /* 0x008fc600078e020e */
[----:B------:R-:W3:Y:S04]  /*1c170*/  LDL R29, [R1+0x9c8] ;  /* 0x0009c800011d7983 */ /* 0x000ee80000100800 */
[----:B------:R0:W-:Y:S02]  /*1c180*/  STL.64 [R1+0x1190], R26 ;  /* 0x0011901a01007387 */ /* 0x0001e40000100a00 */
[----:B0-----:R-:W-:-:S04]  /*1c190*/  IMAD.WIDE R26, R24, 0x2, R14 ;  /* 0x00000002181a7825 */ /* 0x001fc800078e020e */
        /* <DEDUP_REMOVED lines=39> */
[----:B------:R-:W4:Y:S04]  /*1c410*/  LDL R13, [R1+0x9d8] ;  /* 0x0009d800010d7983 */ /* 0x000f280000100800 */
[----:B------:R-:W-:Y:S04]  /*1c420*/  STL.64 [R1+0x12d0], R6 ;  /* 0x0012d00601007387 */ /* 0x000fe80000100a00 */
[----:B------:R-:W2:Y:S04]  /*1c430*/  LDL R12, [R1+0x9e0] ;  /* 0x0009e000010c7983 */ /* 0x000ea80000100800 */
[----:B------:R0:W-:Y:S01]  /*1c440*/  STL.64 [R1+0x12e0], R4 ;  /* 0x0012e00401007387 */ /* 0x0001e20000100a00 */
[----:B------:R-:W-:-:S03]  /*1c450*/  IMAD.WIDE R2, R3, 0x2, R14 ;  /* 0x0000000203027825 */ /* 0x000fc600078e020e */
[----:B--2---:R-:W-:Y:S04]  /*1c460*/  STL [R1+0x23d0], R12 ;  /* 0x0023d00c01007387 */ /* 0x004fe80000100800 */
[----:B0-----:R-:W2:Y:S01]  /*1c470*/  LDL R5, [R1+0x9f8] ;  /* 0x0009f80001057983 */ /* 0x001ea20000100800 */
[----:B------:R-:W-:-:S03]  /*1c480*/  IMAD.WIDE R8, R28, 0x2, R14 ;  /* 0x000000021c087825 */ /* 0x000fc600078e020e */
[----:B------:R-:W3:Y:S04]  /*1c490*/  LDL R4, [R1+0x9f0] ;  /* 0x0009f00001047983 */ /* 0x000ee80000100800 */
[----:B------:R0:W-:Y:S04]  /*1c4a0*/  STL.64 [R1+0x12f0], R2 ;  /* 0x0012f00201007387 */ /* 0x0001e80000100a00 */
[----:B--2---:R-:W-:Y:S04]  /*1c4b0*/  STL [R1+0x23cc], R5 ;  /* 0x0023cc0501007387 */ /* 0x004fe80000100800 */
[----:B0-----:R-:W2:Y:S04]  /*1c4c0*/  LDL R2, [R1+0xa08] ;  /* 0x000a080001027983 */ /* 0x001ea80000100800 */
[----:B------:R-:W2:Y:S04]  /*1c4d0*/  LDL R26, [R1+0xa10] ;  /* 0x000a1000011a7983 */ /* 0x000ea80000100800 */
[----:B------:R0:W-:Y:S04]  /*1c4e0*/  STL.64 [R1+0x1300], R8 ;  /* 0x0013000801007387 */ /* 0x0001e80000100a00 */
[----:B------:R-:W2:Y:S01]  /*1c4f0*/  LDL R27, [R1+0xa20] ;  /* 0x000a2000011b7983 */ /* 0x000ea20000100800 */
[----:B---3--:R-:W-:-:S04]  /*1c500*/  IMAD.WIDE R6, R29, 0x2, R14 ;  /* 0x000000021d067825 */ /* 0x008fc800078e020e */
[--C-:B----4-:R-:W-:Y:S01]  /*1c510*/  IMAD.WIDE R12, R13, 0x2, R14.reuse ;  /* 0x000000020d0c7825 */ /* 0x110fe200078e020e */
[----:B------:R1:W-:Y:S04]  /*1c520*/  STL.64 [R1+0x1310], R6 ;  /* 0x0013100601007387 */ /* 0x0003e80000100a00 */
[----:B--2---:R-:W-:Y:S01]  /*1c530*/  STL [R1+0x23c8], R27 ;  /* 0x0023c81b01007387 */ /* 0x004fe20000100800 */
[----:B------:R-:W2:Y:S02]  /*1c540*/  LDL R24, [R1+0xa28] ;  /* 0x000a280001187983 */ /* 0x000ea40000100800 */
[----:B------:R-:W3:Y:S02]  /*1c550*/  LDL R25, [R1+0xa38] ;  /* 0x000a380001197983 */ /* 0x000ee40000100800 */
[----:B------:R-:W4:Y:S01]  /*1c560*/  LDL R22, [R1+0xa40] ;  /* 0x000a400001167983 */ /* 0x000f220000100800 */
        /* <DEDUP_REMOVED lines=15> */
[----:B------:R-:W2:Y:S01]  /*1c660*/  LDL R29, [R1+0xac0] ;  /* 0x000ac000011d7983 */ /* 0x000ea20000100800 */
[----:B------:R0:W-:Y:S03]  /*1c670*/  STL.64 [R1+0x1320], R12 ;  /* 0x0013200c01007387 */ /* 0x0001e60000100a00 */
[----:B0-----:R-:W2:Y:S01]  /*1c680*/  LDL.LU R12, [R1+0x23d0] ;  /* 0x0023d000010c7983 */ /* 0x001ea20000300800 */
[----:B------:R-:W-:-:S04]  /*1c690*/  IMAD.WIDE R4, R4, 0x2, R14 ;  /* 0x0000000204047825 */ /* 0x000fc800078e020e */
[----:B--2---:R-:W-:-:S05]  /*1c6a0*/  IMAD.WIDE R12, R12, 0x2, R14 ;  /* 0x000000020c0c7825 */ /* 0x004fca00078e020e */
[----:B------:R0:W-:Y:S04]  /*1c6b0*/  STL.64 [R1+0x1330], R12 ;  /* 0x0013300c01007387 */ /* 0x0001e80000100a00 */
[----:B0-----:R-:W2:Y:S04]  /*1c6c0*/  LDL R13, [R1+0xac4] ;  /* 0x000ac400010d7983 */ /* 0x001ea80000100800 */
[----:B------:R-:W2:Y:S01]  /*1c6d0*/  LDL R12, [R1+0xac8] ;  /* 0x000ac800010c7983 */ /* 0x000ea20000100800 */
[----:B------:R0:W-:Y:S03]  /*1c6e0*/  STL.64 [R1+0x1340], R4 ;  /* 0x0013400401007387 */ /* 0x0001e60000100a00 */
[----:B0-----:R-:W2:Y:S01]  /*1c6f0*/  LDL.LU R5, [R1+0x23cc] ;  /* 0x0023cc0001057983 */ /* 0x001ea20000300800 */
[----:B------:R-:W-:-:S04]  /*1c700*/  IMAD.WIDE R26, R26, 0x2, R14 ;  /* 0x000000021a1a7825 */ /* 0x000fc800078e020e */
[----:B--2---:R-:W-:-:S05]  /*1c710*/  IMAD.WIDE R4, R5, 0x2, R14 ;  /* 0x0000000205047825 */ /* 0x004fca00078e020e */
[----:B------:R0:W-:Y:S02]  /*1c720*/  STL.64 [R1+0x1350], R4 ;  /* 0x0013500401007387 */ /* 0x0001e40000100a00 */
[----:B0-----:R-:W-:-:S05]  /*1c730*/  IMAD.WIDE R4, R2, 0x2, R14 ;  /* 0x0000000202047825 */ /* 0x001fca00078e020e */
[----:B------:R0:W-:Y:S01]  /*1c740*/  STL.64 [R1+0x1360], R4 ;  /* 0x0013600401007387 */ /* 0x0001e20000100a00 */
[----:B------:R-:W2:Y:S03]  /*1c750*/  LDL R2, [R1+0x494] ;  /* 0x0004940001027983 */ /* 0x000ea60000100800 */
[----:B0-----:R-:W2:Y:S04]  /*1c760*/  LDL R4, [R1+0x4bc] ;  /* 0x0004bc0001047983 */ /* 0x001ea80000100800 */
[----:B------:R-:W2:Y:S01]  /*1c770*/  LDL R5, [R1+0x4b8] ;  /* 0x0004b80001057983 */ /* 0x000ea20000100800 */
[----:B------:R0:W-:Y:S03]  /*1c780*/  STL.64 [R1+0x1370], R26 ;  /* 0x0013701a01007387 */ /* 0x0001e60000100a00 */
[----:B0-----:R-:W2:Y:S02]  /*1c790*/  LDL.LU R27, [R1+0x23c8] ;  /* 0x0023c800011b7983 */ /* 0x001ea40000300800 */
[----:B--2---:R-:W-:-:S05]  /*1c7a0*/  IMAD.WIDE R26, R27, 0x2, R14 ;  /* 0x000000021b1a7825 */ /* 0x004fca00078e020e */
[----:B------:R0:W-:Y:S02]  /*1c7b0*/  STL.64 [R1+0x1380], R26 ;  /* 0x0013801a01007387 */ /* 0x0001e40000100a00 */
[----:B0-----:R-:W-:-:S05]  /*1c7c0*/  IMAD.WIDE R26, R24, 0x2, R14 ;  /* 0x00000002181a7825 */ /* 0x001fca00078e020e */
[----:B------:R3:W-:Y:S02]  /*1c7d0*/  STL.64 [R1+0x1390], R26 ;  /* 0x0013901a01007387 */ /* 0x0007e40000100a00 */
[----:B---3--:R-:W-:-:S04]  /*1c7e0*/  IMAD.WIDE R26, R25, 0x2, R14 ;  /* 0x00000002191a7825 */ /* 0x008fc800078e020e */
[----:B----4-:R-:W-:-:S04]  /*1c7f0*/  IMAD.WIDE R24, R22, 0x2, R14 ;  /* 0x0000000216187825 */ /* 0x010fc800078e020e */
[--C-:B------:R-:W-:Y:S01]  /*1c800*/  IMAD.WIDE R22, R23, 0x2, R14.reuse ;  /* 0x0000000217167825 */ /* 0x100fe200078e020e */
[----:B------:R0:W-:Y:S03]  /*1c810*/  STL.64 [R1+0x13a0], R26 ;  /* 0x0013a01a01007387 */ /* 0x0001e60000100a00 */
[----:B------:R1:W-:Y:S02]  /*1c820*/  STL.64 [R1+0x13b0], R24 ;  /* 0x0013b01801007387 */ /* 0x0003e40000100a00 */
[----:B------:R2:W-:Y:S02]  /*1c830*/  STL.64 [R1+0x13c0], R22 ;  /* 0x0013c01601007387 */ /* 0x0005e40000100a00 */
[----:B0-----:R-:W-:-:S04]  /*1c840*/  IMAD.WIDE R26, R20, 0x2, R14 ;  /* 0x00000002141a7825 */ /* 0x001fc800078e020e */
[----:B-1----:R-:W-:-:S04]  /*1c850*/  IMAD.WIDE R24, R21, 0x2, R14 ;  /* 0x0000000215187825 */ /* 0x002fc800078e020e */
[----:B--2---:R-:W-:-:S04]  /*1c860*/  IMAD.WIDE R22, R18, 0x2, R14 ;  /* 0x0000000212167825 */ /* 0x004fc800078e020e */
[----:B------:R-:W-:-:S04]  /*1c870*/  IMAD.WIDE R20, R19, 0x2, R14 ;  /* 0x0000000213147825 */ /* 0x000fc800078e020e */
[--C-:B------:R-:W-:Y:S01]  /*1c880*/  IMAD.WIDE R18, R16, 0x2, R14.reuse ;  /* 0x0000000210127825 */ /* 0x100fe200078e020e */
[----:B------:R-:W-:Y:S03]  /*1c890*/  STL.64 [R1+0x13d0], R26 ;  /* 0x0013d01a01007387 */ /* 0x000fe60000100a00 */
[----:B------:R-:W-:-:S04]  /*1c8a0*/  IMAD.WIDE R16, R17, 0x2, R14 ;  /* 0x0000000211107825 */ /* 0x000fc800078e020e */
[----:B------:R-:W-:Y:S02]  /*1c8b0*/  STL.64 [R1+0x13e0], R24 ;  /* 0x0013e01801007387 */ /* 0x000fe40000100a00 */
[----:B------:R-:W-:Y:S01]  /*1c8c0*/  STL.64 [R1+0x13f0], R22 ;  /* 0x0013f01601007387 */ /* 0x000fe20000100a00 */
[----:B------:R0:W-:Y:S01]  /*1c8d0*/  STL.64 [R1+0x1400], R20 ;  /* 0x0014001401007387 */ /* 0x0001e20000100a00 */
        /* <DEDUP_REMOVED lines=8> */
[----:B------:R-:W-:Y:S02]  /*1c960*/  STL.64 [R1+0x1440], R18 ;  /* 0x0014401201007387 */ /* 0x000fe40000100a00 */
[----:B------:R-:W-:Y:S02]  /*1c970*/  STL.64 [R1+0x1450], R16 ;  /* 0x0014501001007387 */ /* 0x000fe40000100a00 */
[--C-:B------:R-:W-:Y:S01]  /*1c980*/  IMAD.WIDE R6, R7, 0x2, R14.reuse ;  /* 0x0000000207067825 */ /* 0x100fe200078e020e */
[----:B------:R0:W-:Y:S03]  /*1c990*/  STL.64 [R1+0x1460], R10 ;  /* 0x0014600a01007387 */ /* 0x0001e60000100a00 */
[----:B------:R1:W-:Y:S01]  /*1c9a0*/  STL.64 [R1+0x1470], R8 ;  /* 0x0014700801007387 */ /* 0x0003e20000100a00 */
[----:B------:R2:W-:Y:S01]  /*1c9b0*/  STL.64 [R1+0x1480], R6 ;  /* 0x0014800601007387 */ /* 0x0005e20000100a00 */
[----:B0-----:R-:W-:-:S04]  /*1c9c0*/  IMAD.WIDE R10, R3, 0x2, R14 ;  /* 0x00000002030a7825 */ /* 0x001fc800078e020e */
[----:B-1----:R-:W-:-:S04]  /*1c9d0*/  IMAD.WIDE R8, R28, 0x2, R14 ;  /* 0x000000021c087825 */ /* 0x002fc800078e020e */
[--C-:B--2---:R-:W-:Y:S01]  /*1c9e0*/  IMAD.WIDE R6, R29, 0x2, R14.reuse ;  /* 0x000000021d067825 */ /* 0x104fe200078e020e */
[----:B------:R-:W-:Y:S03]  /*1c9f0*/  STL.64 [R1+0x1490], R10 ;  /* 0x0014900a01007387 */ /* 0x000fe60000100a00 */
[----:B------:R-:W2:Y:S02]  /*1ca00*/  LDL R3, [R1+0x490] ;  /* 0x0004900001037983 */ /* 0x000ea40000100800 */
[----:B------:R0:W-:Y:S02]  /*1ca10*/  STL.64 [R1+0x14a0], R8 ;  /* 0x0014a00801007387 */ /* 0x0001e40000100a00 */
[----:B------:R-:W3:Y:S01]  /*1ca20*/  LDL R28, [R1+0x46c] ;  /* 0x00046c00011c7983 */ /* 0x000ee20000100800 */
[----:B------:R1:W-:Y:S01]  /*1ca30*/  STL.64 [R1+0x14b0], R6 ;  /* 0x0014b00601007387 */ /* 0x0003e20000100a00 */
[----:B------:R-:W4:Y:S02]  /*1ca40*/  LDL R29, [R1+0x468] ;  /* 0x00046800011d7983 */ /* 0x000f240000100800 */
[----:B0-----:R-:W-:-:S04]  /*1ca50*/  IMAD.WIDE R8, R13, 0x2, R14 ;  /* 0x000000020d087825 */ /* 0x001fc800078e020e */
[--C-:B-1----:R-:W-:Y:S01]  /*1ca60*/  IMAD.WIDE R6, R12, 0x2, R14.reuse ;  /* 0x000000020c067825 */ /* 0x102fe200078e020e */
[----:B------:R0:W-:Y:S03]  /*1ca70*/  STL.64 [R1+0x14c0], R8 ;  /* 0x0014c00801007387 */ /* 0x0001e60000100a00 */
[----:B------:R-:W3:Y:S02]  /*1ca80*/  LDL R13, [R1+0x444] ;  /* 0x00044400010d7983 */ /* 0x000ee40000100800 */
[----:B------:R1:W-:Y:S02]  /*1ca90*/  STL.64 [R1+0x14d0], R6 ;  /* 0x0014d00601007387 */ /* 0x0003e40000100a00 */
[----:B------:R-:W3:Y:S02]  /*1caa0*/  LDL R12, [R1+0x440] ;  /* 0x00044000010c7983 */ /* 0x000ee40000100800 */
[----:B0-----:R-:W-:-:S04]  /*1cab0*/  IMAD.WIDE R8, R4, 0x2, R14 ;  /* 0x0000000204087825 */ /* 0x001fc800078e020e */
[--C-:B-1----:R-:W-:Y:S01]  /*1cac0*/  IMAD.WIDE R6, R5, 0x2, R14.reuse ;  /* 0x0000000205067825 */ /* 0x102fe200078e020e */
[----:B------:R0:W-:Y:S03]  /*1cad0*/  STL.64 [R1+0x14e0], R8 ;  /* 0x0014e00801007387 */ /* 0x0001e60000100a00 */
[----:B------:R-:W3:Y:S02]  /*1cae0*/  LDL R26, [R1+0x41c] ;  /* 0x00041c00011a7983 */ /* 0x000ee40000100800 */
[----:B------:R1:W-:Y:S02]  /*1caf0*/  STL.64 [R1+0x14f0], R6 ;  /* 0x0014f00601007387 */ /* 0x0003e40000100a00 */
[----:B------:R-:W3:Y:S02]  /*1cb00*/  LDL R27, [R1+0x3f4] ;  /* 0x0003f400011b7983 */ /* 0x000ee40000100800 */
[----:B------:R-:W-:-:S05]  /*1cb10*/  IMAD.WIDE R4, R2, 0x2, R14 ;  /* 0x0000000202047825 */ /* 0x000fca00078e020e */
[----:B------:R0:W-:Y:S01]  /*1cb20*/  STL.64 [R1+0x1500], R4 ;  /* 0x0015000401007387 */ /* 0x0001e20000100a00 */
[----:B--2---:R-:W-:-:S03]  /*1cb30*/  IMAD.WIDE R2, R3, 0x2, R14 ;  /* 0x0000000203027825 */ /* 0x004fc600078e020e */
[----:B---3--:R-:W-:Y:S01]  /*1cb40*/  STL [R1+0x23c4], R27 ;  /* 0x0023c41b01007387 */ /* 0x008fe20000100800 */
[----:B------:R-:W2:Y:S02]  /*1cb50*/  LDL R24, [R1+0x3f0] ;  /* 0x0003f00001187983 */ /* 0x000ea40000100800 */
[----:B------:R-:W3:Y:S02]  /*1cb60*/  LDL R25, [R1+0x3cc] ;  /* 0x0003cc0001197983 */ /* 0x000ee40000100800 */
[----:B------:R-:W2:Y:S01]  /*1cb70*/  LDL R22, [R1+0x3c8] ;  /* 0x0003c80001167983 */ /* 0x000ea20000100800 */
        /* <DEDUP_REMOVED lines=14> */
[----:B------:R-:W2:Y:S01]  /*1cc60*/  LDL R5, [R1+0x27c] ;  /* 0x00027c0001057983 */ /* 0x000ea20000100800 */
[----:B------:R0:W-:Y:S02]  /*1cc70*/  STL.64 [R1+0x1510], R2 ;  /* 0x0015100201007387 */ /* 0x0001e40000100a00 */
[----:B0-----:R-:W-:-:S04]  /*1cc80*/  IMAD.WIDE R2, R28, 0x2, R14 ;  /* 0x000000021c027825 */ /* 0x001fc800078e020e */
[--C-:B----4-:R-:W-:Y:S01]  /*1cc90*/  IMAD.WIDE R28, R29, 0x2, R14.reuse ;  /* 0x000000021d1c7825 */ /* 0x110fe200078e020e */
[----:B------:R0:W-:Y:S03]  /*1cca0*/  STL.64 [R1+0x1520], R2 ;  /* 0x0015200201007387 */ /* 0x0001e60000100a00 */
[--C-:B------:R-:W-:Y:S01]  /*1ccb0*/  IMAD.WIDE R26, R26, 0x2, R14.reuse ;  /* 0x000000021a1a7825 */ /* 0x100fe200078e020e */
[----:B0-----:R-:W4:Y:S04]  /*1ccc0*/  LDL R2, [R1+0x278] ;  /* 0x0002780001027983 */ /* 0x001f280000100800 */
[----:B------:R-:W2:Y:S01]  /*1ccd0*/  LDL R3, [R1+0x254] ;  /* 0x0002540001037983 */ /* 0x000ea20000100800 */
[----:B------:R0:W-:Y:S02]  /*1cce0*/  STL.64 [R1+0x1530], R28 ;  /* 0x0015301c01007387 */ /* 0x0001e40000100a00 */
[----:B0-----:R-:W-:-:S04]  /*1ccf0*/  IMAD.WIDE R28, R13, 0x2, R14 ;  /* 0x000000020d1c7825 */ /* 0x001fc800078e020e */
[--C-:B------:R-:W-:Y:S01]  /*1cd00*/  IMAD.WIDE R12, R12, 0x2, R14.reuse ;  /* 0x000000020c0c7825 */ /* 0x100fe200078e020e */
[----:B------:R0:W-:Y:S04]  /*1cd10*/  STL.64 [R1+0x1540], R28 ;  /* 0x0015401c01007387 */ /* 0x0001e80000100a00 */
[----:B0-----:R-:W2:Y:S04]  /*1cd20*/  LDL R28, [R1+0x250] ;  /* 0x00025000011c7983 */ /* 0x001ea80000100800 */
[----:B------:R-:W2:Y:S01]  /*1cd30*/  LDL R29, [R1+0x22c] ;  /* 0x00022c00011d7983 */ /* 0x000ea20000100800 */
[----:B------:R0:W-:Y:S03]  /*1cd40*/  STL.64 [R1+0x1550], R12 ;  /* 0x0015500c01007387 */ /* 0x0001e60000100a00 */
        /* <DEDUP_REMOVED lines=9> */
[----:B------:R-:W-:-:S04]  /*1cde0*/  IMAD.WIDE R24, R22, 0x2, R14 ;  /* 0x0000000216187825 */ /* 0x000fc800078e020e */
        /* <DEDUP_REMOVED lines=29> */
[--C-:B-1----:R-:W-:Y:S01]  /*1cfc0*/  IMAD.WIDE R8, R5, 0x2, R14.reuse ;  /* 0x0000000205087825 */ /* 0x102fe200078e020e */
[----:B--2---:R-:W2:Y:S03]  /*1cfd0*/  LDL R7, [R1+0x200] ;  /* 0x0002000001077983 */ /* 0x004ea60000100800 */
[----:B------:R4:W-:Y:S02]  /*1cfe0*/  STL.64 [R1+0x1680], R10 ;  /* 0x0016800a01007387 */ /* 0x0009e40000100a00 */
[----:B------:R-:W3:Y:S02]  /*1cff0*/  LDL R4, [R1+0x1dc] ;  /* 0x0001dc0001047983 */ /* 0x000ee40000100800 */
[----:B------:R0:W-:Y:S01]  /*1d000*/  STL.64 [R1+0x1690], R8 ;  /* 0x0016900801007387 */ /* 0x0001e20000100a00 */
[----:B------:R-:W3:Y:S01]  /*1d010*/  LDL R5, [R1+0x1d8] ;  /* 0x0001d80001057983 */ /* 0x000ee20000100800 */
[----:B----4-:R-:W-:-:S04]  /*1d020*/  IMAD.WIDE R10, R2, 0x2, R14 ;  /* 0x00000002020a7825 */ /* 0x010fc800078e020e */
[--C-:B0-----:R-:W-:Y:S01]  /*1d030*/  IMAD.WIDE R8, R3, 0x2, R14.reuse ;  /* 0x0000000203087825 */ /* 0x101fe200078e020e */
[----:B------:R-:W-:Y:S03]  /*1d040*/  STL.64 [R1+0x16a0], R10 ;  /* 0x0016a00a01007387 */ /* 0x000fe60000100a00 */
[----:B------:R-:W4:Y:S02]  /*1d050*/  LDL R2, [R1+0x1d4] ;  /* 0x0001d40001027983 */ /* 0x000f240000100800 */
[----:B------:R0:W-:Y:S02]  /*1d060*/  STL.64 [R1+0x16b0], R8 ;  /* 0x0016b00801007387 */ /* 0x0001e40000100a00 */
[--C-:B------:R-:W-:Y:S01]  /*1d070*/  IMAD.WIDE R16, R29, 0x2, R14.reuse ;  /* 0x000000021d107825 */ /* 0x100fe200078e020e */
[----:B------:R-:W3:Y:S03]  /*1d080*/  LDL R3, [R1+0x1d0] ;  /* 0x0001d00001037983 */ /* 0x000ee60000100800 */
[----:B0-----:R-:W-:-:S04]  /*1d090*/  IMAD.WIDE R8, R28, 0x2, R14 ;  /* 0x000000021c087825 */ /* 0x001fc800078e020e */
[--C-:B------:R-:W-:Y:S01]  /*1d0a0*/  IMAD.WIDE R10, R13, 0x2, R14.reuse ;  /* 0x000000020d0a7825 */ /* 0x100fe200078e020e */
[----:B------:R0:W-:Y:S03]  /*1d0b0*/  STL.64 [R1+0x16c0], R8 ;  /* 0x0016c00801007387 */ /* 0x0001e60000100a00 */
[----:B------:R1:W-:Y:S02]  /*1d0c0*/  STL.64 [R1+0x16d0], R16 ;  /* 0x0016d01001007387 */ /* 0x0003e40000100a00 */
[----:B------:R-:W3:Y:S02]  /*1d0d0*/  LDL R26, [R1+0x1cc] ;  /* 0x0001cc00011a7983 */ /* 0x000ee40000100800 */
[----:B------:R1:W-:Y:S01]  /*1d0e0*/  STL.64 [R1+0x16e0], R10 ;  /* 0x0016e00a01007387 */ /* 0x0003e20000100a00 */
[----:B------:R-:W3:Y:S01]  /*1d0f0*/  LDL R27, [R1+0x1c8] ;  /* 0x0001c800011b7983 */ /* 0x000ee20000100800 */
[----:B0-----:R-:W-:-:S05]  /*1d100*/  IMAD.WIDE R8, R12, 0x2, R14 ;  /* 0x000000020c087825 */ /* 0x001fca00078e020e */
        /* <DEDUP_REMOVED lines=11> */
[----:B-1----:R-:W2:Y:S04]  /*1d1c0*/  LDL R16, [R1+0x1a4] ;  /* 0x0001a40001107983 */ /* 0x002ea80000100800 */
[----:B------:R-:W2:Y:S04]  /*1d1d0*/  LDL R17, [R1+0x1a0] ;  /* 0x0001a00001117983 */ /* 0x000ea80000100800 */
[----:B------:R-:W2:Y:S04]  /*1d1e0*/  LDL R10, [R1+0x19c] ;  /* 0x00019c00010a7983 */ /* 0x000ea80000100800 */
[----:B------:R-:W2:Y:S04]  /*1d1f0*/  LDL R11, [R1+0x198] ;  /* 0x00019800010b7983 */ /* 0x000ea80000100800 */
[----:B0-----:R-:W2:Y:S04]  /*1d200*/  LDL R8, [R1+0x194] ;  /* 0x0001940001087983 */ /* 0x001ea80000100800 */
[----:B------:R-:W2:Y:S04]  /*1d210*/  LDL R28, [R1+0x190] ;  /* 0x00019000011c7983 */ /* 0x000ea80000100800 */
[----:B------:R-:W2:Y:S04]  /*1d220*/  LDL R29, [R1+0x18c] ;  /* 0x00018c00011d7983 */ /* 0x000ea80000100800 */
[----:B------:R-:W2:Y:S04]  /*1d230*/  LDL R13, [R1+0x188] ;  /* 0x00018800010d7983 */ /* 0x000ea80000100800 */
[----:B------:R-:W2:Y:S01]  /*1d240*/  LDL R12, [R1+0x184] ;  /* 0x00018400010c7983 */ /* 0x000ea20000100800 */
[----:B------:R0:W-:Y:S02]  /*1d250*/  STL.64 [R1+0x1700], R6 ;  /* 0x0017000601007387 */ /* 0x0001e40000100a00 */
[----:B------:R-:W2:Y:S02]  /*1d260*/  LDL R9, [R1+0x178] ;  /* 0x0001780001097983 */ /* 0x000ea40000100800 */
[----:B0-----:R-:W-:-:S04]  /*1d270*/  IMAD.WIDE R6, R4, 0x2, R14 ;  /* 0x0000000204067825 */ /* 0x001fc800078e020e */
[--C-:B------:R-:W-:Y:S01]  /*1d280*/  IMAD.WIDE R4, R5, 0x2, R14.reuse ;  /* 0x0000000205047825 */ /* 0x100fe200078e020e */
[----:B------:R0:W-:Y:S03]  /*1d290*/  STL.64 [R1+0x1710], R6 ;  /* 0x0017100601007387 */ /* 0x0001e60000100a00 */
[--C-:B------:R-:W-:Y:S01]  /*1d2a0*/  IMAD.WIDE R26, R26, 0x2, R14.reuse ;  /* 0x000000021a1a7825 */ /* 0x100fe200078e020e */
[----:B0-----:R-:W2:Y:S03]  /*1d2b0*/  LDL R6, [R1+0x418] ;  /* 0x0004180001067983 */ /* 0x001ea60000100800 */
[----:B------:R4:W-:Y:S02]  /*1d2c0*/  STL.64 [R1+0x1720], R4 ;  /* 0x0017200401007387 */ /* 0x0009e40000100a00 */
[----:B------:R-:W2:Y:S02]  /*1d2d0*/  LDL.LU R7, [R1+0x38] ;  /* 0x0000380001077983 */ /* 0x000ea40000300800 */
[----:B----4-:R-:W-:-:S04]  /*1d2e0*/  IMAD.WIDE R4, R2, 0x2, R14 ;  /* 0x0000000202047825 */ /* 0x010fc800078e020e */
[--C-:B------:R-:W-:Y:S01]  /*1d2f0*/  IMAD.WIDE R2, R3, 0x2, R14.reuse ;  /* 0x0000000203027825 */ /* 0x100fe200078e020e */
[----:B------:R0:W-:Y:S04]  /*1d300*/  STL.64 [R1+0x1730], R4 ;  /* 0x0017300401007387 */ /* 0x0001e80000100a00 */
[----:B0-----:R-:W4:Y:S01]  /*1d310*/  LDL.LU R4, [R1+0x3e8] ;  /* 0x0003e80001047983 */ /* 0x001f220000300800 */
[----:B------:R0:W-:Y:S02]  /*1d320*/  STL.64 [R1+0x1740], R2 ;  /* 0x0017400201007387 */ /* 0x0001e40000100a00 */
[----:B------:R-:W2:Y:S01]  /*1d330*/  LDL.LU R5, [R1+0x3dc] ;  /* 0x0003dc0001057983 */ /* 0x000ea20000300800 */
[----:B0-----:R-:W2:Y:S01]  /*1d340*/  LDL.LU R2, [R1+0x3d8] ;  /* 0x0003d80001027983 */ /* 0x001ea20000300800 */
[----:B------:R-:W2:Y:S02]  /*1d350*/  LDL.LU R3, [R1+0x3ec] ;  /* 0x0003ec0001037983 */ /* 0x000ea40000300800 */
[----:B------:R0:W-:Y:S02]  /*1d360*/  STL.64 [R1+0x1750], R26 ;  /* 0x0017501a01007387 */ /* 0x0001e40000100a00 */
[----:B0-----:R-:W2:Y:S02]  /*1d370*/  LDL.LU R27, [R1+0x23c0] ;  /* 0x0023c000011b7983 */ /* 0x001ea40000300800 */
[----:B--2---:R-:W-:-:S05]  /*1d380*/  IMAD.WIDE R26, R27, 0x2, R14 ;  /* 0x000000021b1a7825 */ /* 0x004fca00078e020e */
[----:B------:R0:W-:Y:S02]  /*1d390*/  STL.64 [R1+0x1760], R26 ;  /* 0x0017601a01007387 */ /* 0x0001e40000100a00 */
[----:B0-----:R-:W-:-:S04]  /*1d3a0*/  IMAD.WIDE R26, R24, 0x2, R14 ;  /* 0x00000002181a7825 */ /* 0x001fc800078e020e */
[--C-:B---3--:R-:W-:Y:S01]  /*1d3b0*/  IMAD.WIDE R24, R25, 0x2, R14.reuse ;  /* 0x0000000219187825 */ /* 0x108fe200078e020e */
[----:B------:R0:W-:Y:S04]  /*1d3c0*/  STL.64 [R1+0x1770], R26 ;  /* 0x0017701a01007387 */ /* 0x0001e80000100a00 */
[----:B0-----:R-:W2:Y:S01]  /*1d3d0*/  LDL.LU.64 R26, [R1+0x23b8] ;  /* 0x0023b800011a7983 */ /* 0x001ea20000300a00 */
[----:B------:R0:W-:Y:S02]  /*1d3e0*/  STL.64 [R1+0x1780], R24 ;  /* 0x0017801801007387 */ /* 0x0001e40000100a00 */
[----:B0-----:R-:W-:-:S04]  /*1d3f0*/  IMAD.WIDE R24, R22, 0x2, R14 ;  /* 0x0000000216187825 */ /* 0x001fc800078e020e */
[--C-:B------:R-:W-:Y:S01]  /*1d400*/  IMAD.WIDE R22, R23, 0x2, R14.reuse ;  /* 0x0000000217167825 */ /* 0x100fe200078e020e */
[----:B------:R0:W-:Y:S04]  /*1d410*/  STL.64 [R1+0x1790], R24 ;  /* 0x0017901801007387 */ /* 0x0001e80000100a00 */
[----:B0-----:R-:W3:Y:S01]  /*1d420*/  LDL.LU.64 R24, [R1+0x23b0] ;  /* 0x0023b00001187983 */ /* 0x001ee20000300a00 */
[----:B------:R0:W-:Y:S02]  /*1d430*/  STL.64 [R1+0x17a0], R22 ;  /* 0x0017a01601007387 */ /* 0x0001e40000100a00 */
[----:B0-----:R-:W-:-:S04]  /*1d440*/  IMAD.WIDE R22, R20, 0x2, R14 ;  /* 0x0000000214167825 */ /* 0x001fc800078e020e */
[--C-:B------:R-:W-:Y:S01]  /*1d450*/  IMAD.WIDE R20, R21, 0x2, R14.reuse ;  /* 0x0000000215147825 */ /* 0x100fe200078e020e */
[----:B------:R0:W-:Y:S04]  /*1d460*/  STL.64 [R1+0x17b0], R22 ;  /* 0x0017b01601007387 */ /* 0x0001e80000100a00 */
[----:B0-----:R-:W2:Y:S01]  /*1d470*/  LDL.LU.64 R22, [R1+0x23a8] ;  /* 0x0023a80001167983 */ /* 0x001ea20000300a00 */
        /* <DEDUP_REMOVED lines=16> */
[----:B0-----:R-:W-:-:S05]  /*1d580*/  IMAD.WIDE R10, R8, 0x2, R14 ;  /* 0x00000002080a7825 */ /* 0x001fca00078e020e */
        /* <DEDUP_REMOVED lines=10> */
[----:B------:R0:W-:Y:S03]  /*1d630*/  STL.64 [R1+0x1870], R12 ;  /* 0x0018700c01007387 */ /* 0x0001e60000100a00 */
[----:B0-----:R-:W2:Y:S02]  /*1d640*/  LDL.LU R13, [R1+0x237c] ;  /* 0x00237c00010d7983 */ /* 0x001ea40000300800 */
[----:B--2---:R-:W-:-:S05]  /*1d650*/  IMAD.WIDE R12, R13, 0x2, R14 ;  /* 0x000000020d0c7825 */ /* 0x004fca00078e020e */
[----:B------:R0:W-:Y:S04]  /*1d660*/  STL.64 [R1+0x1880], R12 ;  /* 0x0018800c01007387 */ /* 0x0001e80000100a00 */
[----:B0-----:R-:W2:Y:S01]  /*1d670*/  LDL.LU R12, [R1+0x2378] ;  /* 0x00237800010c7983 */ /* 0x001ea20000300800 */
[----:B------:R-:W-:-:S04]  /*1d680*/  IMAD.WIDE R8, R9, 0x2, R14 ;  /* 0x0000000209087825 */ /* 0x000fc800078e020e */
[----:B------:R-:W-:Y:S02]  /*1d690*/  IMAD R0, R0, c[0x0][0x190], RZ ;  /* 0x0000640000007a24 */ /* 0x000fe400078e02ff */
[----:B--2---:R-:W-:-:S05]  /*1d6a0*/  IMAD.WIDE R12, R12, 0x2, R14 ;  /* 0x000000020c0c7825 */ /* 0x004fca00078e020e */
[----:B------:R0:W-:Y:S04]  /*1d6b0*/  STL.64 [R1+0x1890], R12 ;  /* 0x0018900c01007387 */ /* 0x0001e80000100a00 */
[----:B0-----:R-:W2:Y:S01]  /*1d6c0*/  LDL.LU.64 R12, [R1+0x2370] ;  /* 0x00237000010c7983 */ /* 0x001ea20000300a00 */
[----:B------:R0:W-:Y:S02]  /*1d6d0*/  STL.64 [R1+0x18a0], R8 ;  /* 0x0018a00801007387 */ /* 0x0001e40000100a00 */
[----:B0-----:R-:W-:-:S05]  /*1d6e0*/  IMAD.WIDE R8, R6, 0x2, R14 ;  /* 0x0000000206087825 */ /* 0x001fca00078e020e */
[----:B------:R0:W-:Y:S02]  /*1d6f0*/  STL.64 [R1+0x18c0], R8 ;  /* 0x0018c00801007387 */ /* 0x0001e40000100a00 */
[----:B0-----:R-:W-:Y:S02]  /*1d700*/  IMAD.WIDE R8, R0, 0x2, R14 ;  /* 0x0000000200087825 */ /* 0x001fe400078e020e */
[----:B------:R-:W3:Y:S03]  /*1d710*/  LDL.LU R15, [R1+0x400] ;  /* 0x00040000010f7983 */ /* 0x000ee60000300800 */
[----:B------:R2:W-:Y:S02]  /*1d720*/  STL.64 [R1+0x18b0], R8 ;  /* 0x0018b00801007387 */ /* 0x0005e40000100a00 */
[----:B--2---:R-:W-:-:S04]  /*1d730*/  IMAD.WIDE R8, R28, 0x2, R12 ;  /* 0x000000021c087825 */ /* 0x004fc800078e020c */
[--C-:B------:R-:W-:Y:S01]  /*1d740*/  IMAD.WIDE R6, R7, 0x2, R12.reuse ;  /* 0x0000000207067825 */ /* 0x100fe200078e020c */
[----:B------:R0:W-:Y:S04]  /*1d750*/  STL.64 [R1+0x80], R8 ;  /* 0x0000800801007387 */ /* 0x0001e80000100a00 */
[----:B0-----:R-:W2:Y:S01]  /*1d760*/  LDL.LU.64 R8, [R1+0x2368] ;  /* 0x0023680001087983 */ /* 0x001ea20000300a00 */
[----:B------:R4:W-:Y:S02]  /*1d770*/  STL.64 [R1+0x78], R6 ;  /* 0x0000780601007387 */ /* 0x0009e40000100a00 */
[----:B----4-:R-:W-:-:S04]  /*1d780*/  IMAD.WIDE R6, R4, 0x2, R12 ;  /* 0x0000000204067825 */ /* 0x010fc800078e020c */
[--C-:B------:R-:W-:Y:S01]  /*1d790*/  IMAD.WIDE R4, R5, 0x2, R12.reuse ;  /* 0x0000000205047825 */ /* 0x100fe200078e020c */
[----:B------:R0:W-:Y:S04]  /*1d7a0*/  STL.64 [R1+0x70], R6 ;  /* 0x0000700601007387 */ /* 0x0001e80000100a00 */
[----:B0-----:R-:W4:Y:S01]  /*1d7b0*/  LDL.LU.64 R6, [R1+0x2360] ;  /* 0x0023600001067983 */ /* 0x001f220000300a00 */
[----:B------:R0:W-:Y:S02]  /*1d7c0*/  STL.64 [R1+0x68], R4 ;  /* 0x0000680401007387 */ /* 0x0001e40000100a00 */
[----:B0-----:R-:W-:-:S04]  /*1d7d0*/  IMAD.WIDE R4, R2, 0x2, R12 ;  /* 0x0000000202047825 */ /* 0x001fc800078e020c */
[--C-:B------:R-:W-:Y:S01]  /*1d7e0*/  IMAD.WIDE R2, R3, 0x2, R12.reuse ;  /* 0x0000000203027825 */ /* 0x100fe200078e020c */
[----:B------:R0:W-:Y:S04]  /*1d7f0*/  STL.64 [R1+0x60], R4 ;  /* 0x0000600401007387 */ /* 0x0001e80000100a00 */
[----:B0-----:R-:W4:Y:S01]  /*1d800*/  LDL.LU.64 R4, [R1+0x2358] ;  /* 0x0023580001047983 */ /* 0x001f220000300a00 */
[----:B------:R0:W-:Y:S03]  /*1d810*/  STL.64 [R1+0x58], R2 ;  /* 0x0000580201007387 */ /* 0x0001e60000100a00 */
[----:B0-----:R-:W4:Y:S01]  /*1d820*/  LDL.LU.64 R2, [R1+0x2350] ;  /* 0x0023500001027983 */ /* 0x001f220000300a00 */
[----:B---3--:R-:W-:-:S05]  /*1d830*/  IMAD.WIDE R14, R15, 0x2, R12 ;  /* 0x000000020f0e7825 */ /* 0x008fca00078e020c */
[----:B------:R0:W-:Y:S02]  /*1d840*/  STL.64 [R1+0x50], R14 ;  /* 0x0000500e01007387 */ /* 0x0001e40000100a00 */
[----:B0-----:R-:W-:-:S05]  /*1d850*/  IMAD.WIDE R14, R27, 0x2, R12 ;  /* 0x000000021b0e7825 */ /* 0x001fca00078e020c */
        /* <DEDUP_REMOVED lines=10> */
[----:B------:R2:W-:Y:S01]  /*1d900*/  STL.64 [R1+0x20], R14 ;  /* 0x0000200e01007387 */ /* 0x0005e20000100a00 */
[----:B------:R-:W-:-:S04]  /*1d910*/  IMAD.WIDE R28, R29, 0x2, R12 ;  /* 0x000000021d1c7825 */ /* 0x000fc800078e020c */
[----:B------:R-:W-:-:S04]  /*1d920*/  IMAD.WIDE R10, R10, 0x2, R12 ;  /* 0x000000020a0a7825 */ /* 0x000fc800078e020c */
[----:B------:R-:W-:-:S04]  /*1d930*/  IMAD.WIDE R18, R18, 0x2, R12 ;  /* 0x0000000212127825 */ /* 0x000fc800078e020c */
[----:B------:R-:W-:-:S04]  /*1d940*/  IMAD.WIDE R20, R20, 0x2, R12 ;  /* 0x0000000214147825 */ /* 0x000fc800078e020c */
[----:B--2---:R-:W-:-:S05]  /*1d950*/  IMAD.WIDE R14, R9, 0x2, R12 ;  /* 0x00000002090e7825 */ /* 0x004fca00078e020c */
[----:B------:R4:W-:Y:S01]  /*1d960*/  STL.64 [R1+0x18], R14 ;  /* 0x0000180e01007387 */ /* 0x0009e20000100a00 */
[----:B------:R-:W-:-:S04]  /*1d970*/  IMAD.WIDE R8, R8, 0x2, R12 ;  /* 0x0000000208087825 */ /* 0x000fc800078e020c */
[----:B----4-:R-:W-:-:S05]  /*1d980*/  IMAD.WIDE R14, R7, 0x2, R12 ;  /* 0x00000002070e7825 */ /* 0x010fca00078e020c */
[----:B------:R0:W-:Y:S01]  /*1d990*/  STL.64 [R1+0x10], R14 ;  /* 0x0000100e01007387 */ /* 0x0001e20000100a00 */
[----:B------:R-:W-:-:S04]  /*1d9a0*/  IMAD.WIDE R6, R6, 0x2, R12 ;  /* 0x0000000206067825 */ /* 0x000fc800078e020c */
[----:B0-----:R-:W-:-:S04]  /*1d9b0*/  IMAD.WIDE R14, R5, 0x2, R12 ;  /* 0x00000002050e7825 */ /* 0x001fc800078e020c */
[--C-:B------:R-:W-:Y:S01]  /*1d9c0*/  IMAD.WIDE R4, R4, 0x2, R12.reuse ;  /* 0x0000000204047825 */ /* 0x100fe200078e020c */
[----:B------:R0:W-:Y:S03]  /*1d9d0*/  STL.64 [R1+0x8], R14 ;  /* 0x0000080e01007387 */ /* 0x0001e60000100a00 */
[----:B------:R-:W-:Y:S02]  /*1d9e0*/  STL.64 [R1+0x22f0], R28 ;  /* 0x0022f01c01007387 */ /* 0x000fe40000100a00 */
[----:B0-----:R-:W-:-:S04]  /*1d9f0*/  IMAD.WIDE R14, R3, 0x2, R12 ;  /* 0x00000002030e7825 */ /* 0x001fc800078e020c */
[--C-:B------:R-:W-:Y:S01]  /*1da00*/  IMAD.WIDE R2, R2, 0x2, R12.reuse ;  /* 0x0000000202027825 */ /* 0x100fe200078e020c */
[----:B------:R0:W-:Y:S04]  /*1da10*/  STL.64 [R1], R14 ;  /* 0x0000000e01007387 */ /* 0x0001e80000100a00 */
[----:B------:R-:W-:Y:S02]  /*1da20*/  STL.64 [R1+0x22e8], R2 ;  /* 0x0022e80201007387 */ /* 0x000fe40000100a00 */
[----:B------:R-:W-:Y:S02]  /*1da30*/  STL.64 [R1+0x22f8], R4 ;  /* 0x0022f80401007387 */ /* 0x000fe40000100a00 */
[----:B------:R1:W-:Y:S02]  /*1da40*/  STL.64 [R1+0x2300], R6 ;  /* 0x0023000601007387 */ /* 0x0003e40000100a00 */
[--C-:B0-----:R-:W-:Y:S01]  /*1da50*/  IMAD.WIDE R14, R17, 0x2, R12.reuse ;  /* 0x00000002110e7825 */ /* 0x101fe200078e020c */
[----:B-1----:R-:W2:Y:S03]  /*1da60*/  LDL.LU R6, [R1+0x4a0] ;  /* 0x0004a00001067983 */ /* 0x002ea60000300800 */
[----:B------:R0:W-:Y:S02]  /*1da70*/  STL.64 [R1+0x22e0], R8 ;  /* 0x0022e00801007387 */ /* 0x0001e40000100a00 */
[----:B0-----:R-:W3:Y:S01]  /*1da80*/  LDL.LU R9, [R1+0x488] ;  /* 0x0004880001097983 */ /* 0x001ee20000300800 */
[----:B------:R-:W4:Y:S02]  /*1da90*/  LDL.LU R7, [R1+0x360] ;  /* 0x0003600001077983 */ /* 0x000f240000300800 */
[----:B------:R-:W2:Y:S02]  /*1daa0*/  LDL.LU R4, [R1+0x4a4] ;  /* 0x0004a40001047983 */ /* 0x000ea40000300800 */
[----:B------:R0:W-:Y:S02]  /*1dab0*/  STL.64 [R1+0x2308], R10 ;  /* 0x0023080a01007387 */ /* 0x0001e40000100a00 */
[----:B0-----:R-:W2:Y:S01]  /*1dac0*/  LDL.LU R10, [R1+0x4b0] ;  /* 0x0004b000010a7983 */ /* 0x001ea20000300800 */
[----:B------:R-:W4:Y:S02]  /*1dad0*/  LDL.LU R5, [R1+0x354] ;  /* 0x0003540001057983 */ /* 0x000f240000300800 */
[----:B------:R0:W-:Y:S02]  /*1dae0*/  STL.64 [R1+0x2310], R14 ;  /* 0x0023100e01007387 */ /* 0x0001e40000100a00 */
[----:B0-----:R-:W4:Y:S01]  /*1daf0*/  LDL.LU R14, [R1+0x48c] ;  /* 0x00048c00010e7983 */ /* 0x001f220000300800 */
[----:B------:R-:W4:Y:S02]  /*1db00*/  LDL.LU R15, [R1+0x364] ;  /* 0x00036400010f7983 */ /* 0x000f240000300800 */
[----:B------:R-:W-:-:S05]  /*1db10*/  IMAD.WIDE R16, R16, 0x2, R12 ;  /* 0x0000000210107825 */ /* 0x000fca00078e020c */
[----:B------:R3:W-:Y:S01]  /*1db20*/  STL.64 [R1+0x2318], R16 ;  /* 0x0023181001007387 */ /* 0x0007e20000100a00 */
[----:B------:R-:W4:Y:S02]  /*1db30*/  LDL.LU R2, [R1+0x350] ;  /* 0x0003500001027983 */ /* 0x000f240000300800 */
[----:B------:R-:W-:Y:S02]  /*1db40*/  STL.64 [R1+0x2320], R18 ;  /* 0x0023201201007387 */ /* 0x000fe40000100a00 */
[----:B------:R-:W4:Y:S01]  /*1db50*/  LDL.LU R28, [R1+0x4b4] ;  /* 0x0004b400011c7983 */ /* 0x000f220000300800 */
[----:B------:R-:W4:Y:S01]  /*1db60*/  LDL.LU R29, [R1+0x4c8] ;  /* 0x0004c800011d7983 */ /* 0x000f220000300800 */
[----:B------:R-:W-:Y:S02]  /*1db70*/  STL.64 [R1+0x2328], R20 ;  /* 0x0023281401007387 */ /* 0x000fe40000100a00 */
[----:B------:R-:W4:Y:S02]  /*1db80*/  LDL.LU R3, [R1+0x4cc] ;  /* 0x0004cc0001037983 */ /* 0x000f240000300800 */
[----:B------:R-:W-:-:S04]  /*1db90*/  IMAD.WIDE R22, R22, 0x2, R12 ;  /* 0x0000000216167825 */ /* 0x000fc800078e020c */
[--C-:B------:R-:W-:Y:S01]  /*1dba0*/  IMAD.WIDE R24, R24, 0x2, R12.reuse ;  /* 0x0000000218187825 */ /* 0x100fe200078e020c */
[----:B------:R-:W-:Y:S03]  /*1dbb0*/  STL.64 [R1+0x2330], R22 ;  /* 0x0023301601007387 */ /* 0x000fe60000100a00 */
[----:B------:R-:W4:Y:S02]  /*1dbc0*/  LDL.LU R11, [R1+0x4d8] ;  /* 0x0004d800010b7983 */ /* 0x000f240000300800 */
[----:B------:R-:W-:Y:S02]  /*1dbd0*/  STL.64 [R1+0x2338], R24 ;  /* 0x0023381801007387 */ /* 0x000fe40000100a00 */
[--C-:B------:R-:W-:Y:S01]  /*1dbe0*/  IMAD.WIDE R26, R26, 0x2, R12.reuse ;  /* 0x000000021a1a7825 */ /* 0x100fe200078e020c */
[----:B------:R-:W4:Y:S04]  /*1dbf0*/  LDL.LU R8, [R1+0x33c] ;  /* 0x00033c0001087983 */ /* 0x000f280000300800 */
[----:B------:R-:W-:Y:S01]  /*1dc00*/  STL.64 [R1+0x2340], R26 ;  /* 0x0023401a01007387 */ /* 0x000fe20000100a00 */
[----:B---3--:R-:W-:-:S03]  /*1dc10*/  IMAD.WIDE R16, R9, 0x2, R12 ;  /* 0x0000000209107825 */ /* 0x008fc600078e020c */
[----:B------:R-:W3:Y:S02]  /*1dc20*/  LDL.LU R9, [R1+0x338] ;  /* 0x0003380001097983 */ /* 0x000ee40000300800 */
[----:B------:R2:W-:Y:S02]  /*1dc30*/  STL.64 [R1+0x1e8], R16 ;  /* 0x0001e81001007387 */ /* 0x0005e40000100a00 */
[--C-:B--2---:R-:W-:Y:S02]  /*1dc40*/  IMAD.WIDE R16, R6, 0x2, R12.reuse ;  /* 0x0000000206107825 */ /* 0x104fe400078e020c */
[----:B------:R-:W2:Y:S02]  /*1dc50*/  LDL.LU R6, [R1+0x4dc] ;  /* 0x0004dc0001067983 */ /* 0x000ea40000300800 */
[----:B----4-:R-:W-:-:S05]  /*1dc60*/  IMAD.WIDE R18, R14, 0x2, R12 ;  /* 0x000000020e127825 */ /* 0x010fca00078e020c */
[----:B------:R-:W-:Y:S01]  /*1dc70*/  STL.64 [R1+0x1f8], R18 ;  /* 0x0001f81201007387 */ /* 0x000fe20000100a00 */
[----:B------:R0:W-:Y:S02]  /*1dc80*/  STL.64 [R1+0x210], R16 ;  /* 0x0002101001007387 */ /* 0x0001e40000100a00 */
[----:B------:R-:W-:-:S04]  /*1dc90*/  IMAD.WIDE R14, R15, 0x2, R12 ;  /* 0x000000020f0e7825 */ /* 0x000fc800078e020c */
[--C-:B0-----:R-:W-:Y:S02]  /*1dca0*/  IMAD.WIDE R16, R7, 0x2, R12.reuse ;  /* 0x0000000207107825 */ /* 0x101fe400078e020c */
[----:B------:R-:W4:Y:S02]  /*1dcb0*/  LDL.LU R7, [R1+0x4e8] ;  /* 0x0004e80001077983 */ /* 0x000f240000300800 */
[----:B------:R0:W-:Y:S02]  /*1dcc0*/  STL.64 [R1+0x220], R14 ;  /* 0x0002200e01007387 */ /* 0x0001e40000100a00 */
[----:B------:R1:W-:Y:S02]  /*1dcd0*/  STL.64 [R1+0x238], R16 ;  /* 0x0002381001007387 */ /* 0x0003e40000100a00 */
[----:B0-----:R-:W-:-:S04]  /*1dce0*/  IMAD.WIDE R14, R4, 0x2, R12 ;  /* 0x00000002040e7825 */ /* 0x001fc800078e020c */
[--C-:B-1----:R-:W-:Y:S01]  /*1dcf0*/  IMAD.WIDE R16, R10, 0x2, R12.reuse ;  /* 0x000000020a107825 */ /* 0x102fe200078e020c */
[----:B------:R-:W4:Y:S03]  /*1dd00*/  LDL.LU R4, [R1+0x4ec] ;  /* 0x0004ec0001047983 */ /* 0x000f260000300800 */
[----:B------:R0:W-:Y:S02]  /*1dd10*/  STL.64 [R1+0x248], R14 ;  /* 0x0002480e01007387 */ /* 0x0001e40000100a00 */
[----:B------:R-:W4:Y:S01]  /*1dd20*/  LDL.LU R23, [R1+0x4f8] ;  /* 0x0004f80001177983 */ /* 0x000f220000300800 */
[----:B------:R1:W-:Y:S01]  /*1dd30*/  STL.64 [R1+0x260], R16 ;  /* 0x0002601001007387 */ /* 0x0003e20000100a00 */
[----:B------:R-:W4:Y:S02]  /*1dd40*/  LDL.LU R20, [R1+0x4fc] ;  /* 0x0004fc0001147983 */ /* 0x000f240000300800 */
[----:B0-----:R-:W-:-:S05]  /*1dd50*/  IMAD.WIDE R14, R5, 0x2, R12 ;  /* 0x00000002050e7825 */ /* 0x001fca00078e020c */
[----:B------:R0:W-:Y:S01]  /*1dd60*/  STL.64 [R1+0x270], R14 ;  /* 0x0002700e01007387 */ /* 0x0001e20000100a00 */
[----:B------:R-:W4:Y:S02]  /*1dd70*/  LDL.LU R21, [R1+0x508] ;  /* 0x0005080001157983 */ /* 0x000f240000300800 */
[----:B------:R-:W4:Y:S02]  /*1dd80*/  LDL.LU R5, [R1+0x50c] ;  /* 0x00050c0001057983 */ /* 0x000f240000300800 */
[----:B------:R-:W4:Y:S02]  /*1dd90*/  LDL.LU R18, [R1+0x518] ;  /* 0x0005180001127983 */ /* 0x000f240000300800 */
[----:B-1----:R-:W-:-:S04]  /*1dda0*/  IMAD.WIDE R16, R28, 0x2, R12 ;  /* 0x000000021c107825 */ /* 0x002fc800078e020c */
[--C-:B0-----:R-:W-:Y:S02]  /*1ddb0*/  IMAD.WIDE R14, R2, 0x2, R12.reuse ;  /* 0x00000002020e7825 */ /* 0x101fe400078e020c */
[----:B------:R-:W4:Y:S03]  /*1ddc0*/  LDL.LU R2, [R1+0x51c] ;  /* 0x00051c0001027983 */ /* 0x000f260000300800 */
[----:B------:R0:W-:Y:S02]  /*1ddd0*/  STL.64 [R1+0x288], R14 ;  /* 0x0002880e01007387 */ /* 0x0001e40000100a00 */
[----:B------:R-:W4:Y:S02]  /*1dde0*/  LDL.LU R28, [R1+0x528] ;  /* 0x00052800011c7983 */ /* 0x000f240000300800 */
[----:B------:R1:W-:Y:S01]  /*1ddf0*/  STL.64 [R1+0x298], R16 ;  /* 0x0002981001007387 */ /* 0x0003e20000100a00 */
[----:B------:R-:W4:Y:S01]  /*1de00*/  LDL.LU R19, [R1+0x52c] ;  /* 0x00052c0001137983 */ /* 0x000f220000300800 */
[----:B0-----:R-:W-:-:S03]  /*1de10*/  IMAD.WIDE R14, R29, 0x2, R12 ;  /* 0x000000021d0e7825 */ /* 0x001fc600078e020c */
[----:B------:R-:W4:Y:S02]  /*1de20*/  LDL.LU R29, [R1+0x538] ;  /* 0x00053800011d7983 */ /* 0x000f240000300800 */
[----:B------:R0:W-:Y:S02]  /*1de30*/  STL.64 [R1+0x2b0], R14 ;  /* 0x0002b00e01007387 */ /* 0x0001e40000100a00 */
[----:B-1----:R-:W4:Y:S02]  /*1de40*/  LDL.LU R16, [R1+0x53c] ;  /* 0x00053c0001107983 */ /* 0x002f240000300800 */
[--C-:B0-----:R-:W-:Y:S02]  /*1de50*/  IMAD.WIDE R14, R3, 0x2, R12.reuse ;  /* 0x00000002030e7825 */ /* 0x101fe400078e020c */
[----:B------:R-:W4:Y:S02]  /*1de60*/  LDL.LU R3, [R1+0x548] ;  /* 0x0005480001037983 */ /* 0x000f240000300800 */
[----:B------:R-:W-:-:S04]  /*1de70*/  IMAD.WIDE R24, R11, 0x2, R12 ;  /* 0x000000020b187825 */ /* 0x000fc800078e020c */
[----:B------:R0:W-:Y:S02]  /*1de80*/  STL.64 [R1+0x2c0], R14 ;  /* 0x0002c00e01007387 */ /* 0x0001e40000100a00 */
[----:B------:R-:W4:Y:S01]  /*1de90*/  LDL.LU R11, [R1+0x54c] ;  /* 0x00054c00010b7983 */ /* 0x000f220000300800 */
[----:B------:R-:W-:Y:S01]  /*1dea0*/  STL.64 [R1+0x2d8], R24 ;  /* 0x0002d81801007387 */ /* 0x000fe20000100a00 */
[----:B------:R-:W4:Y:S02]  /*1deb0*/  LDL.LU R17, [R1+0x558] ;  /* 0x0005580001117983 */ /* 0x000f240000300800 */
[--C-:B0-----:R-:W-:Y:S02]  /*1dec0*/  IMAD.WIDE R14, R8, 0x2, R12.reuse ;  /* 0x00000002080e7825 */ /* 0x101fe400078e020c */
[----:B------:R-:W4:Y:S03]  /*1ded0*/  LDL.LU R8, [R1+0x55c] ;  /* 0x00055c0001087983 */ /* 0x000f260000300800 */
[----:B------:R0:W-:Y:S02]  /*1dee0*/  STL.64 [R1+0x2e8], R14 ;  /* 0x0002e80e01007387 */ /* 0x0001e40000100a00 */
[----:B0-----:R-:W4:Y:S01]  /*1def0*/  LDL.LU R14, [R1+0x568] ;  /* 0x00056800010e7983 */ /* 0x001f220000300800 */
[----:B---3--:R-:W-:-:S03]  /*1df00*/  IMAD.WIDE R24, R9, 0x2, R12 ;  /* 0x0000000209187825 */ /* 0x008fc600078e020c */
[----:B------:R-:W3:Y:S02]  /*1df10*/  LDL.LU R9, [R1+0x56c] ;  /* 0x00056c0001097983 */ /* 0x000ee40000300800 */
[----:B------:R2:W-:Y:S02]  /*1df20*/  STL.64 [R1+0x300], R24 ;  /* 0x0003001801007387 */ /* 0x0005e40000100a00 */
[----:B------:R-:W3:Y:S02]  /*1df30*/  LDL.LU R15, [R1+0x578] ;  /* 0x00057800010f7983 */ /* 0x000ee40000300800 */
[--C-:B--2---:R-:W-:Y:S02]  /*1df40*/  IMAD.WIDE R24, R6, 0x2, R12.reuse ;  /* 0x0000000206187825 */ /* 0x104fe400078e020c */
[----:B------:R-:W2:Y:S03]  /*1df50*/  LDL.LU R6, [R1+0x57c] ;  /* 0x00057c0001067983 */ /* 0x000ea60000300800 */
[----:B------:R0:W-:Y:S02]  /*1df60*/  STL.64 [R1+0x310], R24 ;  /* 0x0003101801007387 */ /* 0x0001e40000100a00 */
[----:B----4-:R-:W-:-:S02]  /*1df70*/  IMAD.WIDE R26, R7, 0x2, R12 ;  /* 0x00000002071a7825 */ /* 0x010fc400078e020c */
[----:B------:R-:W4:Y:S03]  /*1df80*/  LDL.LU R7, [R1+0x588] ;  /* 0x0005880001077983 */ /* 0x000f260000300800 */
[----:B------:R1:W-:Y:S02]  /*1df90*/  STL.64 [R1+0x328], R26 ;  /* 0x0003281a01007387 */ /* 0x0003e40000100a00 */
[----:B------:R-:W4:Y:S02]  /*1dfa0*/  LDL.LU R10, [R1+0x58c] ;  /* 0x00058c00010a7983 */ /* 0x000f240000300800 */
[--C-:B0-----:R-:W-:Y:S02]  /*1dfb0*/  IMAD.WIDE R24, R4, 0x2, R12.reuse ;  /* 0x0000000204187825 */ /* 0x101fe400078e020c */
[----:B------:R-:W4:Y:S03]  /*1dfc0*/  LDL.LU R4, [R1+0x598] ;  /* 0x0005980001047983 */ /* 0x000f260000300800 */
[----:B------:R0:W-:Y:S02]  /*1dfd0*/  STL.64 [R1+0x338], R24 ;  /* 0x0003381801007387 */ /* 0x0001e40000100a00 */
[----:B-1----:R-:W-:-:S05]  /*1dfe0*/  IMAD.WIDE R26, R23, 0x2, R12 ;  /* 0x00000002171a7825 */ /* 0x002fca00078e020c */
[----:B------:R-:W-:Y:S01]  /*1dff0*/  STL.64 [R1+0x350], R26 ;  /* 0x0003501a01007387 */ /* 0x000fe20000100a00 */
[----:B0-----:R-:W-:-:S04]  /*1e000*/  IMAD.WIDE R24, R20, 0x2, R12 ;  /* 0x0000000214187825 */ /* 0x001fc800078e020c */
[----:B------:R-:W-:-:S04]  /*1e010*/  IMAD.WIDE R22, R21, 0x2, R12 ;  /* 0x0000000215167825 */ /* 0x000fc800078e020c */
[--C-:B------:R-:W-:Y:S01]  /*1e020*/  IMAD.WIDE R20, R5, 0x2, R12.reuse ;  /* 0x0000000205147825 */ /* 0x100fe200078e020c */
[----:B------:R-:W-:Y:S03]  /*1e030*/  STL.64 [R1+0x360], R24 ;  /* 0x0003601801007387 */ /* 0x000fe60000100a00 */
[----:B------:R-:W4:Y:S02]  /*1e040*/  LDL.LU R5, [R1+0x59c] ;  /* 0x00059c0001057983 */ /* 0x000f240000300800 */
[----:B------:R0:W-:Y:S01]  /*1e050*/  STL.64 [R1+0x378], R22 ;  /* 0x0003781601007387 */ /* 0x0001e20000100a00 */
[----:B------:R1:W-:Y:S01]  /*1e060*/  STL.64 [R1+0x388], R20 ;  /* 0x0003881401007387 */ /* 0x0003e20000100a00 */
[----:B0-----:R-:W-:-:S04]  /*1e070*/  IMAD.WIDE R22, R18, 0x2, R12 ;  /* 0x0000000212167825 */ /* 0x001fc800078e020c */
[--C-:B-1----:R-:W-:Y:S02]  /*1e080*/  IMAD.WIDE R20, R2, 0x2, R12.reuse ;  /* 0x0000000202147825 */ /* 0x102fe400078e020c */
[----:B------:R-:W4:Y:S02]  /*1e090*/  LDL.LU R2, [R1+0x5a8] ;  /* 0x0005a80001027983 */ /* 0x000f240000300800 */
[----:B------:R0:W-:Y:S02]  /*1e0a0*/  STL.64 [R1+0x3a0], R22 ;  /* 0x0003a01601007387 */ /* 0x0001e40000100a00 */
[----:B------:R1:W-:Y:S02]  /*1e0b0*/  STL.64 [R1+0x3b0], R20 ;  /* 0x0003b01401007387 */ /* 0x0003e40000100a00 */
[--C-:B0-----:R-:W-:Y:S02]  /*1e0c0*/  IMAD.WIDE R22, R28, 0x2, R12.reuse ;  /* 0x000000021c167825 */ /* 0x101fe400078e020c */
[----:B------:R-:W4:Y:S02]  /*1e0d0*/  LDL.LU R28, [R1+0x5ac] ;  /* 0x0005ac00011c7983 */ /* 0x000f240000300800 */
[----:B-1----:R-:W-:-:S04]  /*1e0e0*/  IMAD.WIDE R20, R19, 0x2, R12 ;  /* 0x0000000213147825 */ /* 0x002fc800078e020c */
[----:B------:R-:W-:Y:S02]  /*1e0f0*/  STL.64 [R1+0x3c0], R22 ;  /* 0x0003c01601007387 */ /* 0x000fe40000100a00 */
[--C-:B------:R-:W-:Y:S02]  /*1e100*/  IMAD.WIDE R18, R29, 0x2, R12.reuse ;  /* 0x000000021d127825 */ /* 0x100fe400078e020c */
[----:B------:R-:W4:Y:S02]  /*1e110*/  LDL.LU R29, [R1+0x5b8] ;  /* 0x0005b800011d7983 */ /* 0x000f240000300800 */
[----:B------:R-:W-:Y:S02]  /*1e120*/  STL.64 [R1+0x3d8], R20 ;  /* 0x0003d81401007387 */ /* 0x000fe40000100a00 */
[----:B------:R0:W-:Y:S02]  /*1e130*/  STL.64 [R1+0x3e8], R18 ;  /* 0x0003e81201007387 */ /* 0x0001e40000100a00 */
[----:B0-----:R-:W-:-:S02]  /*1e140*/  IMAD.WIDE R18, R3, 0x2, R12 ;  /* 0x0000000203127825 */ /* 0x001fc400078e020c */
[----:B------:R-:W4:Y:S02]  /*1e150*/  LDL.LU R3, [R1+0x5bc] ;  /* 0x0005bc0001037983 */ /* 0x000f240000300800 */
[----:B------:R-:W-:-:S05]  /*1e160*/  IMAD.WIDE R20, R16, 0x2, R12 ;  /* 0x0000000210147825 */ /* 0x000fca00078e020c */
[----:B------:R0:W-:Y:S01]  /*1e170*/  STL.64 [R1+0x400], R20 ;  /* 0x0004001401007387 */ /* 0x0001e20000100a00 */
[----:B------:R1:W-:Y:S02]  /*1e180*/  STL.64 [R1+0x410], R18 ;  /* 0x0004101201007387 */ /* 0x0003e40000100a00 */
[--C-:B0-----:R-:W-:Y:S02]  /*1e190*/  IMAD.WIDE R20, R11, 0x2, R12.reuse ;  /* 0x000000020b147825 */ /* 0x101fe400078e020c */
[----:B------:R-:W4:Y:S02]  /*1e1a0*/  LDL.LU R11, [R1+0x5c8] ;  /* 0x0005c800010b7983 */ /* 0x000f240000300800 */
[----:B-1----:R-:W-:-:S04]  /*1e1b0*/  IMAD.WIDE R18, R17, 0x2, R12 ;  /* 0x0000000211127825 */ /* 0x002fc800078e020c */
[----:B------:R-:W-:-:S04]  /*1e1c0*/  IMAD.WIDE R16, R8, 0x2, R12 ;  /* 0x0000000208107825 */ /* 0x000fc800078e020c */
[----:B------:R-:W-:Y:S01]  /*1e1d0*/  STL.64 [R1+0x428], R20 ;  /* 0x0004281401007387 */ /* 0x000fe20000100a00 */
[----:B------:R-:W4:Y:S01]  /*1e1e0*/  LDL.LU R8, [R1+0x5cc] ;  /* 0x0005cc0001087983 */ /* 0x000f220000300800 */
[----:B------:R0:W-:Y:S02]  /*1e1f0*/  STL.64 [R1+0x438], R18 ;  /* 0x0004381201007387 */ /* 0x0001e40000100a00 */
[----:B------:R3:W-:Y:S02]  /*1e200*/  STL.64 [R1+0x450], R16 ;  /* 0x0004501001007387 */ /* 0x0007e40000100a00 */
[----:B0-----:R-:W-:-:S04]  /*1e210*/  IMAD.WIDE R18, R14, 0x2, R12 ;  /* 0x000000020e127825 */ /* 0x001fc800078e020c */
[--C-:B---3--:R-:W-:Y:S02]  /*1e220*/  IMAD.WIDE R16, R9, 0x2, R12.reuse ;  /* 0x0000000209107825 */ /* 0x108fe400078e020c */
[----:B------:R-:W3:Y:S02]  /*1e230*/  LDL.LU R9, [R1+0x5d8] ;  /* 0x0005d80001097983 */ /* 0x000ee40000300800 */
[----:B------:R-:W-:Y:S02]  /*1e240*/  STL.64 [R1+0x460], R18 ;  /* 0x0004601201007387 */ /* 0x000fe40000100a00 */
[----:B------:R2:W-:Y:S02]  /*1e250*/  STL.64 [R1+0x478], R16 ;  /* 0x0004781001007387 */ /* 0x0005e40000100a00 */
[----:B------:R-:W-:-:S04]  /*1e260*/  IMAD.WIDE R14, R15, 0x2, R12 ;  /* 0x000000020f0e7825 */ /* 0x000fc800078e020c */
[--C-:B--2---:R-:W-:Y:S02]  /*1e270*/  IMAD.WIDE R16, R6, 0x2, R12.reuse ;  /* 0x0000000206107825 */ /* 0x104fe400078e020c */
[----:B------:R-:W2:Y:S02]  /*1e280*/  LDL.LU R6, [R1+0x5dc] ;  /* 0x0005dc0001067983 */ /* 0x000ea40000300800 */
[----:B------:R4:W-:Y:S02]  /*1e290*/  STL.64 [R1+0x488], R14 ;  /* 0x0004880e01007387 */ /* 0x0009e40000100a00 */
[----:B------:R0:W-:Y:S02]  /*1e2a0*/  STL.64 [R1+0x4a0], R16 ;  /* 0x0004a01001007387 */ /* 0x0001e40000100a00 */
[----:B----4-:R-:W-:-:S04]  /*1e2b0*/  IMAD.WIDE R14, R7, 0x2, R12 ;  /* 0x00000002070e7825 */ /* 0x010fc800078e020c */
[--C-:B0-----:R-:W-:Y:S01]  /*1e2c0*/  IMAD.WIDE R16, R10, 0x2, R12.reuse ;  /* 0x000000020a107825 */ /* 0x101fe200078e020c */
[----:B------:R-:W4:Y:S03]  /*1e2d0*/  LDL.LU R7, [R1+0x5e8] ;  /* 0x0005e80001077983 */ /* 0x000f260000300800 */
[----:B------:R0:W-:Y:S02]  /*1e2e0*/  STL.64 [R1+0x4b0], R14 ;  /* 0x0004b00e01007387 */ /* 0x0001e40000100a00 */
[----:B------:R-:W4:Y:S01]  /*1e2f0*/  LDL.LU R23, [R1+0x5ec] ;  /* 0x0005ec0001177983 */ /* 0x000f220000300800 */
[----:B------:R-:W-:Y:S01]  /*1e300*/  STL.64 [R1+0x4c8], R16 ;  /* 0x0004c81001007387 */ /* 0x000fe20000100a00 */
[----:B------:R-:W4:Y:S02]  /*1e310*/  LDL.LU R20, [R1+0x5f0] ;  /* 0x0005f00001147983 */ /* 0x000f240000300800 */
[----:B0-----:R-:W-:-:S05]  /*1e320*/  IMAD.WIDE R14, R4, 0x2, R12 ;  /* 0x00000002040e7825 */ /* 0x001fca00078e020c */
[----:B------:R0:W-:Y:S01]  /*1e330*/  STL.64 [R1+0x4d8], R14 ;  /* 0x0004d80e01007387 */ /* 0x0001e20000100a00 */
[----:B------:R-:W4:Y:S02]  /*1e340*/  LDL.LU R21, [R1+0x5f4] ;  /* 0x0005f40001157983 */ /* 0x000f240000300800 */
[----:B------:R-:W4:Y:S02]  /*1e350*/  LDL.LU R4, [R1+0x600] ;  /* 0x0006000001047983 */ /* 0x000f240000300800 */
[----:B------:R-:W4:Y:S02]  /*1e360*/  LDL.LU R18, [R1+0x604] ;  /* 0x0006040001127983 */ /* 0x000f240000300800 */
[--C-:B0-----:R-:W-:Y:S02]  /*1e370*/  IMAD.WIDE R14, R5, 0x2, R12.reuse ;  /* 0x00000002050e7825 */ /* 0x101fe400078e020c */
[----:B------:R-:W4:Y:S03]  /*1e380*/  LDL.LU R5, [R1+0x610] ;  /* 0x0006100001057983 */ /* 0x000f260000300800 */
[----:B------:R0:W-:Y:S02]  /*1e390*/  STL.64 [R1+0x4e8], R14 ;  /* 0x0004e80e01007387 */ /* 0x0001e40000100a00 */
[----:B------:R-:W-:-:S02]  /*1e3a0*/  IMAD.WIDE R16, R2, 0x2, R12 ;  /* 0x0000000202107825 */ /* 0x000fc400078e020c */
[----:B------:R-:W4:Y:S03]  /*1e3b0*/  LDL.LU R2, [R1+0x614] ;  /* 0x0006140001027983 */ /* 0x000f260000300800 */
[----:B------:R1:W-:Y:S02]  /*1e3c0*/  STL.64 [R1+0x4f8], R16 ;  /* 0x0004f81001007387 */ /* 0x0003e40000100a00 */
[----:B------:R-:W4:Y:S02]  /*1e3d0*/  LDL.LU R19, [R1+0x618] ;  /* 0x0006180001137983 */ /* 0x000f240000300800 */
[--C-:B0-----:R-:W-:Y:S02]  /*1e3e0*/  IMAD.WIDE R14, R28, 0x2, R12.reuse ;  /* 0x000000021c0e7825 */ /* 0x101fe400078e020c */
[----:B------:R-:W4:Y:S03]  /*1e3f0*/  LDL.LU R28, [R1+0x61c] ;  /* 0x00061c00011c7983 */ /* 0x000f260000300800 */
[----:B------:R0:W-:Y:S02]  /*1e400*/  STL.64 [R1+0x508], R14 ;  /* 0x0005080e01007387 */ /* 0x0001e40000100a00 */
[----:B-1----:R-:W4:Y:S02]  /*1e410*/  LDL.LU R16, [R1+0x628] ;  /* 0x0006280001107983 */ /* 0x002f240000300800 */
[----:B0-----:R-:W-:-:S02]  /*1e420*/  IMAD.WIDE R14, R29, 0x2, R12 ;  /* 0x000000021d0e7825 */ /* 0x001fc400078e020c */
[----:B------:R-:W4:Y:S03]  /*1e430*/  LDL.LU R29, [R1+0x62c] ;  /* 0x00062c00011d7983 */ /* 0x000f260000300800 */
[----:B------:R0:W-:Y:S02]  /*1e440*/  STL.64 [R1+0x518], R14 ;  /* 0x0005180e01007387 */ /* 0x0001e40000100a00 */
[--C-:B------:R-:W-:Y:S02]  /*1e450*/  IMAD.WIDE R24, R3, 0x2, R12.reuse ;  /* 0x0000000203187825 */ /* 0x100fe400078e020c */
[----:B------:R-:W4:Y:S03]  /*1e460*/  LDL.LU R3, [R1+0x630] ;  /* 0x0006300001037983 */ /* 0x000f260000300800 */
[----:B------:R1:W-:Y:S02]  /*1e470*/  STL.64 [R1+0x528], R24 ;  /* 0x0005281801007387 */ /* 0x0003e40000100a00 */
[----:B------:R-:W4:Y:S02]  /*1e480*/  LDL.LU R17, [R1+0x634] ;  /* 0x0006340001117983 */ /* 0x000f240000300800 */
[----:B0-----:R-:W-:-:S02]  /*1e490*/  IMAD.WIDE R14, R11, 0x2, R12 ;  /* 0x000000020b0e7825 */ /* 0x001fc400078e020c */
[----:B------:R-:W4:Y:S03]  /*1e4a0*/  LDL.LU R11, [R1+0x640] ;  /* 0x00064000010b7983 */ /* 0x000f260000300800 */
[----:B------:R0:W-:Y:S02]  /*1e4b0*/  STL.64 [R1+0x538], R14 ;  /* 0x0005380e01007387 */ /* 0x0001e40000100a00 */
[--C-:B-1----:R-:W-:Y:S01]  /*1e4c0*/  IMAD.WIDE R24, R8, 0x2, R12.reuse ;  /* 0x0000000208187825 */ /* 0x102fe200078e020c */
[----:B0-----:R-:W4:Y:S03]  /*1e4d0*/  LDL.LU R14, [R1+0x648] ;  /* 0x00064800010e7983 */ /* 0x001f260000300800 */
[----:B------:R-:W4:Y:S02]  /*1e4e0*/  LDL.LU R8, [R1+0x658] ;  /* 0x0006580001087983 */ /* 0x000f240000300800 */
[----:B------:R3:W-:Y:S02]  /*1e4f0*/  STL.64 [R1+0x548], R24 ;  /* 0x0005481801007387 */ /* 0x0007e40000100a00 */
[----:B------:R-:W4:Y:S02]  /*1e500*/  LDL.LU R15, [R1+0x660] ;  /* 0x00066000010f7983 */ /* 0x000f240000300800 */
[----:B---3--:R-:W-:-:S02]  /*1e510*/  IMAD.WIDE R24, R9, 0x2, R12 ;  /* 0x0000000209187825 */ /* 0x008fc400078e020c */
[----:B------:R-:W3:Y:S03]  /*1e520*/  LDL.LU R9, [R1+0x670] ;  /* 0x0006700001097983 */ /* 0x000ee60000300800 */
[----:B------:R4:W-:Y:S02]  /*1e530*/  STL.64 [R1+0x558], R24 ;  /* 0x0005581801007387 */ /* 0x0009e40000100a00 */
[--C-:B--2---:R-:W-:Y:S02]  /*1e540*/  IMAD.WIDE R26, R6, 0x2, R12.reuse ;  /* 0x00000002061a7825 */ /* 0x104fe400078e020c */
[----:B------:R-:W2:Y:S03]  /*1e550*/  LDL.LU R6, [R1+0x678] ;  /* 0x0006780001067983 */ /* 0x000ea60000300800 */
[----:B------:R0:W-:Y:S02]  /*1e560*/  STL.64 [R1+0x568], R26 ;  /* 0x0005681a01007387 */ /* 0x0001e40000100a00 */
[----:B------:R-:W2:Y:S02]  /*1e570*/  LDL.LU R10, [R1+0x698] ;  /* 0x00069800010a7983 */ /* 0x000ea40000300800 */
[----:B----4-:R-:W-:-:S02]  /*1e580*/  IMAD.WIDE R24, R7, 0x2, R12 ;  /* 0x0000000207187825 */ /* 0x010fc400078e020c */
[----:B------:R-:W4:Y:S03]  /*1e590*/  LDL.LU R7, [R1+0x6a0] ;  /* 0x0006a00001077983 */ /* 0x000f260000300800 */
[----:B------:R1:W-:Y:S02]  /*1e5a0*/  STL.64 [R1+0x578], R24 ;  /* 0x0005781801007387 */ /* 0x0003e40000100a00 */
[----:B0-----:R-:W-:-:S05]  /*1e5b0*/  IMAD.WIDE R26, R23, 0x2, R12 ;  /* 0x00000002171a7825 */ /* 0x001fca00078e020c */
[----:B------:R-:W-:Y:S01]  /*1e5c0*/  STL.64 [R1+0x588], R26 ;  /* 0x0005881a01007387 */ /* 0x000fe20000100a00 */
[----:B-1----:R-:W-:-:S04]  /*1e5d0*/  IMAD.WIDE R24, R20, 0x2, R12 ;  /* 0x0000000214187825 */ /* 0x002fc800078e020c */
        /* <DEDUP_REMOVED lines=17> */
[----:B------:R0:W-:Y:S02]  /*1e6f0*/  STL.64 [R1+0x5f0], R20 ;  /* 0x0005f01401007387 */ /* 0x0001e40000100a00 */
[----:B------:R1:W-:Y:S02]  /*1e700*/  STL.64 [R1+0x600], R18 ;  /* 0x0006001201007387 */ /* 0x0003e40000100a00 */
        /* <DEDUP_REMOVED lines=16> */
[----:B------:R-:W-:Y:S02]  /*1e810*/  STL.64 [R1+0x648], R18 ;  /* 0x0006481201007387 */ /* 0x000fe40000100a00 */
[----:B------:R3:W-:Y:S02]  /*1e820*/  STL.64 [R1+0x658], R16 ;  /* 0x0006581001007387 */ /* 0x0007e40000100a00 */
[----:B------:R-:W-:-:S04]  /*1e830*/  IMAD.WIDE R14, R15, 0x2, R12 ;  /* 0x000000020f0e7825 */ /* 0x000fc800078e020c */
[--C-:B---3--:R-:W-:Y:S02]  /*1e840*/  IMAD.WIDE R16, R9, 0x2, R12.reuse ;  /* 0x0000000209107825 */ /* 0x108fe400078e020c */
[----:B------:R-:W3:Y:S02]  /*1e850*/  LDL.LU R9, [R1+0x710] ;  /* 0x0007100001097983 */ /* 0x000ee40000300800 */
[----:B------:R2:W-:Y:S02]  /*1e860*/  STL.64 [R1+0x660], R14 ;  /* 0x0006600e01007387 */ /* 0x0005e40000100a00 */
[----:B------:R0:W-:Y:S02]  /*1e870*/  STL.64 [R1+0x670], R16 ;  /* 0x0006701001007387 */ /* 0x0001e40000100a00 */
[----:B--2---:R-:W-:-:S04]  /*1e880*/  IMAD.WIDE R14, R6, 0x2, R12 ;  /* 0x00000002060e7825 */ /* 0x004fc800078e020c */
[--C-:B0-----:R-:W-:Y:S01]  /*1e890*/  IMAD.WIDE R16, R10, 0x2, R12.reuse ;  /* 0x000000020a107825 */ /* 0x101fe200078e020c */
[----:B------:R-:W2:Y:S03]  /*1e8a0*/  LDL.LU R6, [R1+0x720] ;  /* 0x0007200001067983 */ /* 0x000ea60000300800 */
[----:B------:R4:W-:Y:S02]  /*1e8b0*/  STL.64 [R1+0x678], R14 ;  /* 0x0006780e01007387 */ /* 0x0009e40000100a00 */
[----:B------:R-:W2:Y:S01]  /*1e8c0*/  LDL.LU R23, [R1+0x730] ;  /* 0x0007300001177983 */ /* 0x000ea20000300800 */
[----:B------:R-:W-:Y:S01]  /*1e8d0*/  STL.64 [R1+0x698], R16 ;  /* 0x0006981001007387 */ /* 0x000fe20000100a00 */
[----:B------:R-:W2:Y:S02]  /*1e8e0*/  LDL.LU R20, [R1+0x738] ;  /* 0x0007380001147983 */ /* 0x000ea40000300800 */
[----:B----4-:R-:W-:-:S05]  /*1e8f0*/  IMAD.WIDE R14, R7, 0x2, R12 ;  /* 0x00000002070e7825 */ /* 0x010fca00078e020c */
        /* <DEDUP_REMOVED lines=30> */
[----:B0-----:R-:W-:-:S02]  /*1eae0*/  IMAD.WIDE R24, R8, 0x2, R12 ;  /* 0x0000000208187825 */ /* 0x001fc400078e020c */
[----:B------:R-:W4:Y:S03]  /*1eaf0*/  LDL.LU R8, [R1+0x800] ;  /* 0x0008000001087983 */ /* 0x000f260000300800 */
[----:B------:R2:W-:Y:S02]  /*1eb00*/  STL.64 [R1+0x708], R24 ;  /* 0x0007081801007387 */ /* 0x0005e40000100a00 */
[--C-:B---3--:R-:W-:Y:S02]  /*1eb10*/  IMAD.WIDE R26, R9, 0x2, R12.reuse ;  /* 0x00000002091a7825 */ /* 0x108fe400078e020c */
[----:B------:R-:W3:Y:S03]  /*1eb20*/  LDL.LU R9, [R1+0x808] ;  /* 0x0008080001097983 */ /* 0x000ee60000300800 */
[----:B------:R0:W-:Y:S02]  /*1eb30*/  STL.64 [R1+0x710], R26 ;  /* 0x0007101a01007387 */ /* 0x0001e40000100a00 */
[----:B------:R-:W3:Y:S02]  /*1eb40*/  LDL.LU R10, [R1+0x818] ;  /* 0x00081800010a7983 */ /* 0x000ee40000300800 */
[----:B--2---:R-:W-:-:S02]  /*1eb50*/  IMAD.WIDE R24, R6, 0x2, R12 ;  /* 0x0000000206187825 */ /* 0x004fc400078e020c */
[----:B------:R-:W2:Y:S03]  /*1eb60*/  LDL.LU R6, [R1+0x820] ;  /* 0x0008200001067983 */ /* 0x000ea60000300800 */
[----:B------:R1:W-:Y:S02]  /*1eb70*/  STL.64 [R1+0x720], R24 ;  /* 0x0007201801007387 */ /* 0x0003e40000100a00 */
[----:B0-----:R-:W-:-:S05]  /*1eb80*/  IMAD.WIDE R26, R23, 0x2, R12 ;  /* 0x00000002171a7825 */ /* 0x001fca00078e020c */
[----:B------:R-:W-:Y:S01]  /*1eb90*/  STL.64 [R1+0x730], R26 ;  /* 0x0007301a01007387 */ /* 0x000fe20000100a00 */
[----:B-1----:R-:W-:-:S05]  /*1eba0*/  IMAD.WIDE R24, R20, 0x2, R12 ;  /* 0x0000000214187825 */ /* 0x002fca00078e020c */
[----:B------:R-:W-:Y:S01]  /*1ebb0*/  STL.64 [R1+0x738], R24 ;  /* 0x0007381801007387 */ /* 0x000fe20000100a00 */
[----:B----4-:R-:W-:-:S04]  /*1ebc0*/  IMAD.WIDE R22, R21, 0x2, R12 ;  /* 0x0000000215167825 */ /* 0x010fc800078e020c */
        /* <DEDUP_REMOVED lines=34> */
[----:B------:R-:W-:-:S04]  /*1edf0*/  IMAD.WIDE R14, R15, 0x2, R12 ;  /* 0x000000020f0e7825 */ /* 0x000fc800078e020c */
[----:B------:R0:W-:Y:S02]  /*1ee00*/  STL.64 [R1+0x7e8], R16 ;  /* 0x0007e81001007387 */ /* 0x0001e40000100a00 */
[--C-:B0-----:R-:W-:Y:S02]  /*1ee10*/  IMAD.WIDE R16, R8, 0x2, R12.reuse ;  /* 0x0000000208107825 */ /* 0x101fe400078e020c */
[----:B------:R-:W4:Y:S02]  /*1ee20*/  LDL.LU R8, [R1+0x890] ;  /* 0x0008900001087983 */ /* 0x000f240000300800 */
[----:B------:R3:W-:Y:S02]  /*1ee30*/  STL.64 [R1+0x7f0], R14 ;  /* 0x0007f00e01007387 */ /* 0x0007e40000100a00 */
[----:B------:R0:W-:Y:S02]  /*1ee40*/  STL.64 [R1+0x800], R16 ;  /* 0x0008001001007387 */ /* 0x0001e40000100a00 */
[----:B---3--:R-:W-:-:S04]  /*1ee50*/  IMAD.WIDE R14, R9, 0x2, R12 ;  /* 0x00000002090e7825 */ /* 0x008fc800078e020c */
[--C-:B0-----:R-:W-:Y:S01]  /*1ee60*/  IMAD.WIDE R16, R10, 0x2, R12.reuse ;  /* 0x000000020a107825 */ /* 0x101fe200078e020c */
[----:B------:R-:W3:Y:S03]  /*1ee70*/  LDL.LU R9, [R1+0x8a0] ;  /* 0x0008a00001097983 */ /* 0x000ee60000300800 */
[----:B------:R2:W-:Y:S02]  /*1ee80*/  STL.64 [R1+0x808], R14 ;  /* 0x0008080e01007387 */ /* 0x0005e40000100a00 */
[----:B------:R-:W3:Y:S01]  /*1ee90*/  LDL.LU R23, [R1+0x8a8] ;  /* 0x0008a80001177983 */ /* 0x000ee20000300800 */
[----:B------:R-:W-:Y:S01]  /*1eea0*/  STL.64 [R1+0x818], R16 ;  /* 0x0008181001007387 */ /* 0x000fe20000100a00 */
[----:B------:R-:W3:Y:S02]  /*1eeb0*/  LDL.LU R20, [R1+0x8b8] ;  /* 0x0008b80001147983 */ /* 0x000ee40000300800 */
[----:B--2---:R-:W-:-:S05]  /*1eec0*/  IMAD.WIDE R14, R6, 0x2, R12 ;  /* 0x00000002060e7825 */ /* 0x004fca00078e020c */
[----:B------:R4:W-:Y:S01]  /*1eed0*/  STL.64 [R1+0x820], R14 ;  /* 0x0008200e01007387 */ /* 0x0009e20000100a00 */
[----:B------:R-:W2:Y:S02]  /*1eee0*/  LDL.LU R21, [R1+0x8c8] ;  /* 0x0008c80001157983 */ /* 0x000ea40000300800 */
[----:B------:R-:W2:Y:S02]  /*1eef0*/  LDL.LU R6, [R1+0x8d0] ;  /* 0x0008d00001067983 */ /* 0x000ea40000300800 */
[----:B------:R-:W2:Y:S02]  /*1ef00*/  LDL.LU R18, [R1+0x8e0] ;  /* 0x0008e00001127983 */ /* 0x000ea40000300800 */
[--C-:B----4-:R-:W-:Y:S02]  /*1ef10*/  IMAD.WIDE R14, R7, 0x2, R12.reuse ;  /* 0x00000002070e7825 */ /* 0x110fe400078e020c */
        /* <DEDUP_REMOVED lines=22> */
[----:B------:R-:W4:Y:S01]  /*1f080*/  LDL.LU R3, [R1+0x968] ;  /* 0x0009680001037983 */ /* 0x000f220000300800 */
[----:B------:R0:W-:Y:S01]  /*1f090*/  STL.64 [R1+0x878], R24 ;  /* 0x0008781801007387 */ /* 0x0001e20000100a00 */
[----:B------:R-:W4:Y:S02]  /*1f0a0*/  LDL.LU R15, [R1+0x970] ;  /* 0x00097000010f7983 */ /* 0x000f240000300800 */
[----:B0-----:R-:W-:-:S02]  /*1f0b0*/  IMAD.WIDE R24, R11, 0x2, R12 ;  /* 0x000000020b187825 */ /* 0x001fc400078e020c */
[----:B------:R-:W4:Y:S03]  /*1f0c0*/  LDL.LU R11, [R1+0x980] ;  /* 0x00098000010b7983 */ /* 0x000f260000300800 */
[----:B------:R3:W-:Y:S02]  /*1f0d0*/  STL.64 [R1+0x888], R24 ;  /* 0x0008881801007387 */ /* 0x0007e40000100a00 */
[--C-:B------:R-:W-:Y:S02]  /*1f0e0*/  IMAD.WIDE R26, R8, 0x2, R12.reuse ;  /* 0x00000002081a7825 */ /* 0x100fe400078e020c */
[----:B------:R-:W4:Y:S03]  /*1f0f0*/  LDL.LU R8, [R1+0x988] ;  /* 0x0009880001087983 */ /* 0x000f260000300800 */
[----:B------:R0:W-:Y:S02]  /*1f100*/  STL.64 [R1+0x890], R26 ;  /* 0x0008901a01007387 */ /* 0x0001e40000100a00 */
[----:B------:R-:W4:Y:S02]  /*1f110*/  LDL.LU R10, [R1+0x998] ;  /* 0x00099800010a7983 */ /* 0x000f240000300800 */
[----:B---3--:R-:W-:-:S02]  /*1f120*/  IMAD.WIDE R24, R9, 0x2, R12 ;  /* 0x0000000209187825 */ /* 0x008fc400078e020c */
[----:B------:R-:W3:Y:S03]  /*1f130*/  LDL.LU R9, [R1+0x9a0] ;  /* 0x0009a00001097983 */ /* 0x000ee60000300800 */
[----:B------:R1:W-:Y:S02]  /*1f140*/  STL.64 [R1+0x8a0], R24 ;  /* 0x0008a01801007387 */ /* 0x0003e40000100a00 */
[----:B0-----:R-:W-:-:S05]  /*1f150*/  IMAD.WIDE R26, R23, 0x2, R12 ;  /* 0x00000002171a7825 */ /* 0x001fca00078e020c */
[----:B------:R-:W-:Y:S01]  /*1f160*/  STL.64 [R1+0x8a8], R26 ;  /* 0x0008a81a01007387 */ /* 0x000fe20000100a00 */
[----:B-1----:R-:W-:-:S04]  /*1f170*/  IMAD.WIDE R24, R20, 0x2, R12 ;  /* 0x0000000214187825 */ /* 0x002fc800078e020c */
[----:B--2---:R-:W-:-:S04]  /*1f180*/  IMAD.WIDE R22, R21, 0x2, R12 ;  /* 0x0000000215167825 */ /* 0x004fc800078e020c */
[--C-:B------:R-:W-:Y:S01]  /*1f190*/  IMAD.WIDE R20, R6, 0x2, R12.reuse ;  /* 0x0000000206147825 */ /* 0x100fe200078e020c */
[----:B------:R-:W-:Y:S03]  /*1f1a0*/  STL.64 [R1+0x8b8], R24 ;  /* 0x0008b81801007387 */ /* 0x000fe60000100a00 */
[----:B------:R-:W2:Y:S02]  /*1f1b0*/  LDL.LU R6, [R1+0x9b0] ;  /* 0x0009b00001067983 */ /* 0x000ea40000300800 */
[----:B------:R0:W-:Y:S01]  /*1f1c0*/  STL.64 [R1+0x8c8], R22 ;  /* 0x0008c81601007387 */ /* 0x0001e20000100a00 */
[----:B------:R4:W-:Y:S01]  /*1f1d0*/  STL.64 [R1+0x8d0], R20 ;  /* 0x0008d01401007387 */ /* 0x0009e20000100a00 */
[----:B0-----:R-:W-:-:S04]  /*1f1e0*/  IMAD.WIDE R22, R18, 0x2, R12 ;  /* 0x0000000212167825 */ /* 0x001fc800078e020c */
[--C-:B----4-:R-:W-:Y:S02]  /*1f1f0*/  IMAD.WIDE R20, R7, 0x2, R12.reuse ;  /* 0x0000000207147825 */ /* 0x110fe400078e020c */
        /* <DEDUP_REMOVED lines=26> */
[----:B------:R-:W-:-:S04]  /*1f3a0*/  IMAD.WIDE R18, R14, 0x2, R12 ;  /* 0x000000020e127825 */ /* 0x000fc800078e020c */
[--C-:B------:R-:W-:Y:S01]  /*1f3b0*/  IMAD.WIDE R14, R15, 0x2, R12.reuse ;  /* 0x000000020f0e7825 */ /* 0x100fe200078e020c */
[----:B------:R-:W-:Y:S03]  /*1f3c0*/  STL.64 [R1+0x958], R18 ;  /* 0x0009581201007387 */ /* 0x000fe60000100a00 */
[----:B------:R0:W-:Y:S02]  /*1f3d0*/  STL.64 [R1+0x968], R16 ;  /* 0x0009681001007387 */ /* 0x0001e40000100a00 */
        /* <DEDUP_REMOVED lines=9> */
[----:B------:R-:W-:Y:S01]  /*1f470*/  STL.64 [R1+0x998], R16 ;  /* 0x0009981001007387 */ /* 0x000fe20000100a00 */
[----:B------:R-:W4:Y:S02]  /*1f480*/  LDL.LU R20, [R1+0xa38] ;  /* 0x000a380001147983 */ /* 0x000f240000300800 */
[----:B---3--:R-:W-:-:S05]  /*1f490*/  IMAD.WIDE R14, R9, 0x2, R12 ;  /* 0x00000002090e7825 */ /* 0x008fca00078e020c */
[----:B------:R2:W-:Y:S01]  /*1f4a0*/  STL.64 [R1+0x9a0], R14 ;  /* 0x0009a00e01007387 */ /* 0x0005e20000100a00 */
[----:B------:R-:W3:Y:S02]  /*1f4b0*/  LDL.LU R21, [R1+0xa40] ;  /* 0x000a400001157983 */ /* 0x000ee40000300800 */
[----:B------:R-:W3:Y:S02]  /*1f4c0*/  LDL.LU R9, [R1+0xa50] ;  /* 0x000a500001097983 */ /* 0x000ee40000300800 */
        /* <DEDUP_REMOVED lines=10> */
[----:B------:R0:W-:Y:S01]  /*1f570*/  STL.64 [R1+0x9c8], R14 ;  /* 0x0009c80e01007387 */ /* 0x0001e20000100a00 */
[----:B-1----:R-:W4:Y:S01]  /*1f580*/  LDL.LU R16, [R1+0xa98] ;  /* 0x000a980001107983 */ /* 0x002f220000300800 */
[----:B0-----:R-:W-:-:S03]  /*1f590*/  IMAD.WIDE R14, R5, 0x2, R12 ;  /* 0x00000002050e7825 */ /* 0x001fc600078e020c */
[----:B------:R-:W4:Y:S02]  /*1f5a0*/  LDL.LU R5, [R1+0xaa0] ;  /* 0x000aa00001057983 */ /* 0x000f240000300800 */
        /* <DEDUP_REMOVED lines=23> */
[----:B-1----:R-:W-:-:S05]  /*1f720*/  IMAD.WIDE R26, R23, 0x2, R12 ;  /* 0x00000002171a7825 */ /* 0x002fca00078e020c */
[----:B------:R-:W-:Y:S01]  /*1f730*/  STL.64 [R1+0xa28], R26 ;  /* 0x000a281a01007387 */ /* 0x000fe20000100a00 */
[----:B0-----:R-:W-:-:S05]  /*1f740*/  IMAD.WIDE R24, R20, 0x2, R12 ;  /* 0x0000000214187825 */ /* 0x001fca00078e020c */
[----:B------:R-:W-:Y:S01]  /*1f750*/  STL.64 [R1+0xa38], R24 ;  /* 0x000a381801007387 */ /* 0x000fe20000100a00 */
[----:B---3--:R-:W-:-:S04]  /*1f760*/  IMAD.WIDE R22, R21, 0x2, R12 ;  /* 0x0000000215167825 */ /* 0x008fc800078e020c */
[--C-:B------:R-:W-:Y:S02]  /*1f770*/  IMAD.WIDE R20, R9, 0x2, R12.reuse ;  /* 0x0000000209147825 */ /* 0x100fe400078e020c */
[----:B------:R-:W3:Y:S02]  /*1f780*/  LDL.LU R9, [R1+0x4bc] ;  /* 0x0004bc0001097983 */ /* 0x000ee40000300800 */
[----:B------:R0:W-:Y:S02]  /*1f790*/  STL.64 [R1+0xa40], R22 ;  /* 0x000a401601007387 */ /* 0x0001e40000100a00 */
[----:B------:R2:W-:Y:S02]  /*1f7a0*/  STL.64 [R1+0xa50], R20 ;  /* 0x000a501401007387 */ /* 0x0005e40000100a00 */
[----:B0-----:R-:W-:-:S04]  /*1f7b0*/  IMAD.WIDE R22, R18, 0x2, R12 ;  /* 0x0000000212167825 */ /* 0x001fc800078e020c */
[--C-:B--2---:R-:W-:Y:S02]  /*1f7c0*/  IMAD.WIDE R20, R6, 0x2, R12.reuse ;  /* 0x0000000206147825 */ /* 0x104fe400078e020c */
[----:B------:R-:W2:Y:S02]  /*1f7d0*/  LDL.LU R6, [R1+0x4b8] ;  /* 0x0004b80001067983 */ /* 0x000ea40000300800 */
[----:B------:R4:W-:Y:S02]  /*1f7e0*/  STL.64 [R1+0xa58], R22 ;  /* 0x000a581601007387 */ /* 0x0009e40000100a00 */
[----:B------:R0:W-:Y:S02]  /*1f7f0*/  STL.64 [R1+0xa68], R20 ;  /* 0x000a681401007387 */ /* 0x0001e40000100a00 */
[--C-:B----4-:R-:W-:Y:S02]  /*1f800*/  IMAD.WIDE R22, R7, 0x2, R12.reuse ;  /* 0x0000000207167825 */ /* 0x110fe400078e020c */
[----:B------:R-:W4:Y:S02]  /*1f810*/  LDL.LU R7, [R1+0x494] ;  /* 0x0004940001077983 */ /* 0x000f240000300800 */
[----:B0-----:R-:W-:-:S04]  /*1f820*/  IMAD.WIDE R20, R19, 0x2, R12 ;  /* 0x0000000213147825 */ /* 0x001fc800078e020c */
        /* <DEDUP_REMOVED lines=23> */
[--C-:B0-----:R-:W-:Y:S02]  /*1f9a0*/  IMAD.WIDE R16, R3, 0x2, R12.reuse ;  /* 0x0000000203107825 */ /* 0x101fe400078e020c */
[----:B------:R-:W4:Y:S02]  /*1f9b0*/  LDL.LU R3, [R1+0x41c] ;  /* 0x00041c0001037983 */ /* 0x000f240000300800 */
[----:B------:R-:W-:-:S05]  /*1f9c0*/  IMAD.WIDE R14, R15, 0x2, R12 ;  /* 0x000000020f0e7825 */ /* 0x000fca00078e020c */
[----:B------:R0:W-:Y:S01]  /*1f9d0*/  STL.64 [R1+0x1498], R14 ;  /* 0x0014980e01007387 */ /* 0x0001e20000100a00 */
        /* <DEDUP_REMOVED lines=13> */
[--C-:B---3--:R-:W-:Y:S02]  /*1fab0*/  IMAD.WIDE R14, R9, 0x2, R12.reuse ;  /* 0x00000002090e7825 */ /* 0x108fe400078e020c */
[----:B------:R-:W3:Y:S03]  /*1fac0*/  LDL.LU R9, [R1+0x36c] ;  /* 0x00036c0001097983 */ /* 0x000ee60000300800 */
[----:B------:R4:W-:Y:S02]  /*1fad0*/  STL.64 [R1+0x14e8], R14 ;  /* 0x0014e80e01007387 */ /* 0x0009e40000100a00 */
[----:B--2---:R-:W-:-:S02]  /*1fae0*/  IMAD.WIDE R16, R6, 0x2, R12 ;  /* 0x0000000206107825 */ /* 0x004fc400078e020c */
[----:B------:R-:W2:Y:S03]  /*1faf0*/  LDL.LU R6, [R1+0x368] ;  /* 0x0003680001067983 */ /* 0x000ea60000300800 */
[----:B------:R0:W-:Y:S02]  /*1fb00*/  STL.64 [R1+0x4b8], R16 ;  /* 0x0004b81001007387 */ /* 0x0001e40000100a00 */
[----:B------:R-:W2:Y:S02]  /*1fb10*/  LDL.LU R19, [R1+0x344] ;  /* 0x0003440001137983 */ /* 0x000ea40000300800 */
[--C-:B----4-:R-:W-:Y:S02]  /*1fb20*/  IMAD.WIDE R14, R7, 0x2, R12.reuse ;  /* 0x00000002070e7825 */ /* 0x110fe400078e020c */
[----:B------:R-:W4:Y:S03]  /*1fb30*/  LDL.LU R7, [R1+0x340] ;  /* 0x0003400001077983 */ /* 0x000f260000300800 */
[----:B------:R1:W-:Y:S02]  /*1fb40*/  STL.64 [R1+0x1508], R14 ;  /* 0x0015080e01007387 */ /* 0x0003e40000100a00 */
[----:B0-----:R-:W4:Y:S02]  /*1fb50*/  LDL.LU R16, [R1+0x31c] ;  /* 0x00031c0001107983 */ /* 0x001f240000300800 */
[----:B-1----:R-:W-:-:S02]  /*1fb60*/  IMAD.WIDE R14, R4, 0x2, R12 ;  /* 0x00000002040e7825 */ /* 0x002fc400078e020c */
        /* <DEDUP_REMOVED lines=19> */
[----:B------:R-:W-:Y:S02]  /*1fca0*/  STL.64 [R1+0x1568], R26 ;  /* 0x0015681a01007387 */ /* 0x000fe40000100a00 */
[----:B------:R-:W4:Y:S02]  /*1fcb0*/  LDL.LU R10, [R1+0x254] ;  /* 0x00025400010a7983 */ /* 0x000f240000300800 */
[----:B0-----:R-:W-:-:S02]  /*1fcc0*/  IMAD.WIDE R24, R11, 0x2, R12 ;  /* 0x000000020b187825 */ /* 0x001fc400078e020c */
[----:B------:R-:W4:Y:S03]  /*1fcd0*/  LDL.LU R11, [R1+0x250] ;  /* 0x00025000010b7983 */ /* 0x000f260000300800 */
[----:B------:R0:W-:Y:S02]  /*1fce0*/  STL.64 [R1+0x1578], R24 ;  /* 0x0015781801007387 */ /* 0x0001e40000100a00 */
[----:B------:R-:W-:-:S05]  /*1fcf0*/  IMAD.WIDE R22, R23, 0x2, R12 ;  /* 0x0000000217167825 */ /* 0x000fca00078e020c */
[----:B------:R1:W-:Y:S01]  /*1fd00*/  STL.64 [R1+0x3f0], R22 ;  /* 0x0003f01601007387 */ /* 0x0003e20000100a00 */
[----:B0-----:R-:W-:-:S04]  /*1fd10*/  IMAD.WIDE R24, R20, 0x2, R12 ;  /* 0x0000000214187825 */ /* 0x001fc800078e020c */
[----:B------:R-:W-:-:S04]  /*1fd20*/  IMAD.WIDE R20, R21, 0x2, R12 ;  /* 0x0000000215147825 */ /* 0x000fc800078e020c */
[--C-:B-1----:R-:W-:Y:S01]  /*1fd30*/  IMAD.WIDE R22, R8, 0x2, R12.reuse ;  /* 0x0000000208167825 */ /* 0x102fe200078e020c */
[----:B------:R-:W-:Y:S03]  /*1fd40*/  STL.64 [R1+0x1598], R24 ;  /* 0x0015981801007387 */ /* 0x000fe60000100a00 */
[----:B------:R-:W4:Y:S02]  /*1fd50*/  LDL.LU R8, [R1+0x22c] ;  /* 0x00022c0001087983 */ /* 0x000f240000300800 */
[----:B------:R0:W-:Y:S01]  /*1fd60*/  STL.64 [R1+0x3c8], R20 ;  /* 0x0003c81401007387 */ /* 0x0001e20000100a00 */
[----:B------:R3:W-:Y:S01]  /*1fd70*/  STL.64 [R1+0x15b8], R22 ;  /* 0x0015b81601007387 */ /* 0x0007e20000100a00 */
[----:B0-----:R-:W-:-:S04]  /*1fd80*/  IMAD.WIDE R20, R18, 0x2, R12 ;  /* 0x0000000212147825 */ /* 0x001fc800078e020c */
[--C-:B---3--:R-:W-:Y:S02]  /*1fd90*/  IMAD.WIDE R22, R9, 0x2, R12.reuse ;  /* 0x0000000209167825 */ /* 0x108fe400078e020c */
[----:B------:R-:W3:Y:S02]  /*1fda0*/  LDL.LU R9, [R1+0x228] ;  /* 0x0002280001097983 */ /* 0x000ee40000300800 */
[----:B------:R2:W-:Y:S02]  /*1fdb0*/  STL.64 [R1+0x390], R20 ;  /* 0x0003901401007387 */ /* 0x0005e40000100a00 */
[----:B------:R-:W-:Y:S02]  /*1fdc0*/  STL.64 [R1+0x15d8], R22 ;  /* 0x0015d81601007387 */ /* 0x000fe40000100a00 */
[----:B--2---:R-:W-:-:S04]  /*1fdd0*/  IMAD.WIDE R20, R6, 0x2, R12 ;  /* 0x0000000206147825 */ /* 0x004fc800078e020c */
[--C-:B------:R-:W-:Y:S01]  /*1fde0*/  IMAD.WIDE R18, R19, 0x2, R12.reuse ;  /* 0x0000000213127825 */ /* 0x100fe200078e020c */
[----:B------:R-:W2:Y:S03]  /*1fdf0*/  LDL.LU R6, [R1+0x204] ;  /* 0x0002040001067983 */ /* 0x000ea60000300800 */
[----:B------:R4:W-:Y:S02]  /*1fe00*/  STL.64 [R1+0x368], R20 ;  /* 0x0003681401007387 */ /* 0x0009e40000100a00 */
[--C-:B----4-:R-:W-:Y:S02]  /*1fe10*/  IMAD.WIDE R20, R7, 0x2, R12.reuse ;  /* 0x0000000207147825 */ /* 0x110fe400078e020c */
[----:B------:R-:W4:Y:S02]  /*1fe20*/  LDL.LU R7, [R1+0x200] ;  /* 0x0002000001077983 */ /* 0x000f240000300800 */
[----:B------:R0:W-:Y:S02]  /*1fe30*/  STL.64 [R1+0x15f8], R18 ;  /* 0x0015f81201007387 */ /* 0x0001e40000100a00 */
[----:B------:R1:W-:Y:S02]  /*1fe40*/  STL.64 [R1+0x340], R20 ;  /* 0x0003401401007387 */ /* 0x0003e40000100a00 */
[----:B0-----:R-:W-:-:S04]  /*1fe50*/  IMAD.WIDE R18, R16, 0x2, R12 ;  /* 0x0000000210127825 */ /* 0x001fc800078e020c */
[--C-:B-1----:R-:W-:Y:S02]  /*1fe60*/  IMAD.WIDE R20, R4, 0x2, R12.reuse ;  /* 0x0000000204147825 */ /* 0x102fe400078e020c */
[----:B------:R-:W4:Y:S02]  /*1fe70*/  LDL.LU R4, [R1+0x1dc] ;  /* 0x0001dc0001047983 */ /* 0x000f240000300800 */
[----:B------:R0:W-:Y:S02]  /*1fe80*/  STL.64 [R1+0x1618], R18 ;  /* 0x0016181201007387 */ /* 0x0001e40000100a00 */
[----:B------:R-:W-:Y:S02]  /*1fe90*/  STL.64 [R1+0x318], R20 ;  /* 0x0003181401007387 */ /* 0x000fe40000100a00 */
[----:B0-----:R-:W-:-:S04]  /*1fea0*/  IMAD.WIDE R18, R5, 0x2, R12 ;  /* 0x0000000205127825 */ /* 0x001fc800078e020c */
[--C-:B------:R-:W-:Y:S01]  /*1feb0*/  IMAD.WIDE R16, R17, 0x2, R12.reuse ;  /* 0x0000000211107825 */ /* 0x100fe200078e020c */
[----:B------:R-:W4:Y:S03]  /*1fec0*/  LDL.LU R5, [R1+0x1d8] ;  /* 0x0001d80001057983 */ /* 0x000f260000300800 */
[----:B------:R0:W-:Y:S02]  /*1fed0*/  STL.64 [R1+0x1638], R18 ;  /* 0x0016381201007387 */ /* 0x0001e40000100a00 */
[--C-:B0-----:R-:W-:Y:S02]  /*1fee0*/  IMAD.WIDE R18, R2, 0x2, R12.reuse ;  /* 0x0000000202127825 */ /* 0x101fe400078e020c */
        /* <DEDUP_REMOVED lines=9> */
[--C-:B------:R-:W-:Y:S02]  /*1ff80*/  IMAD.WIDE R14, R29, 0x2, R12.reuse ;  /* 0x000000021d0e7825 */ /* 0x100fe400078e020c */
        /* <DEDUP_REMOVED lines=10> */
[----:B------:R-:W-:-:S05]  /*20030*/  IMAD.WIDE R10, R11, 0x2, R12 ;  /* 0x000000020b0a7825 */ /* 0x000fca00078e020c */
[----:B------:R1:W-:Y:S01]  /*20040*/  STL.64 [R1+0x250], R10 ;  /* 0x0002500a01007387 */ /* 0x0003e20000100a00 */
[----:B------:R-:W4:Y:S02]  /*20050*/  LDL.LU R21, [R1+0x1bc] ;  /* 0x0001bc0001157983 */ /* 0x000f240000300800 */
[----:B------:R-:W4:Y:S02]  /*20060*/  LDL.LU R18, [R1+0x1b8] ;  /* 0x0001b80001127983 */ /* 0x000f240000300800 */
[----:B------:R-:W4:Y:S01]  /*20070*/  LDL.LU R19, [R1+0x1b4] ;  /* 0x0001b40001137983 */ /* 0x000f220000300800 */
[----:B0-----:R-:W4:Y:S01]  /*20080*/  LDL.LU R16, [R1+0x1b0] ;  /* 0x0001b00001107983 */ /* 0x001f220000300800 */
[----:B-1----:R-:W-:-:S05]  /*20090*/  IMAD.WIDE R10, R8, 0x2, R12 ;  /* 0x00000002080a7825 */ /* 0x002fca00078e020c */
[----:B------:R3:W-:Y:S01]  /*200a0*/  STL.64 [R1+0x16d8], R10 ;  /* 0x0016d80a01007387 */ /* 0x0007e20000100a00 */
[----:B------:R-:W4:Y:S02]  /*200b0*/  LDL.LU R17, [R1+0x1ac] ;  /* 0x0001ac0001117983 */ /* 0x000f240000300800 */
[----:B---3--:R-:W-:-:S05]  /*200c0*/  IMAD.WIDE R10, R9, 0x2, R12 ;  /* 0x00000002090a7825 */ /* 0x008fca00078e020c */
[----:B------:R-:W-:Y:S01]  /*200d0*/  STL.64 [R1+0x228], R10 ;  /* 0x0002280a01007387 */ /* 0x000fe20000100a00 */
[----:B------:R-:W3:Y:S02]  /*200e0*/  LDL.LU R14, [R1+0x1a8] ;  /* 0x0001a800010e7983 */ /* 0x000ee40000300800 */
[----:B------:R-:W3:Y:S02]  /*200f0*/  LDL.LU R15, [R1+0x1a4] ;  /* 0x0001a400010f7983 */ /* 0x000ee40000300800 */
[----:B--2---:R-:W-:-:S05]  /*20100*/  IMAD.WIDE R8, R6, 0x2, R12 ;  /* 0x0000000206087825 */ /* 0x004fca00078e020c */
[----:B------:R0:W-:Y:S04]  /*20110*/  STL.64 [R1+0x16f8], R8 ;  /* 0x0016f80801007387 */ /* 0x0001e80000100a00 */
[----:B0-----:R-:W2:Y:S01]  /*20120*/  LDL.LU R8, [R1+0x1a0] ;  /* 0x0001a00001087983 */ /* 0x001ea20000300800 */
[----:B------:R-:W2:Y:S02]  /*20130*/  LDL.LU R9, [R1+0x19c] ;  /* 0x00019c0001097983 */ /* 0x000ea40000300800 */
[----:B----4-:R-:W-:-:S05]  /*20140*/  IMAD.WIDE R6, R7, 0x2, R12 ;  /* 0x0000000207067825 */ /* 0x010fca00078e020c */
[----:B------:R0:W-:Y:S01]  /*20150*/  STL.64 [R1+0x200], R6 ;  /* 0x0002000601007387 */ /* 0x0001e20000100a00 */
[----:B------:R-:W4:Y:S02]  /*20160*/  LDL.LU R10, [R1+0x198] ;  /* 0x00019800010a7983 */ /* 0x000f240000300800 */
[----:B0-----:R-:W-:-:S05]  /*20170*/  IMAD.WIDE R6, R4, 0x2, R12 ;  /* 0x0000000204067825 */ /* 0x001fca00078e020c */
[----:B------:R0:W-:Y:S01]  /*20180*/  STL.64 [R1+0x1718], R6 ;  /* 0x0017180601007387 */ /* 0x0001e20000100a00 */
[----:B------:R-:W4:Y:S02]  /*20190*/  LDL.LU R11, [R1+0x194] ;  /* 0x00019400010b7983 */ /* 0x000f240000300800 */
[--C-:B------:R-:W-:Y:S01]  /*201a0*/  IMAD.WIDE R4, R5, 0x2, R12.reuse ;  /* 0x0000000205047825 */ /* 0x100fe200078e020c */
[----:B0-----:R-:W4:Y:S04]  /*201b0*/  LDL.LU R6, [R1+0x190] ;  /* 0x0001900001067983 */ /* 0x001f280000300800 */
[----:B------:R0:W-:Y:S02]  /*201c0*/  STL.64 [R1+0x1d8], R4 ;  /* 0x0001d80401007387 */ /* 0x0001e40000100a00 */
[----:B------:R-:W4:Y:S02]  /*201d0*/  LDL.LU R7, [R1+0x18c] ;  /* 0x00018c0001077983 */ /* 0x000f240000300800 */
[--C-:B------:R-:W-:Y:S01]  /*201e0*/  IMAD.WIDE R24, R2, 0x2, R12.reuse ;  /* 0x0000000202187825 */ /* 0x100fe200078e020c */
[----:B0-----:R-:W4:Y:S04]  /*201f0*/  LDL.LU R4, [R1+0x188] ;  /* 0x0001880001047983 */ /* 0x001f280000300800 */
        /* <DEDUP_REMOVED lines=9> */
[----:B0-----:R-:W-:-:S04]  /*20290*/  IMAD.WIDE R24, R3, 0x2, R12 ;  /* 0x0000000203187825 */ /* 0x001fc800078e020c */
[--C-:B-1----:R-:W-:Y:S01]  /*202a0*/  IMAD.WIDE R26, R23, 0x2, R12.reuse ;  /* 0x00000002171a7825 */ /* 0x102fe200078e020c */
[----:B------:R-:W4:Y:S03]  /*202b0*/  LDL.LU R3, [R1+0x418] ;  /* 0x0004180001037983 */ /* 0x000f260000300800 */
[----:B------:R0:W-:Y:S01]  /*202c0*/  STL.64 [R1+0x1c8], R24 ;  /* 0x0001c81801007387 */ /* 0x0001e20000100a00 */
[----:B------:R1:W-:Y:S01]  /*202d0*/  STL.64 [R1+0x1778], R26 ;  /* 0x0017781a01007387 */ /* 0x0003e20000100a00 */
[----:B0-----:R-:W-:-:S05]  /*202e0*/  IMAD.WIDE R24, R20, 0x2, R12 ;  /* 0x0000000214187825 */ /* 0x001fca00078e020c */
[----:B------:R0:W-:Y:S01]  /*202f0*/  STL.64 [R1+0x1c0], R24 ;  /* 0x0001c01801007387 */ /* 0x0001e20000100a00 */
[----:B-1----:R-:W4:Y:S02]  /*20300*/  LDL.LU.64 R26, [R1+0x170] ;  /* 0x00017000011a7983 */ /* 0x002f240000300a00 */
[----:B------:R-:W-:-:S04]  /*20310*/  IMAD.WIDE R22, R21, 0x2, R12 ;  /* 0x0000000215167825 */ /* 0x000fc800078e020c */
[----:B------:R-:W-:-:S04]  /*20320*/  IMAD.WIDE R20, R18, 0x2, R12 ;  /* 0x0000000212147825 */ /* 0x000fc800078e020c */
[--C-:B------:R-:W-:Y:S01]  /*20330*/  IMAD.WIDE R18, R19, 0x2, R12.reuse ;  /* 0x0000000213127825 */ /* 0x100fe200078e020c */
[----:B------:R-:W-:Y:S03]  /*20340*/  STL.64 [R1+0x1798], R22 ;  /* 0x0017981601007387 */ /* 0x000fe60000100a00 */
[----:B------:R1:W-:Y:S01]  /*20350*/  STL.64 [R1+0x1b8], R20 ;  /* 0x0001b81401007387 */ /* 0x0003e20000100a00 */
[----:B0-----:R-:W4:Y:S01]  /*20360*/  LDL.LU.64 R24, [R1+0x80] ;  /* 0x0000800001187983 */ /* 0x001f220000300a00 */
[----:B------:R0:W-:Y:S02]  /*20370*/  STL.64 [R1+0x17b8], R18 ;  /* 0x0017b81201007387 */ /* 0x0001e40000100a00 */
[----:B-1----:R-:W-:-:S04]  /*20380*/  IMAD.WIDE R20, R16, 0x2, R12 ;  /* 0x0000000210147825 */ /* 0x002fc800078e020c */
[--C-:B0-----:R-:W-:Y:S01]  /*20390*/  IMAD.WIDE R18, R17, 0x2, R12.reuse ;  /* 0x0000000211127825 */ /* 0x101fe200078e020c */
[----:B------:R3:W-:Y:S03]  /*203a0*/  STL.64 [R1+0x1b0], R20 ;  /* 0x0001b01401007387 */ /* 0x0007e60000100a00 */
[----:B------:R-:W4:Y:S01]  /*203b0*/  LDL.LU.64 R16, [R1+0x168] ;  /* 0x0001680001107983 */ /* 0x000f220000300a00 */
[----:B------:R0:W-:Y:S01]  /*203c0*/  STL.64 [R1+0x17d8], R18 ;  /* 0x0017d81201007387 */ /* 0x0001e20000100a00 */
[----:B---3--:R-:W-:-:S04]  /*203d0*/  IMAD.WIDE R20, R14, 0x2, R12 ;  /* 0x000000020e147825 */ /* 0x008fc800078e020c */
[--C-:B0-----:R-:W-:Y:S02]  /*203e0*/  IMAD.WIDE R18, R15, 0x2, R12.reuse ;  /* 0x000000020f127825 */ /* 0x101fe400078e020c */
[----:B------:R-:W3:Y:S02]  /*203f0*/  LDL.LU.64 R14, [R1+0x78] ;  /* 0x00007800010e7983 */ /* 0x000ee40000300a00 */
[----:B------:R2:W-:Y:S02]  /*20400*/  STL.64 [R1+0x1a8], R20 ;  /* 0x0001a81401007387 */ /* 0x0005e40000100a00 */
[----:B------:R0:W-:Y:S02]  /*20410*/  STL.64 [R1+0x17f8], R18 ;  /* 0x0017f81201007387 */ /* 0x0001e40000100a00 */
[----:B--2---:R-:W-:-:S04]  /*20420*/  IMAD.WIDE R20, R8, 0x2, R12 ;  /* 0x0000000208147825 */ /* 0x004fc800078e020c */
[--C-:B0-----:R-:W-:Y:S02]  /*20430*/  IMAD.WIDE R18, R9, 0x2, R12.reuse ;  /* 0x0000000209127825 */ /* 0x101fe400078e020c */
[----:B------:R-:W2:Y:S02]  /*20440*/  LDL.LU.64 R8, [R1+0x160] ;  /* 0x0001600001087983 */ /* 0x000ea40000300a00 */
[----:B------:R4:W-:Y:S02]  /*20450*/  STL.64 [R1+0x1a0], R20 ;  /* 0x0001a01401007387 */ /* 0x0009e40000100a00 */
[----:B------:R0:W-:Y:S02]  /*20460*/  STL.64 [R1+0x1818], R18 ;  /* 0x0018181201007387 */ /* 0x0001e40000100a00 */
[----:B------:R-:W2:Y:S02]  /*20470*/  LDL.LU.64 R22, [R1+0x70] ;  /* 0x0000700001167983 */ /* 0x000ea40000300a00 */
[----:B----4-:R-:W-:-:S05]  /*20480*/  IMAD.WIDE R20, R10, 0x2, R12 ;  /* 0x000000020a147825 */ /* 0x010fca00078e020c */
[----:B------:R1:W-:Y:S01]  /*20490*/  STL.64 [R1+0x198], R20 ;  /* 0x0001981401007387 */ /* 0x0003e20000100a00 */
[----:B0-----:R-:W-:-:S03]  /*204a0*/  IMAD.WIDE R18, R11, 0x2, R12 ;  /* 0x000000020b127825 */ /* 0x001fc600078e020c */
[----:B------:R-:W4:Y:S04]  /*204b0*/  LDL.LU.64 R10, [R1+0x158] ;  /* 0x00015800010a7983 */ /* 0x000f280000300a00 */
[----:B------:R0:W-:Y:S01]  /*204c0*/  STL.64 [R1+0x1838], R18 ;  /* 0x0018381201007387 */ /* 0x0001e20000100a00 */
[----:B-1----:R-:W-:-:S04]  /*204d0*/  IMAD.WIDE R20, R6, 0x2, R12 ;  /* 0x0000000206147825 */ /* 0x002fc800078e020c */
[--C-:B0-----:R-:W-:Y:S01]  /*204e0*/  IMAD.WIDE R18, R7, 0x2, R12.reuse ;  /* 0x0000000207127825 */ /* 0x101fe200078e020c */
[----:B------:R0:W-:Y:S03]  /*204f0*/  STL.64 [R1+0x190], R20 ;  /* 0x0001901401007387 */ /* 0x0001e60000100a00 */
[----:B------:R-:W4:Y:S01]  /*20500*/  LDL.LU.64 R6, [R1+0x68] ;  /* 0x0000680001067983 */ /* 0x000f220000300a00 */
[----:B------:R1:W-:Y:S01]  /*20510*/  STL.64 [R1+0x1858], R18 ;  /* 0x0018581201007387 */ /* 0x0003e20000100a00 */
[----:B0-----:R-:W-:-:S04]  /*20520*/  IMAD.WIDE R20, R4, 0x2, R12 ;  /* 0x0000000204147825 */ /* 0x001fc800078e020c */
[--C-:B-1----:R-:W-:Y:S01]  /*20530*/  IMAD.WIDE R18, R5, 0x2, R12.reuse ;  /* 0x0000000205127825 */ /* 0x102fe200078e020c */
[----:B------:R0:W-:Y:S03]  /*20540*/  STL.64 [R1+0x188], R20 ;  /* 0x0001881401007387 */ /* 0x0001e60000100a00 */
[----:B------:R-:W4:Y:S01]  /*20550*/  LDL.LU.64 R4, [R1+0x150] ;  /* 0x0001500001047983 */ /* 0x000f220000300a00 */
[----:B------:R1:W-:Y:S01]  /*20560*/  STL.64 [R1+0x1878], R18 ;  /* 0x0018781201007387 */ /* 0x0003e20000100a00 */
[----:B0-----:R-:W-:-:S05]  /*20570*/  IMAD.WIDE R20, R28, 0x2, R12 ;  /* 0x000000021c147825 */ /* 0x001fca00078e020c */
[----:B------:R0:W-:Y:S01]  /*20580*/  STL.64 [R1+0x180], R20 ;  /* 0x0001801401007387 */ /* 0x0001e20000100a00 */
[----:B-1----:R-:W-:-:S03]  /*20590*/  IMAD.WIDE R18, R29, 0x2, R12 ;  /* 0x000000021d127825 */ /* 0x002fc600078e020c */
[----:B------:R-:W4:Y:S01]  /*205a0*/  LDL.LU.64 R28, [R1+0x60] ;  /* 0x00006000011c7983 */ /* 0x000f220000300a00 */
[----:B0-----:R-:W-:-:S03]  /*205b0*/  IMAD.WIDE R20, R2, 0x2, R12 ;  /* 0x0000000202147825 */ /* 0x001fc600078e020c */
[----:B------:R0:W-:Y:S04]  /*205c0*/  STL.64 [R1+0x1898], R18 ;  /* 0x0018981201007387 */ /* 0x0001e80000100a00 */
[----:B------:R1:W-:Y:S01]  /*205d0*/  STL.64 [R1+0x178], R20 ;  /* 0x0001781401007387 */ /* 0x0003e20000100a00 */
[----:B0-----:R-:W-:-:S03]  /*205e0*/  IMAD.WIDE R18, R3, 0x2, R12 ;  /* 0x0000000203127825 */ /* 0x001fc600078e020c */
[----:B-1----:R-:W4:Y:S01]  /*205f0*/  LDL.LU.64 R20, [R1+0x148] ;  /* 0x0001480001147983 */ /* 0x002f220000300a00 */
[----:B------:R-:W-:-:S04]  /*20600*/  IMAD.WIDE R12, R0, 0x2, R12 ;  /* 0x00000002000c7825 */ /* 0x000fc800078e020c */
[----:B------:R-:W4:Y:S02]  /*20610*/  LDL.LU.64 R2, [R1+0x58] ;  /* 0x0000580001027983 */ /* 0x000f240000300a00 */
[----:B------:R0:W-:Y:S01]  /*20620*/  STL.64 [R1+0x418], R18 ;  /* 0x0004181201007387 */ /* 0x0001e20000100a00 */
[----:B------:R-:W-:Y:S04]  /*20630*/  STL.64 [R1+0x22d0], R12 ;  /* 0x0022d00c01007387 */ /* 0x000fe80000100a00 */
[----:B------:R-:W-:Y:S04]  /*20640*/  STL [R1+0x1e98], R26 ;  /* 0x001e981a01007387 */ /* 0x000fe80000100800 */
[----:B0-----:R-:W4:Y:S01]  /*20650*/  LDL.LU.64 R18, [R1+0x140] ;  /* 0x0001400001127983 */ /* 0x001f220000300a00 */
[----:B------:R-:W-:-:S03]  /*20660*/  IMAD.MOV.U32 R0, RZ, RZ, R27 ;  /* 0x000000ffff007224 */ /* 0x000fc600078e001b */
[----:B------:R-:W-:Y:S04]  /*20670*/  STL [R1+0x1e94], R24 ;  /* 0x001e941801007387 */ /* 0x000fe80000100800 */
[----:B------:R0:W-:Y:S02]  /*20680*/  STL [R1+0x1e90], R0 ;  /* 0x001e900001007387 */ /* 0x0001e40000100800 */
[----:B0-----:R-:W-:Y:S02]  /*20690*/  IMAD.MOV.U32 R0, RZ, RZ, R25 ;  /* 0x000000ffff007224 */ /* 0x001fe400078e0019 */
[----:B------:R-:W-:Y:S04]  /*206a0*/  STL [R1+0x1e8c], R16 ;  /* 0x001e8c1001007387 */ /* 0x000fe80000100800 */
[----:B------:R0:W-:Y:S02]  /*206b0*/  STL [R1+0x1e88], R0 ;  /* 0x001e880001007387 */ /* 0x0001e40000100800 */
[----:B0-----:R-:W-:-:S02]  /*206c0*/  IMAD.MOV.U32 R0, RZ, RZ, R17 ;  /* 0x000000ffff007224 */ /* 0x001fc400078e0011 */
[----:B------:R-:W4:Y:S03]  /*206d0*/  LDL.LU.64 R16, [R1+0x50] ;  /* 0x0000500001107983 */ /* 0x000f260000300a00 */
[----:B------:R3:W-:Y:S02]  /*206e0*/  STL [R1+0x1e80], R0 ;  /* 0x001e800001007387 */ /* 0x0007e40000100800 */
[----:B---3--:R-:W-:Y:S01]  /*206f0*/  IMAD.MOV.U32 R0, RZ, RZ, R15 ;  /* 0x000000ffff007224 */ /* 0x008fe200078e000f */
[----:B------:R0:W-:Y:S04]  /*20700*/  STL [R1+0x1e84], R14 ;  /* 0x001e840e01007387 */ /* 0x0001e80000100800 */
[----:B0-----:R-:W3:Y:S01]  /*20710*/  LDL.LU.64 R14, [R1+0x138] ;  /* 0x00013800010e7983 */ /* 0x001ee20000300a00 */
[----:B------:R2:W-:Y:S02]  /*20720*/  STL [R1+0x1e78], R0 ;  /* 0x001e780001007387 */ /* 0x0005e40000100800 */
[----:B--2---:R-:W-:Y:S01]  /*20730*/  IMAD.MOV.U32 R0, RZ, RZ, R9 ;  /* 0x000000ffff007224 */ /* 0x004fe200078e0009 */
[----:B------:R0:W-:Y:S01]  /*20740*/  STL [R1+0x1e7c], R8 ;  /* 0x001e7c0801007387 */ /* 0x0001e20000100800 */
[----:B------:R-:W-:Y:S03]  /*20750*/  STL [R1+0x1e74], R22 ;  /* 0x001e741601007387 */ /* 0x000fe60000100800 */
[----:B------:R1:W-:Y:S04]  /*20760*/  STL [R1+0x1e70], R0 ;  /* 0x001e700001007387 */ /* 0x0003e80000100800 */
[----:B0-----:R-:W2:Y:S01]  /*20770*/  LDL.LU.64 R8, [R1+0x48] ;  /* 0x0000480001087983 */ /* 0x001ea20000300a00 */
[----:B-1----:R-:W-:-:S03]  /*20780*/  IMAD.MOV.U32 R0, RZ, RZ, R23 ;  /* 0x000000ffff007224 */ /* 0x002fc600078e0017 */
[----:B----4-:R-:W-:Y:S02]  /*20790*/  STL [R1+0x1e6c], R10 ;  /* 0x001e6c0a01007387 */ /* 0x010fe40000100800 */
[----:B------:R0:W-:Y:S02]  /*207a0*/  STL [R1+0x1e68], R0 ;  /* 0x001e680001007387 */ /* 0x0001e40000100800 */
[----:B0-----:R-:W-:Y:S02]  /*207b0*/  IMAD.MOV.U32 R0, RZ, RZ, R11 ;  /* 0x000000ffff007224 */ /* 0x001fe400078e000b */
[----:B------:R-:W4:Y:S03]  /*207c0*/  LDL.LU.64 R10, [R1+0x130] ;  /* 0x00013000010a7983 */ /* 0x000f260000300a00 */
[----:B------:R0:W-:Y:S02]  /*207d0*/  STL [R1+0x1e60], R0 ;  /* 0x001e600001007387 */ /* 0x0001e40000100800 */
[----:B------:R1:W-:Y:S02]  /*207e0*/  STL [R1+0x1e64], R6 ;  /* 0x001e640601007387 */ /* 0x0003e40000100800 */
[----:B0-----:R-:W-:-:S02]  /*207f0*/  IMAD.MOV.U32 R0, RZ, RZ, R7 ;  /* 0x000000ffff007224 */ /* 0x001fc400078e0007 */
[----:B-1----:R-:W2:Y:S03]  /*20800*/  LDL.LU.64 R6, [R1+0x40] ;  /* 0x0000400001067983 */ /* 0x002ea60000300a00 */
[----:B------:R0:W-:Y:S01]  /*20810*/  STL [R1+0x1e58], R0 ;  /* 0x001e580001007387 */ /* 0x0001e20000100800 */
[----:B------:R1:W-:Y:S01]  /*20820*/  STL [R1+0x1e5c], R4 ;  /* 0x001e5c0401007387 */ /* 0x0003e20000100800 */
[----:B0-----:R-:W-:-:S03]  /*20830*/  IMAD.MOV.U32 R0, RZ, RZ, R5 ;  /* 0x000000ffff007224 */ /* 0x001fc600078e0005 */
[----:B------:R-:W-:Y:S04]  /*20840*/  STL [R1+0x1e54], R28 ;  /* 0x001e541c01007387 */ /* 0x000fe80000100800 */
[----:B------:R0:W-:Y:S01]  /*20850*/  STL [R1+0x1e50], R0 ;  /* 0x001e500001007387 */ /* 0x0001e20000100800 */
[----:B-1----:R-:W2:Y:S02]  /*20860*/  LDL.LU.64 R4, [R1+0x128] ;  /* 0x0001280001047983 */ /* 0x002ea40000300a00 */
[----:B0-----:R-:W-:Y:S01]  /*20870*/  IMAD.MOV.U32 R0, RZ, RZ, R29 ;  /* 0x000000ffff007224 */ /* 0x001fe200078e001d */
[----:B------:R-:W-:Y:S04]  /*20880*/  STL [R1+0x1e4c], R20 ;  /* 0x001e4c1401007387 */ /* 0x000fe80000100800 */
[----:B------:R0:W-:Y:S01]  /*20890*/  STL [R1+0x1e48], R0 ;  /* 0x001e480001007387 */ /* 0x0001e20000100800 */
[----:B------:R-:W2:Y:S02]  /*208a0*/  LDL.LU.64 R28, [R1+0x38] ;  /* 0x00003800011c7983 */ /* 0x000ea40000300a00 */
[----:B------:R-:W-:Y:S02]  /*208b0*/  STL [R1+0x1e44], R2 ;  /* 0x001e440201007387 */ /* 0x000fe40000100800 */
[----:B0-----:R-:W-:-:S05]  /*208c0*/  IMAD.MOV.U32 R0, RZ, RZ, R21 ;  /* 0x000000ffff007224 */ /* 0x001fca00078e0015 */
[----:B------:R0:W-:Y:S01]  /*208d0*/  STL [R1+0x1e40], R0 ;  /* 0x001e400001007387 */ /* 0x0001e20000100800 */
[----:B------:R-:W-:Y:S02]  /*208e0*/  STL [R1+0x1e3c], R18 ;  /* 0x001e3c1201007387 */ /* 0x000fe40000100800 */
[----:B0-----:R-:W-:-:S05]  /*208f0*/  IMAD.MOV.U32 R0, RZ, RZ, R3 ;  /* 0x000000ffff007224 */ /* 0x001fca00078e0003 */
[----:B------:R0:W-:Y:S01]  /*20900*/  STL [R1+0x1e38], R0 ;  /* 0x001e380001007387 */ /* 0x0001e20000100800 */
[----:B------:R-:W2:Y:S02]  /*20910*/  LDL.LU.64 R2, [R1+0x30] ;  /* 0x0000300001027983 */ /* 0x000ea40000300a00 */
[----:B0-----:R-:W-:Y:S01]  /*20920*/  IMAD.MOV.U32 R0, RZ, RZ, R19 ;  /* 0x000000ffff007224 */ /* 0x001fe200078e0013 */
[----:B--2---:R0:W-:Y:S04]  /*20930*/  STL.64 [R1+0x2348], R2 ;  /* 0x0023480201007387 */ /* 0x0041e80000100a00 */
[----:B0-----:R-:W2:Y:S01]  /*20940*/  LDL.LU.64 R2, [R1+0x120] ;  /* 0x0001200001027983 */ /* 0x001ea20000300a00 */
[----:B------:R-:W2:Y:S02]  /*20950*/  LDL.LU.64 R26, [R1+0x118] ;  /* 0x00011800011a7983 */ /* 0x000ea40000300a00 */
[----:B------:R0:W-:Y:S02]  /*20960*/  STL [R1+0x1e30], R0 ;  /* 0x001e300001007387 */ /* 0x0001e40000100800 */
[----:B------:R-:W-:Y:S01]  /*20970*/  STL [R1+0x1e34], R16 ;  /* 0x001e341001007387 */ /* 0x000fe20000100800 */
[----:B------:R-:W2:Y:S01]  /*20980*/  LDL.LU.64 R24, [R1+0x28] ;  /* 0x0000280001187983 */ /* 0x000ea20000300a00 */
[----:B0-----:R-:W-:-:S05]  /*20990*/  IMAD.MOV.U32 R0, RZ, RZ, R17 ;  /* 0x000000ffff007224 */ /* 0x001fca00078e0011 */
[----:B------:R0:W-:Y:S01]  /*209a0*/  STL [R1+0x1e28], R0 ;  /* 0x001e280001007387 */ /* 0x0001e20000100800 */
[----:B---3--:R-:W-:Y:S02]  /*209b0*/  STL [R1+0x1e2c], R14 ;  /* 0x001e2c0e01007387 */ /* 0x008fe40000100800 */
[----:B------:R-:W3:Y:S02]  /*209c0*/  LDL.LU.64 R22, [R1+0x110] ;  /* 0x0001100001167983 */ /* 0x000ee40000300a00 */
[----:B------:R-:W3:Y:S02]  /*209d0*/  LDL.LU.64 R20, [R1+0x20] ;  /* 0x0000200001147983 */ /* 0x000ee40000300a00 */
[----:B0-----:R-:W-:-:S05]  /*209e0*/  IMAD.MOV.U32 R0, RZ, RZ, R15 ;  /* 0x000000ffff007224 */ /* 0x001fca00078e000f */
[----:B------:R0:W-:Y:S01]  /*209f0*/  STL [R1+0x1e20], R0 ;  /* 0x001e200001007387 */ /* 0x0001e20000100800 */
[----:B------:R1:W-:Y:S02]  /*20a00*/  STL [R1+0x1e24], R8 ;  /* 0x001e240801007387 */ /* 0x0003e40000100800 */
[----:B------:R-:W3:Y:S02]  /*20a10*/  LDL.LU.64 R18, [R1+0x108] ;  /* 0x0001080001127983 */ /* 0x000ee40000300a00 */
[----:B------:R-:W3:Y:S02]  /*20a20*/  LDL.LU.64 R16, [R1+0x18] ;  /* 0x0000180001107983 */ /* 0x000ee40000300a00 */
[----:B0-----:R-:W-:-:S05]  /*20a30*/  IMAD.MOV.U32 R0, RZ, RZ, R9 ;  /* 0x000000ffff007224 */ /* 0x001fca00078e0009 */
[----:B------:R0:W-:Y:S01]  /*20a40*/  STL [R1+0x1e18], R0 ;  /* 0x001e180001007387 */ /* 0x0001e20000100800 */
[----:B----4-:R-:W-:Y:S02]  /*20a50*/  STL [R1+0x1e1c], R10 ;  /* 0x001e1c0a01007387 */ /* 0x010fe40000100800 */
[----:B-1----:R-:W4:Y:S02]  /*20a60*/  LDL.LU.64 R8, [R1+0x100] ;  /* 0x0001000001087983 */ /* 0x002f240000300a00 */
[----:B------:R-:W-:Y:S02]  /*20a70*/  STL [R1+0x1e14], R6 ;  /* 0x001e140601007387 */ /* 0x000fe40000100800 */
[----:B0-----:R-:W-:-:S05]  /*20a80*/  IMAD.MOV.U32 R0, RZ, RZ, R11 ;  /* 0x000000ffff007224 */ /* 0x001fca00078e000b */
[----:B------:R0:W-:Y:S01]  /*20a90*/  STL [R1+0x1e10], R0 ;  /* 0x001e100001007387 */ /* 0x0001e20000100800 */
[----:B------:R-:W3:Y:S02]  /*20aa0*/  LDL.LU.64 R14, [R1+0x10] ;  /* 0x00001000010e7983 */ /* 0x000ee40000300a00 */
[----:B------:R-:W3:Y:S02]  /*20ab0*/  LDL.LU.64 R12, [R1+0xf8] ;  /* 0x0000f800010c7983 */ /* 0x000ee40000300a00 */
[----:B0-----:R-:W-:-:S05]  /*20ac0*/  IMAD.MOV.U32 R0, RZ, RZ, R7 ;  /* 0x000000ffff007224 */ /* 0x001fca00078e0007 */
[----:B------:R0:W-:Y:S01]  /*20ad0*/  STL [R1+0x1e08], R0 ;  /* 0x001e080001007387 */ /* 0x0001e20000100800 */
[----:B------:R1:W-:Y:S02]  /*20ae0*/  STL [R1+0x1e0c], R4 ;  /* 0x001e0c0401007387 */ /* 0x0003e40000100800 */
[----:B------:R-:W3:Y:S02]  /*20af0*/  LDL.LU.64 R10, [R1+0x8] ;  /* 0x00000800010a7983 */ /* 0x000ee40000300a00 */
[----:B------:R-:W-:Y:S02]  /*20b00*/  STL [R1+0x1e04], R28 ;  /* 0x001e041c01007387 */ /* 0x000fe40000100800 */
[----:B0-----:R-:W-:-:S05]  /*20b10*/  IMAD.MOV.U32 R0, RZ, RZ, R5 ;  /* 0x000000ffff007224 */ /* 0x001fca00078e0005 */
[----:B------:R0:W-:Y:S01]  /*20b20*/  STL [R1+0x1e00], R0 ;  /* 0x001e000001007387 */ /* 0x0001e20000100800 */
[----:B------:R-:W3:Y:S02]  /*20b30*/  LDL.LU.64 R6, [R1+0xf0] ;  /* 0x0000f00001067983 */ /* 0x000ee40000300a00 */
[----:B-1----:R-:W3:Y:S02]  /*20b40*/  LDL.LU.64 R4, [R1] ;  /* 0x0000000001047983 */ /* 0x002ee40000300a00 */
[----:B0-----:R-:W-:-:S05]  /*20b50*/  IMAD.MOV.U32 R0, RZ, RZ, R29 ;  /* 0x000000ffff007224 */ /* 0x001fca00078e001d */
[----:B------:R0:W-:Y:S04]  /*20b60*/  STL [R1+0x1df8], R0 ;  /* 0x001df80001007387 */ /* 0x0001e80000100800 */
[----:B--2---:R1:W-:Y:S01]  /*20b70*/  STL [R1+0x1dfc], R2 ;  /* 0x001dfc0201007387 */ /* 0x0043e20000100800 */
[----:B------:R-:W2:Y:S02]  /*20b80*/  LDL.LU.64 R28, [R1+0xe8] ;  /* 0x0000e800011c7983 */ /* 0x000ea40000300a00 */
[----:B0-----:R-:W-:Y:S02]  /*20b90*/  IMAD.MOV.U32 R0, RZ, RZ, R3 ;  /* 0x000000ffff007224 */ /* 0x001fe400078e0003 */
[----:B-1----:R-:W2:Y:S04]  /*20ba0*/  LDL.LU.64 R2, [R1+0x2348] ;  /* 0x0023480001027983 */ /* 0x002ea80000300a00 */
[----:B--2---:R-:W-:Y:S01]  /*20bb0*/  STL [R1+0x1df4], R2 ;  /* 0x001df40201007387 */ /* 0x004fe20000100800 */
[----:B------:R0:W-:Y:S02]  /*20bc0*/  STL [R1+0x1df0], R0 ;  /* 0x001df00001007387 */ /* 0x0001e40000100800 */
[----:B------:R-:W-:Y:S02]  /*20bd0*/  STL [R1+0x1dec], R26 ;  /* 0x001dec1a01007387 */ /* 0x000fe40000100800 */
[----:B0-----:R-:W-:-:S05]  /*20be0*/  IMAD.MOV.U32 R0, RZ, RZ, R3 ;  /* 0x000000ffff007224 */ /* 0x001fca00078e0003 */
[----:B------:R0:W-:Y:S01]  /*20bf0*/  STL [R1+0x1de8], R0 ;  /* 0x001de80001007387 */ /* 0x0001e20000100800 */
[----:B------:R-:W2:Y:S02]  /*20c00*/  LDL.LU.64 R2, [R1+0xe0] ;  /* 0x0000e00001027983 */ /* 0x000ea40000300a00 */
[----:B0-----:R-:W-:Y:S02]  /*20c10*/  IMAD.MOV.U32 R0, RZ, RZ, R27 ;  /* 0x000000ffff007224 */ /* 0x001fe400078e001b */
[----:B------:R-:W2:Y:S01]  /*20c20*/  LDL.LU.64 R26, [R1+0x2340] ;  /* 0x00234000011a7983 */ /* 0x000ea20000300a00 */
[----:B------:R-:W-:Y:S02]  /*20c30*/  STL [R1+0x1de4], R24 ;  /* 0x001de41801007387 */ /* 0x000fe40000100800 */
[----:B------:R0:W-:Y:S02]  /*20c40*/  STL [R1+0x1de0], R0 ;  /* 0x001de00001007387 */ /* 0x0001e40000100800 */
[----:B0-----:R-:W-:-:S02]  /*20c50*/  IMAD.MOV.U32 R0, RZ, RZ, R25 ;  /* 0x000000ffff007224 */ /* 0x001fc400078e0019 */
[----:B------:R-:W2:Y:S01]  /*20c60*/  LDL.LU.64 R24, [R1+0x2338] ;  /* 0x0023380001187983 */ /* 0x000ea20000300a00 */
[----:B---3--:R-:W-:Y:S02]  /*20c70*/  STL [R1+0x1ddc], R22 ;  /* 0x001ddc1601007387 */ /* 0x008fe40000100800 */
[----:B------:R0:W-:Y:S02]  /*20c80*/  STL [R1+0x1dd8], R0 ;  /* 0x001dd80001007387 */ /* 0x0001e40000100800 */
[----:B0-----:R-:W-:Y:S02]  /*20c90*/  IMAD.MOV.U32 R0, RZ, RZ, R23 ;  /* 0x000000ffff007224 */ /* 0x001fe400078e0017 */
[----:B------:R-:W3:Y:S01]  /*20ca0*/  LDL.LU.64 R22, [R1+0x2330] ;  /* 0x0023300001167983 */ /* 0x000ee20000300a00 */
[----:B------:R-:W-:Y:S02]  /*20cb0*/  STL [R1+0x1dd4], R20 ;  /* 0x001dd41401007387 */ /* 0x000fe40000100800 */
[----:B------:R0:W-:Y:S02]  /*20cc0*/  STL [R1+0x1dd0], R0 ;  /* 0x001dd00001007387 */ /* 0x0001e40000100800 */
[----:B0-----:R-:W-:-:S02]  /*20cd0*/  IMAD.MOV.U32 R0, RZ, RZ, R21 ;  /* 0x000000ffff007224 */ /* 0x001fc400078e0015 */
[----:B------:R-:W2:Y:S01]  /*20ce0*/  LDL.LU.64 R20, [R1+0x2328] ;  /* 0x0023280001147983 */ /* 0x000ea20000300a00 */
[----:B------:R-:W-:Y:S02]  /*20cf0*/  STL [R1+0x1dcc], R18 ;  /* 0x001dcc1201007387 */ /* 0x000fe40000100800 */
[----:B------:R0:W-:Y:S02]  /*20d00*/  STL [R1+0x1dc8], R0 ;  /* 0x001dc80001007387 */ /* 0x0001e40000100800 */
[----:B0-----:R-:W-:Y:S02]  /*20d10*/  IMAD.MOV.U32 R0, RZ, RZ, R19 ;  /* 0x000000ffff007224 */ /* 0x001fe400078e0013 */
[----:B------:R-:W2:Y:S01]  /*20d20*/  LDL.LU.64 R18, [R1+0x2320] ;  /* 0x0023200001127983 */ /* 0x000ea20000300a00 */
[----:B------:R-:W-:Y:S02]  /*20d30*/  STL [R1+0x1dc4], R16 ;  /* 0x001dc41001007387 */ /* 0x000fe40000100800 */
[----:B------:R0:W-:Y:S02]  /*20d40*/  STL [R1+0x1dc0], R0 ;  /* 0x001dc00001007387 */ /* 0x0001e40000100800 */
[----:B0-----:R-:W-:-:S02]  /*20d50*/  IMAD.MOV.U32 R0, RZ, RZ, R17 ;  /* 0x000000ffff007224 */ /* 0x001fc400078e0011 */
[----:B------:R-:W2:Y:S01]  /*20d60*/  LDL.LU.64 R16, [R1+0x2318] ;  /* 0x0023180001107983 */ /* 0x000ea20000300a00 */
[----:B----4-:R-:W-:Y:S02]  /*20d70*/  STL [R1+0x1dbc], R8 ;  /* 0x001dbc0801007387 */ /* 0x010fe40000100800 */
[----:B------:R0:W-:Y:S02]  /*20d80*/  STL [R1+0x1db8], R0 ;  /* 0x001db80001007387 */ /* 0x0001e40000100800 */
[----:B0-----:R-:W-:Y:S02]  /*20d90*/  IMAD.MOV.U32 R0, RZ, RZ, R9 ;  /* 0x000000ffff007224 */ /* 0x001fe400078e0009 */
[----:B------:R-:W4:Y:S03]  /*20da0*/  LDL.LU.64 R8, [R1+0xc8] ;  /* 0x0000c80001087983 */ /* 0x000f260000300a00 */
[----:B------:R0:W-:Y:S02]  /*20db0*/  STL [R1+0x1db0], R0 ;  /* 0x001db00001007387 */ /* 0x0001e40000100800 */
[----:B------:R1:W-:Y:S02]  /*20dc0*/  STL [R1+0x1db4], R14 ;  /* 0x001db40e01007387 */ /* 0x0003e40000100800 */
[----:B0-----:R-:W-:-:S02]  /*20dd0*/  IMAD.MOV.U32 R0, RZ, RZ, R15 ;  /* 0x000000ffff007224 */ /* 0x001fc400078e000f */
[----:B-1----:R-:W2:Y:S01]  /*20de0*/  LDL.LU.64 R14, [R1+0x2310] ;  /* 0x00231000010e7983 */ /* 0x002ea20000300a00 */
[----:B------:R-:W-:Y:S02]  /*20df0*/  STL [R1+0x1dac], R12 ;  /* 0x001dac0c01007387 */ /* 0x000fe40000100800 */
        /* <DEDUP_REMOVED lines=18> */
[----:B------:R-:W2:Y:S04]  /*20f20*/  LDL.LU.64 R28, [R1+0x22f0] ;  /* 0x0022f000011c7983 */ /* 0x000ea80000300a00 */
[----:B--2---:R-:W-:Y:S01]  /*20f30*/  STL [R1+0x1d84], R28 ;  /* 0x001d841c01007387 */ /* 0x004fe20000100800 */
[----:B------:R0:W-:Y:S02]  /*20f40*/  STL [R1+0x1d80], R0 ;  /* 0x001d800001007387 */ /* 0x0001e40000100800 */
[----:B------:R1:W-:Y:S02]  /*20f50*/  STL [R1+0x1d78], R29 ;  /* 0x001d781d01007387 */ /* 0x0003e40000100800 */
[----:B0-----:R-:W-:Y:S01]  /*20f60*/  IMAD.MOV.U32 R0, RZ, RZ, R3 ;  /* 0x000000ffff007224 */ /* 0x001fe200078e0003 */
[----:B-1----:R-:W2:Y:S01]  /*20f70*/  LDL.LU.64 R28, [R1+0xd0] ;  /* 0x0000d000011c7983 */ /* 0x002ea20000300a00 */
[----:B------:R0:W-:Y:S03]  /*20f80*/  STL [R1+0x1d7c], R2 ;  /* 0x001d7c0201007387 */ /* 0x0001e60000100800 */
[----:B0-----:R-:W2:Y:S04]  /*20f90*/  LDL.LU.64 R2, [R1+0x22e8] ;  /* 0x0022e80001027983 */ /* 0x001ea80000300a00 */
[----:B--2---:R-:W-:Y:S01]  /*20fa0*/  STL [R1+0x1d74], R2 ;  /* 0x001d740201007387 */ /* 0x004fe20000100800 */
[----:B------:R-:W-:Y:S02]  /*20fb0*/  STL [R1+0x1d70], R0 ;  /* 0x001d700001007387 */ /* 0x000fe40000100800 */
[----:B------:R0:W-:Y:S02]  /*20fc0*/  STL [R1+0x1d68], R3 ;  /* 0x001d680301007387 */ /* 0x0001e40000100800 */
[----:B0-----:R-:W2:Y:S02]  /*20fd0*/  LDL.LU.64 R2, [R1+0xd8] ;  /* 0x0000d80001027983 */ /* 0x001ea40000300a00 */
[----:B--2---:R-:W-:-:S02]  /*20fe0*/  IMAD.MOV.U32 R0, RZ, RZ, R3 ;  /* 0x000000ffff007224 */ /* 0x004fc400078e0003 */
[----:B------:R-:W-:Y:S01]  /*20ff0*/  STL [R1+0x1d6c], R2 ;  /* 0x001d6c0201007387 */ /* 0x000fe20000100800 */
[----:B------:R-:W-:Y:S03]  /*21000*/  STL [R1+0x1d64], R4 ;  /* 0x001d640401007387 */ /* 0x000fe60000100800 */
[----:B------:R0:W-:Y:S01]  /*21010*/  STL [R1+0x1d60], R0 ;  /* 0x001d600001007387 */ /* 0x0001e20000100800 */
[----:B------:R1:W-:Y:S02]  /*21020*/  STL [R1+0x1d58], R5 ;  /* 0x001d580501007387 */ /* 0x0003e40000100800 */
[----:B0-----:R-:W-:Y:S01]  /*21030*/  IMAD.MOV.U32 R0, RZ, RZ, R29 ;  /* 0x000000ffff007224 */ /* 0x001fe200078e001d */
[----:B-1----:R-:W2:Y:S01]  /*21040*/  LDL.LU.64 R4, [R1+0xa8] ;  /* 0x0000a80001047983 */ /* 0x002ea20000300a00 */
[----:B------:R-:W2:Y:S02]  /*21050*/  LDL.LU.64 R2, [R1+0xa0] ;  /* 0x0000a00001027983 */ /* 0x000ea40000300a00 */
[----:B------:R-:W-:Y:S02]  /*21060*/  STL [R1+0x1d5c], R28 ;  /* 0x001d5c1c01007387 */ /* 0x000fe40000100800 */
[----:B------:R-:W-:Y:S01]  /*21070*/  STL [R1+0x1d54], R6 ;  /* 0x001d540601007387 */ /* 0x000fe20000100800 */
[----:B------:R-:W-:Y:S01]  /*21080*/  STL [R1+0x1d50], R0 ;  /* 0x001d500001007387 */ /* 0x000fe20000100800 */
[----:B------:R0:W-:Y:S03]  /*21090*/  STL [R1+0x1d48], R7 ;  /* 0x001d480701007387 */ /* 0x0001e60000100800 */
[----:B0-----:R-:W2:Y:S01]  /*210a0*/  LDL.LU.64 R6, [R1+0xb0] ;  /* 0x0000b00001067983 */ /* 0x001ea20000300a00 */
[----:B----4-:R0:W-:Y:S02]  /*210b0*/  STL [R1+0x1d4c], R8 ;  /* 0x001d4c0801007387 */ /* 0x0101e40000100800 */
[----:B------:R-:W4:Y:S02]  /*210c0*/  LDL.LU.64 R28, [R1+0x98] ;  /* 0x00009800011c7983 */ /* 0x000f240000300a00 */
[----:B------:R-:W-:-:S02]  /*210d0*/  IMAD.MOV.U32 R0, RZ, RZ, R9 ;  /* 0x000000ffff007224 */ /* 0x000fc400078e0009 */
[----:B0-----:R-:W2:Y:S04]  /*210e0*/  LDL.LU.64 R8, [R1+0x22e0] ;  /* 0x0022e00001087983 */ /* 0x001ea80000300a00 */
[----:B--2---:R-:W-:Y:S01]  /*210f0*/  STL [R1+0x1d44], R8 ;  /* 0x001d440801007387 */ /* 0x004fe20000100800 */
[----:B------:R-:W-:Y:S02]  /*21100*/  STL [R1+0x1d40], R0 ;  /* 0x001d400001007387 */ /* 0x000fe40000100800 */
[----:B------:R0:W-:Y:S02]  /*21110*/  STL [R1+0x1d38], R9 ;  /* 0x001d380901007387 */ /* 0x0001e40000100800 */
[----:B0-----:R-:W2:Y:S01]  /*21120*/  LDL.LU.64 R8, [R1+0xb8] ;  /* 0x0000b80001087983 */ /* 0x001ea20000300a00 */
[----:B------:R-:W-:-:S02]  /*21130*/  IMAD.MOV.U32 R0, RZ, RZ, R13 ;  /* 0x000000ffff007224 */ /* 0x000fc400078e000d */
[----:B------:R0:W-:Y:S02]  /*21140*/  STL [R1+0x1d3c], R12 ;  /* 0x001d3c0c01007387 */ /* 0x0001e40000100800 */
[----:B0-----:R-:W3:Y:S01]  /*21150*/  LDL.LU.64 R12, [R1+0x90] ;  /* 0x00009000010c7983 */ /* 0x001ee20000300a00 */
[----:B------:R2:W-:Y:S02]  /*21160*/  STL [R1+0x1d30], R0 ;  /* 0x001d300001007387 */ /* 0x0005e40000100800 */
[----:B------:R-:W-:Y:S02]  /*21170*/  STL [R1+0x1d34], R10 ;  /* 0x001d340a01007387 */ /* 0x000fe40000100800 */
[----:B------:R-:W-:Y:S02]  /*21180*/  STL [R1+0x1d28], R11 ;  /* 0x001d280b01007387 */ /* 0x000fe40000100800 */
[----:B--2---:R-:W-:Y:S01]  /*21190*/  IMAD.MOV.U32 R0, RZ, RZ, R9 ;  /* 0x000000ffff007224 */ /* 0x004fe200078e0009 */
[----:B------:R-:W-:Y:S01]  /*211a0*/  STL [R1+0x1d2c], R8 ;  /* 0x001d2c0801007387 */ /* 0x000fe20000100800 */
[----:B------:R-:W-:Y:S03]  /*211b0*/  STL [R1+0x1d24], R14 ;  /* 0x001d240e01007387 */ /* 0x000fe60000100800 */
[----:B------:R0:W-:Y:S01]  /*211c0*/  STL [R1+0x1d20], R0 ;  /* 0x001d200001007387 */ /* 0x0001e20000100800 */
[----:B------:R1:W-:Y:S02]  /*211d0*/  STL [R1+0x1d18], R15 ;  /* 0x001d180f01007387 */ /* 0x0003e40000100800 */
[----:B------:R-:W-:Y:S02]  /*211e0*/  STL [R1+0x1d1c], R6 ;  /* 0x001d1c0601007387 */ /* 0x000fe40000100800 */
[----:B------:R-:W-:Y:S02]  /*211f0*/  STL [R1+0x1d14], R16 ;  /* 0x001d141001007387 */ /* 0x000fe40000100800 */
[----:B0-----:R-:W-:-:S05]  /*21200*/  IMAD.MOV.U32 R0, RZ, RZ, R7 ;  /* 0x000000ffff007224 */ /* 0x001fca00078e0007 */
[----:B------:R0:W-:Y:S01]  /*21210*/  STL [R1+0x1d10], R0 ;  /* 0x001d100001007387 */ /* 0x0001e20000100800 */
[----:B------:R-:W-:Y:S02]  /*21220*/  STL [R1+0x1d08], R17 ;  /* 0x001d081101007387 */ /* 0x000fe40000100800 */
[----:B-1----:R-:W2:Y:S02]  /*21230*/  LDL.LU.64 R14, [R1+0x1e0] ;  /* 0x0001e000010e7983 */ /* 0x002ea40000300a00 */
[----:B------:R-:W-:Y:S01]  /*21240*/  STL [R1+0x1d0c], R4 ;  /* 0x001d0c0401007387 */ /* 0x000fe20000100800 */
[----:B------:R-:W2:Y:S01]  /*21250*/  LDL.LU.64 R10, [R1+0x1e8] ;  /* 0x0001e800010a7983 */ /* 0x000ea20000300a00 */
[----:B0-----:R-:W-:-:S05]  /*21260*/  IMAD.MOV.U32 R0, RZ, RZ, R5 ;  /* 0x000000ffff007224 */ /* 0x001fca00078e0005 */
[----:B------:R-:W-:Y:S01]  /*21270*/  STL [R1+0x1d00], R0 ;  /* 0x001d000001007387 */ /* 0x000fe20000100800 */
[----:B------:R-:W-:Y:S02]  /*21280*/  STL [R1+0x1d04], R18 ;  /* 0x001d041201007387 */ /* 0x000fe40000100800 */
[----:B------:R0:W-:Y:S02]  /*21290*/  STL [R1+0x1cf8], R19 ;  /* 0x001cf81301007387 */ /* 0x0001e40000100800 */
[----:B0-----:R-:W2:Y:S01]  /*212a0*/  LDL.LU.64 R18, [R1+0x88] ;  /* 0x0000880001127983 */ /* 0x001ea20000300a00 */
[----:B------:R-:W2:Y:S02]  /*212b0*/  LDL.LU.64 R8, [R1+0x1f0] ;  /* 0x0001f00001087983 */ /* 0x000ea40000300a00 */
[----:B------:R-:W-:Y:S02]  /*212c0*/  IMAD.MOV.U32 R0, RZ, RZ, R3 ;  /* 0x000000ffff007224 */ /* 0x000fe400078e0003 */
[----:B------:R-:W-:Y:S01]  /*212d0*/  STL [R1+0x1cfc], R2 ;  /* 0x001cfc0201007387 */ /* 0x000fe20000100800 */
[----:B------:R-:W2:Y:S02]  /*212e0*/  LDL.LU.64 R6, [R1+0x1f8] ;  /* 0x0001f80001067983 */ /* 0x000ea40000300a00 */
[----:B------:R0:W-:Y:S02]  /*212f0*/  STL [R1+0x1cf0], R0 ;  /* 0x001cf00001007387 */ /* 0x0001e40000100800 */
[----:B------:R-:W-:Y:S02]  /*21300*/  STL [R1+0x1cf4], R20 ;  /* 0x001cf41401007387 */ /* 0x000fe40000100800 */
[----:B------:R-:W-:Y:S01]  /*21310*/  STL [R1+0x1ce8], R21 ;  /* 0x001ce81501007387 */ /* 0x000fe20000100800 */
[----:B------:R-:W2:Y:S01]  /*21320*/  LDL.LU.64 R4, [R1+0x208] ;  /* 0x0002080001047983 */ /* 0x000ea20000300a00 */
[----:B----4-:R1:W-:Y:S02]  /*21330*/  STL [R1+0x1cec], R28 ;  /* 0x001cec1c01007387 */ /* 0x0103e40000100800 */
[----:B0-----:R-:W-:Y:S01]  /*21340*/  IMAD.MOV.U32 R0, RZ, RZ, R29 ;  /* 0x000000ffff007224 */ /* 0x001fe200078e001d */
[----:B------:R-:W4:Y:S04]  /*21350*/  LDL.LU.64 R2, [R1+0x210] ;  /* 0x0002100001027983 */ /* 0x000f280000300a00 */
[----:B------:R0:W-:Y:S01]  /*21360*/  STL [R1+0x1ce0], R0 ;  /* 0x001ce00001007387 */ /* 0x0001e20000100800 */
[----:B---3--:R-:W-:Y:S02]  /*21370*/  STL [R1+0x1ce4], R22 ;  /* 0x001ce41601007387 */ /* 0x008fe40000100800 */
[----:B------:R-:W-:Y:S02]  /*21380*/  STL [R1+0x1cd8], R23 ;  /* 0x001cd81701007387 */ /* 0x000fe40000100800 */
[----:B-1----:R-:W3:Y:S01]  /*21390*/  LDL.LU.64 R28, [R1+0x218] ;  /* 0x00021800011c7983 */ /* 0x002ee20000300a00 */
[----:B------:R1:W-:Y:S01]  /*213a0*/  STL [R1+0x1cdc], R12 ;  /* 0x001cdc0c01007387 */ /* 0x0003e20000100800 */
[----:B------:R-:W3:Y:S02]  /*213b0*/  LDL.LU.64 R16, [R1+0x220] ;  /* 0x0002200001107983 */ /* 0x000ee40000300a00 */
[----:B0-----:R-:W-:-:S05]  /*213c0*/  IMAD.MOV.U32 R0, RZ, RZ, R13 ;  /* 0x000000ffff007224 */ /* 0x001fca00078e000d */
[----:B------:R2:W-:Y:S01]  /*213d0*/  STL [R1+0x1cd0], R0 ;  /* 0x001cd00001007387 */ /* 0x0005e20000100800 */
[----:B------:R-:W-:Y:S02]  /*213e0*/  STL [R1+0x1cd4], R24 ;  /* 0x001cd41801007387 */ /* 0x000fe40000100800 */
[----:B------:R-:W-:Y:S02]  /*213f0*/  STL [R1+0x1cc8], R25 ;  /* 0x001cc81901007387 */ /* 0x000fe40000100800 */
[----:B-1----:R-:W3:Y:S02]  /*21400*/  LDL.LU.64 R12, [R1+0x230] ;  /* 0x00023000010c7983 */ /* 0x002ee40000300a00 */
[----:B--2---:R-:W-:Y:S01]  /*21410*/  IMAD.MOV.U32 R0, RZ, RZ, R19 ;  /* 0x000000ffff007224 */ /* 0x004fe200078e0013 */
[----:B------:R0:W-:Y:S01]  /*21420*/  STL [R1+0x1ccc], R18 ;  /* 0x001ccc1201007387 */ /* 0x0001e20000100800 */
[----:B------:R-:W2:Y:S03]  /*21430*/  LDL.LU.64 R20, [R1+0x238] ;  /* 0x0002380001147983 */ /* 0x000ea60000300a00 */
[----:B------:R1:W-:Y:S01]  /*21440*/  STL [R1+0x1cc0], R0 ;  /* 0x001cc00001007387 */ /* 0x0003e20000100800 */
[----:B------:R-:W-:Y:S02]  /*21450*/  STL [R1+0x1cc4], R26 ;  /* 0x001cc41a01007387 */ /* 0x000fe40000100800 */
[----:B------:R-:W-:Y:S01]  /*21460*/  STL [R1+0xaa4], R27 ;  /* 0x000aa41b01007387 */ /* 0x000fe20000100800 */
[----:B0-----:R-:W2:Y:S01]  /*21470*/  LDL.LU.64 R18, [R1+0x240] ;  /* 0x0002400001127983 */ /* 0x001ea20000300a00 */
[----:B------:R0:W-:Y:S02]  /*21480*/  STL [R1+0xaac], R14 ;  /* 0x000aac0e01007387 */ /* 0x0001e40000100800 */
[----:B-1----:R-:W-:-:S02]  /*21490*/  IMAD.MOV.U32 R0, RZ, RZ, R15 ;  /* 0x000000ffff007224 */ /* 0x002fc400078e000f */
[----:B0-----:R-:W2:Y:S03]  /*214a0*/  LDL.LU.64 R14, [R1+0x248] ;  /* 0x00024800010e7983 */ /* 0x001ea60000300a00 */
[----:B------:R0:W-:Y:S02]  /*214b0*/  STL [R1+0xaa8], R0 ;  /* 0x000aa80001007387 */ /* 0x0001e40000100800 */
[----:B------:R1:W-:Y:S02]  /*214c0*/  STL [R1+0xab4], R10 ;  /* 0x000ab40a01007387 */ /* 0x0003e40000100800 */
[----:B0-----:R-:W-:Y:S02]  /*214d0*/  IMAD.MOV.U32 R0, RZ, RZ, R11 ;  /* 0x000000ffff007224 */ /* 0x001fe400078e000b */
[----:B-1----:R-:W2:Y:S03]  /*214e0*/  LDL.LU.64 R10, [R1+0x258] ;  /* 0x00025800010a7983 */ /* 0x002ea60000300a00 */
[----:B------:R0:W-:Y:S02]  /*214f0*/  STL [R1+0xab0], R0 ;  /* 0x000ab00001007387 */ /* 0x0001e40000100800 */
[----:B------:R1:W-:Y:S02]  /*21500*/  STL [R1+0xabc], R8 ;  /* 0x000abc0801007387 */ /* 0x0003e40000100800 */
[----:B0-----:R-:W-:-:S02]  /*21510*/  IMAD.MOV.U32 R0, RZ, RZ, R9 ;  /* 0x000000ffff007224 */ /* 0x001fc400078e0009 */
[----:B-1----:R-:W2:Y:S03]  /*21520*/  LDL.LU.64 R8, [R1+0x260] ;  /* 0x0002600001087983 */ /* 0x002ea60000300a00 */
        /* <DEDUP_REMOVED lines=9> */
[----:B----4-:R1:W-:Y:S02]  /*215c0*/  STL [R1+0xad4], R2 ;  /* 0x000ad40201007387 */ /* 0x0103e40000100800 */
[----:B0-----:R-:W-:Y:S02]  /*215d0*/  IMAD.MOV.U32 R0, RZ, RZ, R3 ;  /* 0x000000ffff007224 */ /* 0x001fe400078e0003 */
[----:B-1----:R-:W4:Y:S03]  /*215e0*/  LDL.LU.64 R2, [R1+0x280] ;  /* 0x0002800001027983 */ /* 0x002f260000300a00 */
[----:B------:R0:W-:Y:S02]  /*215f0*/  STL [R1+0xad0], R0 ;  /* 0x000ad00001007387 */ /* 0x0001e40000100800 */
[----:B---3--:R1:W-:Y:S02]  /*21600*/  STL [R1+0xadc], R28 ;  /* 0x000adc1c01007387 */ /* 0x0083e40000100800 */
[----:B0-----:R-:W-:-:S02]  /*21610*/  IMAD.MOV.U32 R0, RZ, RZ, R29 ;  /* 0x000000ffff007224 */ /* 0x001fc400078e001d */
[----:B-1----:R-:W3:Y:S03]  /*21620*/  LDL.LU.64 R28, [R1+0x288] ;  /* 0x00028800011c7983 */ /* 0x002ee60000300a00 */
[----:B------:R0:W-:Y:S02]  /*21630*/  STL [R1+0xad8], R0 ;  /* 0x000ad80001007387 */ /* 0x0001e40000100800 */
[----:B------:R1:W-:Y:S02]  /*21640*/  STL [R1+0xae4], R16 ;  /* 0x000ae41001007387 */ /* 0x0003e40000100800 */
[----:B0-----:R-:W-:Y:S02]  /*21650*/  IMAD.MOV.U32 R0, RZ, RZ, R17 ;  /* 0x000000ffff007224 */ /* 0x001fe400078e0011 */
[----:B-1----:R-:W3:Y:S03]  /*21660*/  LDL.LU.64 R16, [R1+0x290] ;  /* 0x0002900001107983 */ /* 0x002ee60000300a00 */
[----:B------:R0:W-:Y:S02]  /*21670*/  STL [R1+0xae0], R0 ;  /* 0x000ae00001007387 */ /* 0x0001e40000100800 */
[----:B------:R1:W-:Y:S02]  /*21680*/  STL [R1+0xaec], R12 ;  /* 0x000aec0c01007387 */ /* 0x0003e40000100800 */
[----:B0-----:R-:W-:-:S02]  /*21690*/  IMAD.MOV.U32 R0, RZ, RZ, R13 ;  /* 0x000000ffff007224 */ /* 0x001fc400078e000d */
[----:B-1----:R-:W3:Y:S03]  /*216a0*/  LDL.LU.64 R12, [R1+0x298] ;  /* 0x00029800010c7983 */ /* 0x002ee60000300a00 */
[----:B------:R0:W-:Y:S01]  /*216b0*/  STL [R1+0xae8], R0 ;  /* 0x000ae80001007387 */ /* 0x0001e20000100800 */
[----:B--2---:R1:W-:Y:S01]  /*216c0*/  STL [R1+0xaf4], R20 ;  /* 0x000af41401007387 */ /* 0x0043e20000100800 */
[----:B0-----:R-:W-:-:S03]  /*216d0*/  IMAD.MOV.U32 R0, RZ, RZ, R21 ;  /* 0x000000ffff007224 */ /* 0x001fc600078e0015 */
[----:B-1----:R-:W2:Y:S02]  /*216e0*/  LDL.LU.64 R20, [R1+0x2a8] ;  /* 0x0002a80001147983 */ /* 0x002ea40000300a00 */
        /* <DEDUP_REMOVED lines=1506> */
[----:B------:R-:W2:Y:S02]  /*27510*/  LDL.LU.64 R22, [R1+0x1718] ;  /* 0x0017180001167983 */ /* 0x000ea40000300a00 */
[----:B0-----:R-:W-:-:S05]  /*27520*/  IMAD.MOV.U32 R0, RZ, RZ, R11 ;  /* 0x000000ffff007224 */ /* 0x001fca00078e000b */
[----:B------:R0:W-:Y:S01]  /*27530*/  STL [R1+0x16b8], R0 ;  /* 0x0016b80001007387 */ /* 0x0001e20000100800 */
[----:B------:R0:W-:Y:S02]  /*27540*/  STL [R1+0x16c4], R8 ;  /* 0x0016c40801007387 */ /* 0x0001e40000100800 */
[----:B-1----:R-:W2:Y:S02]  /*27550*/  LDL.LU.64 R10, [R1+0x1720] ;  /* 0x00172000010a7983 */ /* 0x002ea40000300a00 */
[----:B0-----:R-:W-:-:S05]  /*27560*/  IMAD.MOV.U32 R0, RZ, RZ, R9 ;  /* 0x000000ffff007224 */ /* 0x001fca00078e0009 */
[----:B------:R0:W-:Y:S01]  /*27570*/  STL [R1+0x16c0], R0 ;  /* 0x0016c00001007387 */ /* 0x0001e20000100800 */
        /* <DEDUP_REMOVED lines=8> */
[----:B----4-:R1:W-:Y:S02]  /*27600*/  STL [R1+0x16dc], R2 ;  /* 0x0016dc0201007387 */ /* 0x0103e40000100800 */
[----:B------:R-:W4:Y:S02]  /*27610*/  LDL.LU.64 R4, [R1+0x1738] ;  /* 0x0017380001047983 */ /* 0x000f240000300a00 */
[----:B0-----:R-:W-:-:S05]  /*27620*/  IMAD.MOV.U32 R0, RZ, RZ, R3 ;  /* 0x000000ffff007224 */ /* 0x001fca00078e0003 */
[----:B------:R0:W-:Y:S01]  /*27630*/  STL [R1+0x16d8], R0 ;  /* 0x0016d80001007387 */ /* 0x0001e20000100800 */
[----:B---3--:R3:W-:Y:S02]  /*27640*/  STL [R1+0x16e4], R28 ;  /* 0x0016e41c01007387 */ /* 0x0087e40000100800 */
[----:B-1----:R-:W4:Y:S02]  /*27650*/  LDL.LU.64 R2, [R1+0x1740] ;  /* 0x0017400001027983 */ /* 0x002f240000300a00 */
[----:B0-----:R-:W-:-:S05]  /*27660*/  IMAD.MOV.U32 R0, RZ, RZ, R29 ;  /* 0x000000ffff007224 */ /* 0x001fca00078e001d */
[----:B------:R0:W-:Y:S01]  /*27670*/  STL [R1+0x16e0], R0 ;  /* 0x0016e00001007387 */ /* 0x0001e20000100800 */
[----:B------:R1:W-:Y:S02]  /*27680*/  STL [R1+0x16ec], R16 ;  /* 0x0016ec1001007387 */ /* 0x0003e40000100800 */
[----:B---3--:R-:W3:Y:S02]  /*27690*/  LDL.LU.64 R28, [R1+0x1d0] ;  /* 0x0001d000011c7983 */ /* 0x008ee40000300a00 */
[----:B0-----:R-:W-:Y:S01]  /*276a0*/  IMAD.MOV.U32 R0, RZ, RZ, R17 ;  /* 0x000000ffff007224 */ /* 0x001fe200078e0011 */
[----:B------:R-:W-:Y:S04]  /*276b0*/  STL [R1+0x16f4], R12 ;  /* 0x0016f40c01007387 */ /* 0x000fe80000100800 */
[----:B------:R0:W-:Y:S01]  /*276c0*/  STL [R1+0x16e8], R0 ;  /* 0x0016e80001007387 */ /* 0x0001e20000100800 */
[----:B-1----:R-:W3:Y:S02]  /*276d0*/  LDL.LU.64 R16, [R1+0x1750] ;  /* 0x0017500001107983 */ /* 0x002ee40000300a00 */
[----:B0-----:R-:W-:Y:S01]  /*276e0*/  IMAD.MOV.U32 R0, RZ, RZ, R13 ;  /* 0x000000ffff007224 */ /* 0x001fe200078e000d */
[----:B--2---:R-:W-:Y:S04]  /*276f0*/  STL [R1+0x16fc], R20 ;  /* 0x0016fc1401007387 */ /* 0x004fe80000100800 */
[----:B------:R0:W-:Y:S02]  /*27700*/  STL [R1+0x16f0], R0 ;  /* 0x0016f00001007387 */ /* 0x0001e40000100800 */
[----:B------:R-:W2:Y:S02]  /*27710*/  LDL.LU.64 R12, [R1+0x1758] ;  /* 0x00175800010c7983 */ /* 0x000ea40000300a00 */
[----:B0-----:R-:W-:Y:S01]  /*27720*/  IMAD.MOV.U32 R0, RZ, RZ, R21 ;  /* 0x000000ffff007224 */ /* 0x001fe200078e0015 */
[----:B------:R-:W-:Y:S04]  /*27730*/  STL [R1+0x1704], R18 ;  /* 0x0017041201007387 */ /* 0x000fe80000100800 */
[----:B------:R0:W-:Y:S01]  /*27740*/  STL [R1+0x16f8], R0 ;  /* 0x0016f80001007387 */ /* 0x0001e20000100800 */
[----:B------:R-:W2:Y:S02]  /*27750*/  LDL.LU.64 R20, [R1+0x1760] ;  /* 0x0017600001147983 */ /* 0x000ea40000300a00 */
[----:B0-----:R-:W-:Y:S01]  /*27760*/  IMAD.MOV.U32 R0, RZ, RZ, R19 ;  /* 0x000000ffff007224 */ /* 0x001fe200078e0013 */
[----:B------:R-:W-:Y:S04]  /*27770*/  STL [R1+0x170c], R14 ;  /* 0x00170c0e01007387 */ /* 0x000fe80000100800 */
[----:B------:R0:W-:Y:S01]  /*27780*/  STL [R1+0x1700], R0 ;  /* 0x0017000001007387 */ /* 0x0001e20000100800 */
[----:B------:R-:W2:Y:S02]  /*27790*/  LDL.LU.64 R18, [R1+0x1c8] ;  /* 0x0001c80001127983 */ /* 0x000ea40000300a00 */
[----:B------:R-:W-:Y:S02]  /*277a0*/  STL [R1+0x1714], R22 ;  /* 0x0017141601007387 */ /* 0x000fe40000100800 */
[----:B0-----:R-:W-:-:S05]  /*277b0*/  IMAD.MOV.U32 R0, RZ, RZ, R15 ;  /* 0x000000ffff007224 */ /* 0x001fca00078e000f */
[----:B------:R0:W-:Y:S01]  /*277c0*/  STL [R1+0x1708], R0 ;  /* 0x0017080001007387 */ /* 0x0001e20000100800 */
[----:B------:R-:W2:Y:S02]  /*277d0*/  LDL.LU.64 R14, [R1+0x1770] ;  /* 0x00177000010e7983 */ /* 0x000ea40000300a00 */
[----:B------:R-:W-:Y:S02]  /*277e0*/  STL [R1+0x171c], R10 ;  /* 0x00171c0a01007387 */ /* 0x000fe40000100800 */
[----:B0-----:R-:W-:-:S05]  /*277f0*/  IMAD.MOV.U32 R0, RZ, RZ, R23 ;  /* 0x000000ffff007224 */ /* 0x001fca00078e0017 */
[----:B------:R0:W-:Y:S02]  /*27800*/  STL [R1+0x1710], R0 ;  /* 0x0017100001007387 */ /* 0x0001e40000100800 */
[----:B0-----:R-:W-:Y:S02]  /*27810*/  IMAD.MOV.U32 R0, RZ, RZ, R11 ;  /* 0x000000ffff007224 */ /* 0x001fe400078e000b */
[----:B------:R-:W2:Y:S03]  /*27820*/  LDL.LU.64 R10, [R1+0x1778] ;  /* 0x00177800010a7983 */ /* 0x000ea60000300a00 */
        /* <DEDUP_REMOVED lines=9> */
[----:B----4-:R1:W-:Y:S02]  /*278c0*/  STL [R1+0x1734], R4 ;  /* 0x0017340401007387 */ /* 0x0103e40000100800 */
[----:B0-----:R-:W-:-:S02]  /*278d0*/  IMAD.MOV.U32 R0, RZ, RZ, R5 ;  /* 0x000000ffff007224 */ /* 0x001fc400078e0005 */
[----:B-1----:R-:W4:Y:S03]  /*278e0*/  LDL.LU.64 R4, [R1+0x1790] ;  /* 0x0017900001047983 */ /* 0x002f260000300a00 */
[----:B------:R0:W-:Y:S02]  /*278f0*/  STL [R1+0x1730], R0 ;  /* 0x0017300001007387 */ /* 0x0001e40000100800 */
[----:B------:R1:W-:Y:S02]  /*27900*/  STL [R1+0x173c], R2 ;  /* 0x00173c0201007387 */ /* 0x0003e40000100800 */
[----:B0-----:R-:W-:Y:S01]  /*27910*/  IMAD.MOV.U32 R0, RZ, RZ, R3 ;  /* 0x000000ffff007224 */ /* 0x001fe200078e0003 */
[----:B---3--:R-:W-:Y:S04]  /*27920*/  STL [R1+0x1744], R28 ;  /* 0x0017441c01007387 */ /* 0x008fe80000100800 */
[----:B------:R0:W-:Y:S01]  /*27930*/  STL [R1+0x1738], R0 ;  /* 0x0017380001007387 */ /* 0x0001e20000100800 */
[----:B-1----:R-:W3:Y:S03]  /*27940*/  LDL.LU.64 R2, [R1+0x1798] ;  /* 0x0017980001027983 */ /* 0x002ee60000300a00 */
[----:B------:R-:W-:Y:S01]  /*27950*/  STL [R1+0x174c], R16 ;  /* 0x00174c1001007387 */ /* 0x000fe20000100800 */
[----:B0-----:R-:W-:-:S05]  /*27960*/  IMAD.MOV.U32 R0, RZ, RZ, R29 ;  /* 0x000000ffff007224 */ /* 0x001fca00078e001d */
[----:B------:R0:W-:Y:S01]  /*27970*/  STL [R1+0x1740], R0 ;  /* 0x0017400001007387 */ /* 0x0001e20000100800 */
[----:B------:R-:W3:Y:S02]  /*27980*/  LDL.LU.64 R28, [R1+0x17a0] ;  /* 0x0017a000011c7983 */ /* 0x000ee40000300a00 */
        /* <DEDUP_REMOVED lines=16> */
[----:B0-----:R-:W-:-:S02]  /*27a90*/  IMAD.MOV.U32 R0, RZ, RZ, R15 ;  /* 0x000000ffff007224 */ /* 0x001fc400078e000f */
[----:B------:R-:W2:Y:S03]  /*27aa0*/  LDL.LU.64 R14, [R1+0x1b0] ;  /* 0x0001b000010e7983 */ /* 0x000ea60000300a00 */
[----:B------:R0:W-:Y:S02]  /*27ab0*/  STL [R1+0x1768], R0 ;  /* 0x0017680001007387 */ /* 0x0001e40000100800 */
[----:B0-----:R-:W-:Y:S01]  /*27ac0*/  IMAD.MOV.U32 R0, RZ, RZ, R11 ;  /* 0x000000ffff007224 */ /* 0x001fe200078e000b */
[----:B------:R0:W-:Y:S04]  /*27ad0*/  STL [R1+0x1774], R10 ;  /* 0x0017740a01007387 */ /* 0x0001e80000100800 */
[----:B0-----:R-:W2:Y:S01]  /*27ae0*/  LDL.LU.64 R10, [R1+0x17d0] ;  /* 0x0017d000010a7983 */ /* 0x001ea20000300a00 */
[----:B------:R0:W-:Y:S02]  /*27af0*/  STL [R1+0x1770], R0 ;  /* 0x0017700001007387 */ /* 0x0001e40000100800 */
[----:B------:R1:W-:Y:S02]  /*27b00*/  STL [R1+0x177c], R8 ;  /* 0x00177c0801007387 */ /* 0x0003e40000100800 */
[----:B------:R-:W2:Y:S02]  /*27b10*/  LDL.LU.64 R20, [R1+0x17d8] ;  /* 0x0017d80001147983 */ /* 0x000ea40000300a00 */
[----:B0-----:R-:W-:Y:S01]  /*27b20*/  IMAD.MOV.U32 R0, RZ, RZ, R9 ;  /* 0x000000ffff007224 */ /* 0x001fe200078e0009 */
[----:B------:R-:W-:Y:S04]  /*27b30*/  STL [R1+0x1784], R6 ;  /* 0x0017840601007387 */ /* 0x000fe80000100800 */
[----:B------:R0:W-:Y:S01]  /*27b40*/  STL [R1+0x1778], R0 ;  /* 0x0017780001007387 */ /* 0x0001e20000100800 */
[----:B-1----:R-:W2:Y:S02]  /*27b50*/  LDL.LU.64 R8, [R1+0x17e0] ;  /* 0x0017e00001087983 */ /* 0x002ea40000300a00 */
[----:B0-----:R-:W-:Y:S01]  /*27b60*/  IMAD.MOV.U32 R0, RZ, RZ, R7 ;  /* 0x000000ffff007224 */ /* 0x001fe200078e0007 */
[----:B----4-:R-:W-:Y:S04]  /*27b70*/  STL [R1+0x178c], R4 ;  /* 0x00178c0401007387 */ /* 0x010fe80000100800 */
[----:B------:R0:W-:Y:S01]  /*27b80*/  STL [R1+0x1780], R0 ;  /* 0x0017800001007387 */ /* 0x0001e20000100800 */
[----:B------:R-:W4:Y:S02]  /*27b90*/  LDL.LU.64 R6, [R1+0x1a8] ;  /* 0x0001a80001067983 */ /* 0x000f240000300a00 */
[----:B0-----:R-:W-:-:S02]  /*27ba0*/  IMAD.MOV.U32 R0, RZ, RZ, R5 ;  /* 0x000000ffff007224 */ /* 0x001fc400078e0005 */
[----:B------:R-:W4:Y:S03]  /*27bb0*/  LDL.LU.64 R4, [R1+0x17f0] ;  /* 0x0017f00001047983 */ /* 0x000f260000300a00 */
[----:B------:R0:W-:Y:S01]  /*27bc0*/  STL [R1+0x1788], R0 ;  /* 0x0017880001007387 */ /* 0x0001e20000100800 */
[----:B---3--:R1:W-:Y:S01]  /*27bd0*/  STL [R1+0x1794], R2 ;  /* 0x0017940201007387 */ /* 0x0083e20000100800 */
[----:B0-----:R-:W-:-:S03]  /*27be0*/  IMAD.MOV.U32 R0, RZ, RZ, R3 ;  /* 0x000000ffff007224 */ /* 0x001fc600078e0003 */
[----:B-1----:R-:W3:Y:S02]  /*27bf0*/  LDL.LU.64 R2, [R1+0x17f8] ;  /* 0x0017f80001027983 */ /* 0x002ee40000300a00 */
[----:B------:R0:W-:Y:S02]  /*27c00*/  STL [R1+0x1790], R0 ;  /* 0x0017900001007387 */ /* 0x0001e40000100800 */
[----:B------:R1:W-:Y:S02]  /*27c10*/  STL [R1+0x179c], R28 ;  /* 0x00179c1c01007387 */ /* 0x0003e40000100800 */
[----:B0-----:R-:W-:Y:S02]  /*27c20*/  IMAD.MOV.U32 R0, RZ, RZ, R29 ;  /* 0x000000ffff007224 */ /* 0x001fe400078e001d */
[----:B-1----:R-:W3:Y:S03]  /*27c30*/  LDL.LU.64 R28, [R1+0x1800] ;  /* 0x00180000011c7983 */ /* 0x002ee60000300a00 */
[----:B------:R2:W-:Y:S02]  /*27c40*/  STL [R1+0x1798], R0 ;  /* 0x0017980001007387 */ /* 0x0005e40000100800 */
[----:B--2---:R-:W-:Y:S01]  /*27c50*/  IMAD.MOV.U32 R0, RZ, RZ, R17 ;  /* 0x000000ffff007224 */ /* 0x004fe200078e0011 */
[----:B------:R-:W-:Y:S01]  /*27c60*/  STL [R1+0x17a4], R16 ;  /* 0x0017a41001007387 */ /* 0x000fe20000100800 */
[----:B------:R-:W2:Y:S03]  /*27c70*/  LDL.LU.64 R18, [R1+0x1a0] ;  /* 0x0001a00001127983 */ /* 0x000ea60000300a00 */
[----:B------:R0:W-:Y:S04]  /*27c80*/  STL [R1+0x17a0], R0 ;  /* 0x0017a00001007387 */ /* 0x0001e80000100800 */
[----:B------:R1:W-:Y:S01]  /*27c90*/  STL [R1+0x17ac], R12 ;  /* 0x0017ac0c01007387 */ /* 0x0003e20000100800 */
[----:B0-----:R-:W-:-:S03]  /*27ca0*/  IMAD.MOV.U32 R0, RZ, RZ, R13 ;  /* 0x000000ffff007224 */ /* 0x001fc600078e000d */
[----:B-1----:R-:W2:Y:S02]  /*27cb0*/  LDL.LU.64 R12, [R1+0x1810] ;  /* 0x00181000010c7983 */ /* 0x002ea40000300a00 */
[----:B------:R0:W-:Y:S02]  /*27cc0*/  STL [R1+0x17a8], R0 ;  /* 0x0017a80001007387 */ /* 0x0001e40000100800 */
[----:B------:R-:W-:Y:S02]  /*27cd0*/  STL [R1+0x17b4], R24 ;  /* 0x0017b41801007387 */ /* 0x000fe40000100800 */
[----:B------:R-:W2:Y:S02]  /*27ce0*/  LDL.LU.64 R16, [R1+0x1818] ;  /* 0x0018180001107983 */ /* 0x000ea40000300a00 */
[----:B0-----:R-:W-:Y:S01]  /*27cf0*/  IMAD.MOV.U32 R0, RZ, RZ, R25 ;  /* 0x000000ffff007224 */ /* 0x001fe200078e0019 */
[----:B------:R-:W-:Y:S04]  /*27d00*/  STL [R1+0x17bc], R22 ;  /* 0x0017bc1601007387 */ /* 0x000fe80000100800 */
[----:B------:R0:W-:Y:S02]  /*27d10*/  STL [R1+0x17b0], R0 ;  /* 0x0017b00001007387 */ /* 0x0001e40000100800 */
[----:B0-----:R-:W-:-:S02]  /*27d20*/  IMAD.MOV.U32 R0, RZ, RZ, R23 ;  /* 0x000000ffff007224 */ /* 0x001fc400078e0017 */
[----:B------:R-:W-:Y:S04]  /*27d30*/  STL [R1+0x17c4], R14 ;  /* 0x0017c40e01007387 */ /* 0x000fe80000100800 */
[----:B------:R0:W-:Y:S02]  /*27d40*/  STL [R1+0x17b8], R0 ;  /* 0x0017b80001007387 */ /* 0x0001e40000100800 */
[----:B0-----:R-:W-:Y:S02]  /*27d50*/  IMAD.MOV.U32 R0, RZ, RZ, R15 ;  /* 0x000000ffff007224 */ /* 0x001fe400078e000f */
[----:B------:R-:W2:Y:S03]  /*27d60*/  LDL.LU.64 R14, [R1+0x1820] ;  /* 0x00182000010e7983 */ /* 0x000ea60000300a00 */
[----:B------:R0:W-:Y:S02]  /*27d70*/  STL [R1+0x17c0], R0 ;  /* 0x0017c00001007387 */ /* 0x0001e40000100800 */
[----:B0-----:R-:W-:Y:S01]  /*27d80*/  IMAD.MOV.U32 R0, RZ, RZ, R11 ;  /* 0x000000ffff007224 */ /* 0x001fe200078e000b */
[----:B------:R0:W-:Y:S01]  /*27d90*/  STL [R1+0x17cc], R10 ;  /* 0x0017cc0a01007387 */ /* 0x0001e20000100800 */
[----:B------:R-:W-:Y:S03]  /*27da0*/  STL [R1+0x17d4], R20 ;  /* 0x0017d41401007387 */ /* 0x000fe60000100800 */
[----:B------:R1:W-:Y:S04]  /*27db0*/  STL [R1+0x17c8], R0 ;  /* 0x0017c80001007387 */ /* 0x0003e80000100800 */
[----:B0-----:R-:W2:Y:S01]  /*27dc0*/  LDL.LU.64 R10, [R1+0x198] ;  /* 0x00019800010a7983 */ /* 0x001ea20000300a00 */
[----:B-1----:R-:W-:-:S02]  /*27dd0*/  IMAD.MOV.U32 R0, RZ, RZ, R21 ;  /* 0x000000ffff007224 */ /* 0x002fc400078e0015 */
[----:B------:R-:W-:Y:S03]  /*27de0*/  STL [R1+0x17dc], R8 ;  /* 0x0017dc0801007387 */ /* 0x000fe60000100800 */
[----:B------:R0:W-:Y:S02]  /*27df0*/  STL [R1+0x17d0], R0 ;  /* 0x0017d00001007387 */ /* 0x0001e40000100800 */
[----:B0-----:R-:W-:Y:S02]  /*27e00*/  IMAD.MOV.U32 R0, RZ, RZ, R9 ;  /* 0x000000ffff007224 */ /* 0x001fe400078e0009 */
[----:B------:R-:W2:Y:S03]  /*27e10*/  LDL.LU.64 R8, [R1+0x1830] ;  /* 0x0018300001087983 */ /* 0x000ea60000300a00 */
[----:B------:R0:W-:Y:S02]  /*27e20*/  STL [R1+0x17d8], R0 ;  /* 0x0017d80001007387 */ /* 0x0001e40000100800 */
[----:B----4-:R1:W-:Y:S02]  /*27e30*/  STL [R1+0x17e4], R6 ;  /* 0x0017e40601007387 */ /* 0x0103e40000100800 */
[----:B0-----:R-:W-:Y:S01]  /*27e40*/  IMAD.MOV.U32 R0, RZ, RZ, R7 ;  /* 0x000000ffff007224 */ /* 0x001fe200078e0007 */
[----:B------:R-:W-:Y:S04]  /*27e50*/  STL [R1+0x17ec], R4 ;  /* 0x0017ec0401007387 */ /* 0x000fe80000100800 */
[----:B------:R0:W-:Y:S01]  /*27e60*/  STL [R1+0x17e0], R0 ;  /* 0x0017e00001007387 */ /* 0x0001e20000100800 */
[----:B-1----:R-:W4:Y:S02]  /*27e70*/  LDL.LU.64 R6, [R1+0x1838] ;  /* 0x0018380001067983 */ /* 0x002f240000300a00 */
[----:B0-----:R-:W-:Y:S01]  /*27e80*/  IMAD.MOV.U32 R0, RZ, RZ, R5 ;  /* 0x000000ffff007224 */ /* 0x001fe200078e0005 */
[----:B---3--:R-:W-:Y:S04]  /*27e90*/  STL [R1+0x17f4], R2 ;  /* 0x0017f40201007387 */ /* 0x008fe80000100800 */
[----:B------:R0:W-:Y:S01]  /*27ea0*/  STL [R1+0x17e8], R0 ;  /* 0x0017e80001007387 */ /* 0x0001e20000100800 */
[----:B------:R-:W3:Y:S02]  /*27eb0*/  LDL.LU.64 R4, [R1+0x1840] ;  /* 0x0018400001047983 */ /* 0x000ee40000300a00 */
[----:B0-----:R-:W-:-:S05]  /*27ec0*/  IMAD.MOV.U32 R0, RZ, RZ, R3 ;  /* 0x000000ffff007224 */ /* 0x001fca00078e0003 */
[----:B------:R0:W-:Y:S01]  /*27ed0*/  STL [R1+0x17f0], R0 ;  /* 0x0017f00001007387 */ /* 0x0001e20000100800 */
[----:B------:R-:W-:Y:S02]  /*27ee0*/  STL [R1+0x17fc], R28 ;  /* 0x0017fc1c01007387 */ /* 0x000fe40000100800 */
[----:B------:R-:W3:Y:S02]  /*27ef0*/  LDL.LU.64 R2, [R1+0x190] ;  /* 0x0001900001027983 */ /* 0x000ee40000300a00 */
[----:B0-----:R-:W-:-:S05]  /*27f00*/  IMAD.MOV.U32 R0, RZ, RZ, R29 ;  /* 0x000000ffff007224 */ /* 0x001fca00078e001d */
[----:B------:R2:W-:Y:S02]  /*27f10*/  STL [R1+0x17f8], R0 ;  /* 0x0017f80001007387 */ /* 0x0005e40000100800 */
[----:B--2---:R-:W-:Y:S02]  /*27f20*/  IMAD.MOV.U32 R0, RZ, RZ, R19 ;  /* 0x000000ffff007224 */ /* 0x004fe400078e0013 */
[----:B------:R-:W-:Y:S01]  /*27f30*/  STL [R1+0x1804], R18 ;  /* 0x0018041201007387 */ /* 0x000fe20000100800 */
[----:B------:R-:W2:Y:S03]  /*27f40*/  LDL.LU.64 R28, [R1+0x1850] ;  /* 0x00185000011c7983 */ /* 0x000ea60000300a00 */
[----:B------:R-:W-:Y:S01]  /*27f50*/  STL [R1+0x180c], R12 ;  /* 0x00180c0c01007387 */ /* 0x000fe20000100800 */
[----:B------:R0:W-:Y:S02]  /*27f60*/  STL [R1+0x1800], R0 ;  /* 0x0018000001007387 */ /* 0x0001e40000100800 */
        /* <DEDUP_REMOVED lines=11> */
[----:B------:R-:W2:Y:S02]  /*28020*/  LDL.LU.64 R22, [R1+0x1878] ;  /* 0x0018780001167983 */ /* 0x000ea40000300a00 */
[----:B0-----:R-:W-:-:S05]  /*28030*/  IMAD.MOV.U32 R0, RZ, RZ, R15 ;  /* 0x000000ffff007224 */ /* 0x001fca00078e000f */
[----:B------:R0:W-:Y:S01]  /*28040*/  STL [R1+0x1818], R0 ;  /* 0x0018180001007387 */ /* 0x0001e20000100800 */
[----:B------:R-:W-:Y:S02]  /*28050*/  STL [R1+0x1824], R10 ;  /* 0x0018240a01007387 */ /* 0x000fe40000100800 */
[----:B------:R-:W2:Y:S02]  /*28060*/  LDL.LU.64 R20, [R1+0x1880] ;  /* 0x0018800001147983 */ /* 0x000ea40000300a00 */
[----:B------:R-:W2:Y:S02]  /*28070*/  LDL.LU.64 R18, [R1+0x180] ;  /* 0x0001800001127983 */ /* 0x000ea40000300a00 */
[----:B0-----:R-:W-:-:S05]  /*28080*/  IMAD.MOV.U32 R0, RZ, RZ, R11 ;  /* 0x000000ffff007224 */ /* 0x001fca00078e000b */
[----:B------:R0:W-:Y:S01]  /*28090*/  STL [R1+0x1820], R0 ;  /* 0x0018200001007387 */ /* 0x0001e20000100800 */
[----:B------:R1:W-:Y:S02]  /*280a0*/  STL [R1+0x182c], R8 ;  /* 0x00182c0801007387 */ /* 0x0003e40000100800 */
[----:B------:R-:W2:Y:S02]  /*280b0*/  LDL.LU.64 R16, [R1+0x1890] ;  /* 0x0018900001107983 */ /* 0x000ea40000300a00 */
[----:B------:R-:W2:Y:S02]  /*280c0*/  LDL.LU.64 R14, [R1+0x1898] ;  /* 0x00189800010e7983 */ /* 0x000ea40000300a00 */
[----:B0-----:R-:W-:-:S05]  /*280d0*/  IMAD.MOV.U32 R0, RZ, RZ, R9 ;  /* 0x000000ffff007224 */ /* 0x001fca00078e0009 */
[----:B------:R0:W-:Y:S01]  /*280e0*/  STL [R1+0x1828], R0 ;  /* 0x0018280001007387 */ /* 0x0001e20000100800 */
[----:B----4-:R4:W-:Y:S02]  /*280f0*/  STL [R1+0x1834], R6 ;  /* 0x0018340601007387 */ /* 0x0109e40000100800 */
[----:B------:R-:W2:Y:S02]  /*28100*/  LDL.LU.64 R10, [R1+0x18a0] ;  /* 0x0018a000010a7983 */ /* 0x000ea40000300a00 */
[----:B-1----:R-:W2:Y:S02]  /*28110*/  LDL.LU.64 R8, [R1+0x178] ;  /* 0x0001780001087983 */ /* 0x002ea40000300a00 */
[----:B0-----:R-:W-:-:S05]  /*28120*/  IMAD.MOV.U32 R0, RZ, RZ, R7 ;  /* 0x000000ffff007224 */ /* 0x001fca00078e0007 */
[----:B------:R0:W-:Y:S01]  /*28130*/  STL [R1+0x1830], R0 ;  /* 0x0018300001007387 */ /* 0x0001e20000100800 */
[----:B---3--:R-:W-:Y:S02]  /*28140*/  STL [R1+0x183c], R4 ;  /* 0x00183c0401007387 */ /* 0x008fe40000100800 */
[----:B----4-:R-:W3:Y:S02]  /*28150*/  LDL.LU.64 R6, [R1+0x18b0] ;  /* 0x0018b00001067983 */ /* 0x010ee40000300a00 */
[----:B------:R-:W-:Y:S02]  /*28160*/  STL [R1+0x1844], R2 ;  /* 0x0018440201007387 */ /* 0x000fe40000100800 */
[----:B0-----:R-:W-:-:S05]  /*28170*/  IMAD.MOV.U32 R0, RZ, RZ, R5 ;  /* 0x000000ffff007224 */ /* 0x001fca00078e0005 */
[----:B------:R0:W-:Y:S01]  /*28180*/  STL [R1+0x1838], R0 ;  /* 0x0018380001007387 */ /* 0x0001e20000100800 */
[----:B------:R-:W-:Y:S02]  /*28190*/  STL [R1+0x184c], R28 ;  /* 0x00184c1c01007387 */ /* 0x000fe40000100800 */
[----:B0-----:R-:W-:-:S05]  /*281a0*/  IMAD.MOV.U32 R0, RZ, RZ, R3 ;  /* 0x000000ffff007224 */ /* 0x001fca00078e0003 */
[----:B------:R0:W-:Y:S01]  /*281b0*/  STL [R1+0x1840], R0 ;  /* 0x0018400001007387 */ /* 0x0001e20000100800 */
[----:B------:R-:W4:Y:S02]  /*281c0*/  LDL.LU.64 R4, [R1+0x18c0] ;  /* 0x0018c00001047983 */ /* 0x000f240000300a00 */
[----:B------:R-:W3:Y:S02]  /*281d0*/  LDL.LU.64 R2, [R1+0x418] ;  /* 0x0004180001027983 */ /* 0x000ee40000300a00 */
[----:B0-----:R-:W-:Y:S01]  /*281e0*/  IMAD.MOV.U32 R0, RZ, RZ, R29 ;  /* 0x000000ffff007224 */ /* 0x001fe200078e001d */
[----:B--2---:R-:W-:Y:S04]  /*281f0*/  STL [R1+0x1854], R12 ;  /* 0x0018540c01007387 */ /* 0x004fe80000100800 */
[----:B------:R0:W-:Y:S02]  /*28200*/  STL [R1+0x1848], R0 ;  /* 0x0018480001007387 */ /* 0x0001e40000100800 */
[----:B------:R-:W2:Y:S02]  /*28210*/  LDL R29, [R1+0x1ecc] ;  /* 0x001ecc00011d7983 */ /* 0x000ea40000100800 */
[----:B0-----:R-:W-:-:S02]  /*28220*/  IMAD.MOV.U32 R0, RZ, RZ, R13 ;  /* 0x000000ffff007224 */ /* 0x001fc400078e000d */
[----:B------:R-:W2:Y:S04]  /*28230*/  LDL.LU.64 R12, [R1+0x22d8] ;  /* 0x0022d800010c7983 */ /* 0x000ea80000300a00 */
[----:B--2---:R-:W-:Y:S01]  /*28240*/  STL [R1+0x185c], R12 ;  /* 0x00185c0c01007387 */ /* 0x004fe20000100800 */
[----:B------:R0:W-:Y:S02]  /*28250*/  STL [R1+0x1850], R0 ;  /* 0x0018500001007387 */ /* 0x0001e40000100800 */
[----:B0-----:R-:W-:Y:S02]  /*28260*/  IMAD.MOV.U32 R0, RZ, RZ, R13 ;  /* 0x000000ffff007224 */ /* 0x001fe400078e000d */
[----:B------:R-:W2:Y:S01]  /*28270*/  LDL.LU.64 R12, [R1+0x22d0] ;  /* 0x0022d000010c7983 */ /* 0x000ea20000300a00 */
[----:B------:R-:W-:Y:S02]  /*28280*/  STL [R1+0x1864], R26 ;  /* 0x0018641a01007387 */ /* 0x000fe40000100800 */
[----:B------:R0:W-:Y:S02]  /*28290*/  STL [R1+0x1858], R0 ;  /* 0x0018580001007387 */ /* 0x0001e40000100800 */
[----:B------:R-:W-:Y:S02]  /*282a0*/  STL [R1+0x186c], R24 ;  /* 0x00186c1801007387 */ /* 0x000fe40000100800 */
[----:B0-----:R-:W-:-:S05]  /*282b0*/  IMAD.MOV.U32 R0, RZ, RZ, R27 ;  /* 0x000000ffff007224 */ /* 0x001fca00078e001b */
[----:B------:R0:W-:Y:S01]  /*282c0*/  STL [R1+0x1860], R0 ;  /* 0x0018600001007387 */ /* 0x0001e20000100800 */
        /* <DEDUP_REMOVED lines=21> */
[----:B---3--:R-:W-:Y:S02]  /*28420*/  STL [R1+0x18ac], R6 ;  /* 0x0018ac0601007387 */ /* 0x008fe40000100800 */
[----:B0-----:R-:W-:-:S05]  /*28430*/  IMAD.MOV.U32 R0, RZ, RZ, R9 ;  /* 0x000000ffff007224 */ /* 0x001fca00078e0009 */
[----:B------:R0:W-:Y:S02]  /*28440*/  STL [R1+0x18a0], R0 ;  /* 0x0018a00001007387 */ /* 0x0001e40000100800 */
[----:B0-----:R-:W-:Y:S02]  /*28450*/  IMAD.MOV.U32 R0, RZ, RZ, R7 ;  /* 0x000000ffff007224 */ /* 0x001fe400078e0007 */
[----:B--2---:R-:W-:Y:S03]  /*28460*/  STL [R1+0x18b4], R12 ;  /* 0x0018b40c01007387 */ /* 0x004fe60000100800 */
[----:B------:R-:W-:Y:S02]  /*28470*/  STL [R1+0x18a8], R0 ;  /* 0x0018a80001007387 */ /* 0x000fe40000100800 */
[----:B------:R-:W-:Y:S02]  /*28480*/  STL [R1+0x18b0], R13 ;  /* 0x0018b00d01007387 */ /* 0x000fe40000100800 */
[----:B----4-:R0:W-:Y:S01]  /*28490*/  STL [R1+0x18bc], R4 ;  /* 0x0018bc0401007387 */ /* 0x0101e20000100800 */
[----:B------:R1:W-:Y:S01]  /*284a0*/  STL [R1+0x18c4], R2 ;  /* 0x0018c40201007387 */ /* 0x0003e20000100800 */
[----:B0-----:R-:W-:-:S02]  /*284b0*/  IMAD.MOV.U32 R4, RZ, RZ, R5 ;  /* 0x000000ffff047224 */ /* 0x001fc400078e0005 */
[----:B-1----:R-:W-:-:S03]  /*284c0*/  IMAD.MOV.U32 R2, RZ, RZ, R3 ;  /* 0x000000ffff027224 */ /* 0x002fc600078e0003 */
[----:B------:R0:W-:Y:S02]  /*284d0*/  STL [R1+0x18b8], R4 ;  /* 0x0018b80401007387 */ /* 0x0001e40000100800 */
[----:B------:R1:W-:Y:S02]  /*284e0*/  STL [R1+0x18c0], R2 ;  /* 0x0018c00201007387 */ /* 0x0003e40000100800 */
[----:B------:R1:W-:Y:S02]  /*284f0*/  STL [R1+0xaa0], RZ ;  /* 0x000aa0ff01007387 */ /* 0x0003e40000100800 */
[----:B------:R1:W-:Y:S01]  /*28500*/  STL [R1+0x7b0], RZ ;  /* 0x0007b0ff01007387 */ /* 0x0003e20000100800 */
[----:B------:R1:W-:Y:S01]  /*28510*/  STL [R1+0x7b4], RZ ;  /* 0x0007b4ff01007387 */ /* 0x0003e20000100800 */
[----:B------:R1:W-:Y:S02]  /*28520*/  STL [R1+0x7b8], RZ ;  /* 0x0007b8ff01007387 */ /* 0x0003e40000100800 */
        /* <DEDUP_REMOVED lines=146> */
[----:B------:R-:W2:Y:S04]  /*28e50*/  S2R R0, SR_TID.X ;  /* 0x0000000000007919 */ /* 0x000ea80000002100 */
        /* <DEDUP_REMOVED lines=9> */
[----:B------:R1:W-:Y:S01]  /*28ef0*/  STL [R1+0x618], RZ ;  /* 0x000618ff01007387 */ /* 0x0003e20000100800 */
[----:B------:R-:W-:-:S02]  /*28f00*/  ISETP.GE.AND P1, PT, R29, RZ, PT ;  /* 0x000000ff1d00720c */ /* 0x000fc40003f26270 */
[----:B------:R-:W-:Y:S01]  /*28f10*/  ISETP.NE.AND P0, PT, RZ, c[0x0][0x178], PT ;  /* 0x00005e00ff007a0c */ /* 0x000fe20003f05270 */
[----:B0-----:R-:W-:Y:S01]  /*28f20*/  IMAD.MOV.U32 R4, RZ, RZ, c[0x0][0x188] ;  /* 0x00006200ff047624 */ /* 0x001fe200078e00ff */
[----:B--2---:R-:W-:-:S05]  /*28f30*/  LOP3.LUT R0, R0, 0x3f, RZ, 0xc0, !PT ;  /* 0x0000003f00007812 */ /* 0x004fca00078ec0ff */
[----:B------:R-:W-:Y:S02]  /*28f40*/  IMAD.SHL.U32 R3, R0, 0x2, RZ ;  /* 0x0000000200037824 */ /* 0x000fe400078e00ff */
[C---:B-1----:R-:W-:Y:S02]  /*28f50*/  IMAD R28, R4.reuse, 0x6b, RZ ;  /* 0x0000006b041c7824 */ /* 0x042fe400078e02ff */
[----:B------:R-:W-:Y:S02]  /*28f60*/  IMAD.MOV.U32 R0, RZ, RZ, c[0x0][0x18c] ;  /* 0x00006300ff007624 */ /* 0x000fe400078e00ff */
[----:B------:R-:W-:Y:S01]  /*28f70*/  IMAD R26, R4, 0x67, RZ ;  /* 0x00000067041a7824 */ /* 0x000fe200078e02ff */
[----:B------:R0:W-:Y:S01]  /*28f80*/  STL [R1+0x22cc], R28 ;  /* 0x0022cc1c01007387 */ /* 0x0001e20000100800 */
[----:B------:R-:W-:Y:S02]  /*28f90*/  IMAD.SHL.U32 R7, R0, 0x80, RZ ;  /* 0x0000008000077824 */ /* 0x000fe400078e00ff */
[C---:B------:R-:W-:Y:S01]  /*28fa0*/  IMAD R24, R4.reuse, 0x63, RZ ;  /* 0x0000006304187824 */ /* 0x040fe200078e02ff */
[----:B------:R1:W-:Y:S01]  /*28fb0*/  STL [R1+0x22d0], R26 ;  /* 0x0022d01a01007387 */ /* 0x0003e20000100800 */
[----:B------:R-:W-:-:S02]  /*28fc0*/  IMAD R29, R4, 0xc2, RZ ;  /* 0x000000c2041d7824 */ /* 0x000fc400078e02ff */
[C---:B------:R-:W-:Y:S01]  /*28fd0*/  IMAD R22, R4.reuse, 0x5f, RZ ;  /* 0x0000005f04167824 */ /* 0x040fe200078e02ff */
[----:B------:R-:W2:Y:S01]  /*28fe0*/  LDL.LU R0, [R1+0x680] ;  /* 0x0006800001007983 */ /* 0x000ea20000300800 */
[----:B------:R-:W-:Y:S02]  /*28ff0*/  IMAD.MOV.U32 R2, RZ, RZ, c[0x0][0x180] ;  /* 0x00006000ff027624 */ /* 0x000fe400078e00ff */
[C---:B------:R-:W-:Y:S02]  /*29000*/  IMAD.SHL.U32 R6, R4.reuse, 0x80, RZ ;  /* 0x0000008004067824 */ /* 0x040fe400078e00ff */
[----:B0-----:R-:W-:Y:S01]  /*29010*/  IMAD R28, R4, 0xce, RZ ;  /* 0x000000ce041c7824 */ /* 0x001fe200078e02ff */
[----:B------:R-:W-:Y:S01]  /*29020*/  IADD3 R2, R2, 0x7f, RZ ;  /* 0x0000007f02027810 */ /* 0x000fe20007ffe0ff */
[C---:B------:R-:W-:Y:S02]  /*29030*/  IMAD R27, R4.reuse, 0xba, RZ ;  /* 0x000000ba041b7824 */ /* 0x040fe400078e02ff */
[C---:B------:R-:W-:Y:S01]  /*29040*/  IMAD R20, R4.reuse, 0x5b, RZ ;  /* 0x0000005b04147824 */ /* 0x040fe200078e02ff */
[----:B------:R-:W-:Y:S01]  /*29050*/  SHF.R.S32.HI R3, RZ, 0x1f, R2 ;  /* 0x0000001fff037819 */ /* 0x000fe20000011402 */
[----:B------:R-:W-:-:S02]  /*29060*/  IMAD R25, R4, 0xb2, RZ ;  /* 0x000000b204197824 */ /* 0x000fc400078e02ff */
[C---:B------:R-:W-:Y:S01]  /*29070*/  IMAD R18, R4.reuse, 0x57, RZ ;  /* 0x0000005704127824 */ /* 0x040fe200078e02ff */
[----:B------:R-:W-:Y:S01]  /*29080*/  LEA.HI R3, R3, R2, RZ, 0x7 ;  /* 0x0000000203037211 */ /* 0x000fe200078f38ff */
[C---:B------:R-:W-:Y:S01]  /*29090*/  IMAD R23, R4.reuse, 0xaa, RZ ;  /* 0x000000aa04177824 */ /* 0x040fe200078e02ff */
[----:B------:R-:W-:Y:S01]  /*290a0*/  SHF.R.S32.HI R2, RZ, 0x1f, R6 ;  /* 0x0000001fff027819 */ /* 0x000fe20000011406 */
[C---:B------:R-:W-:Y:S01]  /*290b0*/  IMAD R16, R4.reuse, 0x53, RZ ;  /* 0x0000005304107824 */ /* 0x040fe200078e02ff */
[----:B------:R-:W-:Y:S01]  /*290c0*/  SHF.R.S32.HI R3, RZ, 0x7, R3 ;  /* 0x00000007ff037819 */ /* 0x000fe20000011403 */
[----:B------:R-:W-:Y:S01]  /*290d0*/  IMAD R21, R4, 0xa2, RZ ;  /* 0x000000a204157824 */ /* 0x000fe200078e02ff */
[----:B------:R-:W-:Y:S01]  /*290e0*/  SHF.L.U64.HI R2, R6, 0x1, R2 ;  /* 0x0000000106027819 */ /* 0x000fe20000010202 */
[C---:B------:R-:W-:Y:S02]  /*290f0*/  IMAD R6, R4.reuse, 0xfa, RZ ;  /* 0x000000fa04067824 */ /* 0x040fe400078e02ff */
[----:B-1----:R-:W-:-:S02]  /*29100*/  IMAD R26, R4, 0xf6, RZ ;  /* 0x000000f6041a7824 */ /* 0x002fc400078e02ff */
[C---:B------:R-:W-:Y:S02]  /*29110*/  IMAD R14, R4.reuse, 0x4f, RZ ;  /* 0x0000004f040e7824 */ /* 0x040fe400078e02ff */
[C---:B------:R-:W-:Y:S02]  /*29120*/  IMAD R19, R4.reuse, 0x9a, RZ ;  /* 0x0000009a04137824 */ /* 0x040fe400078e02ff */
[C---:B------:R-:W-:Y:S02]  /*29130*/  IMAD R12, R4.reuse, 0x4b, RZ ;  /* 0x0000004b040c7824 */ /* 0x040fe400078e02ff */
[C---:B------:R-:W-:Y:S02]  /*29140*/  IMAD R17, R4.reuse, 0x92, RZ ;  /* 0x0000009204117824 */ /* 0x040fe400078e02ff */
[C---:B------:R-:W-:Y:S02]  /*29150*/  IMAD R10, R4.reuse, 0x47, RZ ;  /* 0x00000047040a7824 */ /* 0x040fe400078e02ff */
[----:B------:R-:W-:-:S02]  /*29160*/  IMAD R15, R4, 0x8a, RZ ;  /* 0x0000008a040f7824 */ /* 0x000fc400078e02ff */
[C---:B------:R-:W-:Y:S02]  /*29170*/  IMAD R9, R4.reuse, 0x43, RZ ;  /* 0x0000004304097824 */ /* 0x040fe400078e02ff */
[C---:B------:R-:W-:Y:S02]  /*29180*/  IMAD R13, R4.reuse, 0x82, RZ ;  /* 0x00000082040d7824 */ /* 0x040fe400078e02ff */
[C---:B------:R-:W-:Y:S02]  /*29190*/  IMAD R11, R4.reuse, 0xf4, RZ ;  /* 0x000000f4040b7824 */ /* 0x040fe400078e02ff */
[----:B------:R-:W-:Y:S02]  /*291a0*/  IMAD R8, R4, 0xe4, RZ ;  /* 0x000000e404087824 */ /* 0x000fe400078e02ff */
[----:B--2---:R-:W-:Y:S01]  /*291b0*/  @!P1 IMAD.MOV R0, RZ, RZ, -R0 ;  /* 0x000000ffff009224 */ /* 0x004fe200078e0a00 */
[----:B------:R-:W-:-:S05]  /*291c0*/  @!P0 LOP3.LUT R0, RZ, c[0x0][0x178], RZ, 0x33, !PT ;  /* 0x00005e00ff008a12 */ /* 0x000fca00078e33ff */
[----:B------:R-:W-:Y:S01]  /*291d0*/  IMAD R5, R0, c[0x0][0x184], RZ ;  /* 0x0000610000057a24 */ /* 0x000fe200078e02ff */
[----:B------:R-:W-:-:S04]  /*291e0*/  SHF.R.S32.HI R0, RZ, 0x1f, R7 ;  /* 0x0000001fff007819 */ /* 0x000fc80000011407 */
[----:B------:R-:W-:Y:S01]  /*291f0*/  SHF.L.U64.HI R0, R7, 0x1, R0 ;  /* 0x0000000107007819 */ /* 0x000fe20000010200 */
[----:B------:R-:W-:Y:S01]  /*29200*/  IMAD R7, R4, 0xfe, RZ ;  /* 0x000000fe04077824 */ /* 0x000fe200078e02ff */
[----:B------:R-:W-:-:S04]  /*29210*/  LEA R3, P0, R5, c[0x0][0x160], 0x1 ;  /* 0x0000580005037a11 */ /* 0x000fc800078008ff */
[-C--:B------:R-:W-:Y:S02]  /*29220*/  IADD3 R7, P2, R7, R3.reuse, RZ ;  /* 0x0000000307077210 */ /* 0x080fe40007f5e0ff */
[-C--:B------:R-:W-:Y:S02]  /*29230*/  IADD3 R6, P4, R6, R3.reuse, RZ ;  /* 0x0000000306067210 */ /* 0x080fe40007f9e0ff */
[----:B------:R-:W-:Y:S01]  /*29240*/  IADD3 R26, P5, R26, R3, RZ ;  /* 0x000000031a1a7210 */ /* 0x000fe20007fbe0ff */
[----:B------:R-:W-:Y:S04]  /*29250*/  STL [R1+0x84c], R3 ;  /* 0x00084c0301007387 */ /* 0x000fe80000100800 */
[----:B------:R0:W-:Y:S04]  /*29260*/  STL [R1+0x18cc], R7 ;  /* 0x0018cc0701007387 */ /* 0x0001e80000100800 */
[----:B------:R1:W-:Y:S01]  /*29270*/  STL [R1+0x18dc], R6 ;  /* 0x0018dc0601007387 */ /* 0x0003e20000100800 */
[----:B------:R-:W-:-:S03]  /*29280*/  LEA.HI.X.SX32 R5, R5, c[0x0][0x164], 0x1, P0 ;  /* 0x0000590005057a11 */ /* 0x000fc600000f0eff */
[----:B------:R2:W-:Y:S01]  /*29290*/  STL [R1+0x18ec], R26 ;  /* 0x0018ec1a01007387 */ /* 0x0005e20000100800 */
[C---:B0-----:R-:W-:Y:S02]  /*292a0*/  IMAD R7, R4.reuse, 0xf2, RZ ;  /* 0x000000f204077824 */ /* 0x041fe400078e02ff */
[----:B-1----:R-:W-:-:S03]  /*292b0*/  IMAD R6, R4, 0xee, RZ ;  /* 0x000000ee04067824 */ /* 0x002fc600078e02ff */
[-C--:B------:R-:W-:Y:S01]  /*292c0*/  IADD3 R7, P6, R7, R3.reuse, RZ ;  /* 0x0000000307077210 */ /* 0x080fe20007fde0ff */
[----:B--2---:R-:W-:Y:S01]  /*292d0*/  IMAD R26, R4, 0xea, RZ ;  /* 0x000000ea041a7824 */ /* 0x004fe200078e02ff */
[-C--:B------:R-:W-:Y:S01]  /*292e0*/  IADD3 R6, P0, R6, R3.reuse, RZ ;  /* 0x0000000306067210 */ /* 0x080fe20007f1e0ff */
[----:B------:R-:W-:Y:S03]  /*292f0*/  STL [R1+0x848], R5 ;  /* 0x0008480501007387 */ /* 0x000fe60000100800 */
[----:B------:R-:W-:Y:S01]  /*29300*/  IADD3 R26, P3, R26, R3, RZ ;  /* 0x000000031a1a7210 */ /* 0x000fe20007f7e0ff */
[----:B------:R0:W-:Y:S04]  /*29310*/  STL [R1+0x18fc], R7 ;  /* 0x0018fc0701007387 */ /* 0x0001e80000100800 */
[----:B------:R1:W-:Y:S04]  /*29320*/  STL [R1+0x190c], R6 ;  /* 0x00190c0601007387 */ /* 0x0003e80000100800 */
[----:B------:R2:W-:Y:S01]  /*29330*/  STL [R1+0x191c], R26 ;  /* 0x00191c1a01007387 */ /* 0x0005e20000100800 */
[----:B0-----:R-:W-:-:S02]  /*29340*/  IMAD R7, R4, 0x7f, RZ ;  /* 0x0000007f04077824 */ /* 0x001fc400078e02ff */
[C---:B-1----:R-:W-:Y:S02]  /*29350*/  IMAD R6, R4.reuse, 0xe2, RZ ;  /* 0x000000e204067824 */ /* 0x042fe400078e02ff */
[----:B--2---:R-:W-:Y:S02]  /*29360*/  IMAD R26, R4, 0x7d, RZ ;  /* 0x0000007d041a7824 */ /* 0x004fe400078e02ff */
[----:B------:R-:W-:-:S04]  /*29370*/  IMAD.MOV.U32 R4, RZ, RZ, c[0x0][0x188] ;  /* 0x00006200ff047624 */ /* 0x000fc800078e00ff */
[----:B------:R-:W-:Y:S01]  /*29380*/  IMAD R4, R4, 0xe6, RZ ;  /* 0x000000e604047824 */ /* 0x000fe200078e02ff */
[----:B------:R-:W-:-:S04]  /*29390*/  LEA.HI.X.SX32 R7, R7, R5, 0x1, P2 ;  /* 0x0000000507077211 */ /* 0x000fc800010f0eff */
[-C--:B------:R-:W-:Y:S02]  /*293a0*/  IADD3 R4, P1, R4, R3.reuse, RZ ;  /* 0x0000000304047210 */ /* 0x080fe40007f3e0ff */
[----:B------:R-:W-:Y:S02]  /*293b0*/  IADD3 R6, P2, R6, R3, RZ ;  /* 0x0000000306067210 */ /* 0x000fe40007f5e0ff */
[----:B------:R-:W-:Y:S01]  /*293c0*/  LEA.HI.X.SX32 R26, R26, R5, 0x1, P4 ;  /* 0x000000051a1a7211 */ /* 0x000fe200020f0eff */
[----:B------:R0:W-:Y:S04]  /*293d0*/  STL [R1+0x192c], R4 ;  /* 0x00192c0401007387 */ /* 0x0001e80000100800 */
[----:B------:R1:W-:Y:S04]  /*293e0*/  STL [R1+0x18c8], R7 ;  /* 0x0018c80701007387 */ /* 0x0003e80000100800 */
[----:B------:R2:W-:Y:S01]  /*293f0*/  STL [R1+0x193c], R6 ;  /* 0x00193c0601007387 */ /* 0x0005e20000100800 */
[----:B0-----:R-:W-:-:S03]  /*29400*/  IMAD.MOV.U32 R4, RZ, RZ, c[0x0][0x188] ;  /* 0x00006200ff047624 */ /* 0x001fc600078e00ff */
[----:B------:R0:W-:Y:S01]  /*29410*/  STL [R1+0x18d8], R26 ;  /* 0x0018d81a01007387 */ /* 0x0001e20000100800 */
[C---:B-1----:R-:W-:Y:S02]  /*29420*/  IMAD R7, R4.reuse, 0x7b, RZ ;  /* 0x0000007b04077824 */ /* 0x042fe400078e02ff */
[C---:B--2---:R-:W-:Y:S02]  /*29430*/  IMAD R6, R4.reuse, 0xda, RZ ;  /* 0x000000da04067824 */ /* 0x044fe400078e02ff */
[C---:B0-----:R-:W-:Y:S02]  /*29440*/  IMAD R26, R4.reuse, 0x79, RZ ;  /* 0x00000079041a7824 */ /* 0x041fe400078e02ff */
[----:B------:R-:W-:Y:S01]  /*29450*/  IMAD R4, R4, 0xde, RZ ;  /* 0x000000de04047824 */ /* 0x000fe200078e02ff */
[----:B------:R-:W-:-:S04]  /*29460*/  LEA.HI.X.SX32 R7, R7, R5, 0x1, P5 ;  /* 0x0000000507077211 */ /* 0x000fc800028f0eff */
[----:B------:R-:W-:-:S05]  /*29470*/  IADD3 R4, P4, R4, R3, RZ ;  /* 0x0000000304047210 */ /* 0x000fca0007f9e0ff */
[----:B------:R0:W-:Y:S04]  /*29480*/  STL [R1+0x194c], R4 ;  /* 0x00194c0401007387 */ /* 0x0001e80000100800 */
[----:B------:R1:W-:Y:S01]  /*29490*/  STL [R1+0x18e8], R7 ;  /* 0x0018e80701007387 */ /* 0x0003e20000100800 */
[----:B0-----:R-:W-:Y:S01]  /*294a0*/  IMAD.MOV.U32 R4, RZ, RZ, c[0x0][0x188] ;  /* 0x00006200ff047624 */ /* 0x001fe200078e00ff */
[----:B-1----:R-:W-:Y:S02]  /*294b0*/  IADD3 R7, P5, R6, R3, RZ ;  /* 0x0000000306077210 */ /* 0x002fe40007fbe0ff */
[----:B------:R-:W-:Y:S01]  /*294c0*/  LEA.HI.X.SX32 R6, R26, R5, 0x1, P6 ;  /* 0x000000051a067211 */ /* 0x000fe200030f0eff */
[----:B------:R-:W-:Y:S02]  /*294d0*/  IMAD R26, R4, 0xd6, RZ ;  /* 0x000000d6041a7824 */ /* 0x000fe400078e02ff */
[----:B------:R0:W-:Y:S04]  /*294e0*/  STL [R1+0x195c], R7 ;  /* 0x00195c0701007387 */ /* 0x0001e80000100800 */
[----:B------:R1:W-:Y:S01]  /*294f0*/  STL [R1+0x18f8], R6 ;  /* 0x0018f80601007387 */ /* 0x0003e20000100800 */
[----:B------:R-:W-:Y:S01]  /*29500*/  IADD3 R26, P6, R26, R3, RZ ;  /* 0x000000031a1a7210 */ /* 0x000fe20007fde0ff */
[----:B0-----:R-:W-:-:S02]  /*29510*/  IMAD R7, R4, 0xd2, RZ ;  /* 0x000000d204077824 */ /* 0x001fc400078e02ff */
[C---:B-1----:R-:W-:Y:S02]  /*29520*/  IMAD R6, R4.reuse, 0x75, RZ ;  /* 0x0000007504067824 */ /* 0x042fe400078e02ff */
[----:B------:R-:W-:Y:S01]  /*29530*/  IMAD R4, R4, 0x77, RZ ;  /* 0x0000007704047824 */ /* 0x000fe200078e02ff */
[----:B------:R0:W-:Y:S04]  /*29540*/  STL [R1+0x196c], R26 ;  /* 0x00196c1a01007387 */ /* 0x0001e80000100800 */
[----:B------:R-:W-:Y:S02]  /*29550*/  LEA.HI.X.SX32 R4, R4, R5, 0x1, P0 ;  /* 0x0000000504047211 */ /* 0x000fe400000f0eff */
[----:B------:R-:W-:Y:S01]  /*29560*/  IADD3 R7, P0, R7, R3, RZ ;  /* 0x0000000307077210 */ /* 0x000fe20007f1e0ff */
[----:B0-----:R-:W2:Y:S04]  /*29570*/  LDL.LU R26, [R1+0x22d0] ;  /* 0x0022d000011a7983 */ /* 0x001ea80000300800 */
[----:B------:R0:W-:Y:S04]  /*29580*/  STL [R1+0x1908], R4 ;  /* 0x0019080401007387 */ /* 0x0001e80000100800 */
[----:B------:R1:W-:Y:S01]  /*29590*/  STL [R1+0x197c], R7 ;  /* 0x00197c0701007387 */ /* 0x0003e20000100800 */
[----:B0-----:R-:W-:Y:S01]  /*295a0*/  IMAD.MOV.U32 R4, RZ, RZ, c[0x0][0x188] ;  /* 0x00006200ff047624 */ /* 0x001fe200078e00ff */
[----:B-1----:R-:W-:-:S02]  /*295b0*/  LEA.HI.X.SX32 R7, R6, R5, 0x1, P3 ;  /* 0x0000000506077211 */ /* 0x002fc400018f0eff */
[----:B------:R-:W-:Y:S01]  /*295c0*/  IADD3 R6, P3, R28, R3, RZ ;  /* 0x000000031c067210 */ /* 0x000fe20007f7e0ff */
[----:B------:R-:W-:Y:S02]  /*295d0*/  IMAD R28, R4, 0x73, RZ ;  /* 0x00000073041c7824 */ /* 0x000fe400078e02ff */
[----:B------:R-:W-:Y:S03]  /*295e0*/  STL [R1+0x1918], R7 ;  /* 0x0019180701007387 */ /* 0x000fe60000100800 */
[----:B------:R-:W-:Y:S01]  /*295f0*/  LEA.HI.X.SX32 R28, R28, R5, 0x1, P1 ;  /* 0x000000051c1c7211 */ /* 0x000fe200008f0eff */
[----:B------:R-:W-:Y:S04]  /*29600*/  STL [R1+0x198c], R6 ;  /* 0x00198c0601007387 */ /* 0x000fe80000100800 */
[----:B------:R0:W-:Y:S04]  /*29610*/  STL [R1+0x1928], R28 ;  /* 0x0019281c01007387 */ /* 0x0001e80000100800 */
[----:B0-----:R-:W3:Y:S01]  /*29620*/  LDL.LU R28, [R1+0x22cc] ;  /* 0x0022cc00011c7983 */ /* 0x001ee20000300800 */
[----:B------:R-:W-:-:S02]  /*29630*/  IMAD R7, R4, 0x71, RZ ;  /* 0x0000007104077824 */ /* 0x000fc400078e02ff */
[C---:B------:R-:W-:Y:S02]  /*29640*/  IMAD R6, R4.reuse, 0xc6, RZ ;  /* 0x000000c604067824 */ /* 0x040fe400078e02ff */
[----:B------:R-:W-:Y:S01]  /*29650*/  IMAD R4, R4, 0xca, RZ ;  /* 0x000000ca04047824 */ /* 0x000fe200078e02ff */
[----:B------:R-:W-:-:S04]  /*29660*/  LEA.HI.X.SX32 R7, R7, R5, 0x1, P2 ;  /* 0x0000000507077211 */ /* 0x000fc800010f0eff */
[-C--:B------:R-:W-:Y:S02]  /*29670*/  IADD3 R4, P1, R4, R3.reuse, RZ ;  /* 0x0000000304047210 */ /* 0x080fe40007f3e0ff */
[----:B------:R-:W-:-:S03]  /*29680*/  IADD3 R6, P2, R6, R3, RZ ;  /* 0x0000000306067210 */ /* 0x000fc60007f5e0ff */
[----:B------:R0:W-:Y:S04]  /*29690*/  STL [R1+0x199c], R4 ;  /* 0x00199c0401007387 */ /* 0x0001e80000100800 */
[----:B------:R1:W-:Y:S01]  /*296a0*/  STL [R1+0x1938], R7 ;  /* 0x0019380701007387 */ /* 0x0003e20000100800 */
[----:B0-----:R-:W-:-:S03]  /*296b0*/  IMAD.MOV.U32 R4, RZ, RZ, c[0x0][0x188] ;  /* 0x00006200ff047624 */ /* 0x001fc600078e00ff */
[----:B------:R0:W-:Y:S01]  /*296c0*/  STL [R1+0x19ac], R6 ;  /* 0x0019ac0601007387 */ /* 0x0001e20000100800 */
[C---:B-1----:R-:W-:Y:S02]  /*296d0*/  IMAD R7, R4.reuse, 0x6d, RZ ;  /* 0x0000006d04077824 */ /* 0x042fe400078e02ff */
[C---:B0-----:R-:W-:Y:S02]  /*296e0*/  IMAD R6, R4.reuse, 0xbe, RZ ;  /* 0x000000be04067824 */ /* 0x041fe400078e02ff */
[----:B------:R-:W-:Y:S01]  /*296f0*/  IMAD R4, R4, 0x6f, RZ ;  /* 0x0000006f04047824 */ /* 0x000fe200078e02ff */
[----:B------:R-:W-:-:S04]  /*29700*/  LEA.HI.X.SX32 R7, R7, R5, 0x1, P5 ;  /* 0x0000000507077211 */ /* 0x000fc800028f0eff */
[----:B------:R-:W-:Y:S02]  /*29710*/  LEA.HI.X.SX32 R4, R4, R5, 0x1, P4 ;  /* 0x0000000504047211 */ /* 0x000fe400020f0eff */
[-C--:B------:R-:W-:Y:S02]  /*29720*/  IADD3 R29, P4, R29, R3.reuse, RZ ;  /* 0x000000031d1d7210 */ /* 0x080fe40007f9e0ff */
[----:B------:R-:W-:Y:S01]  /*29730*/  IADD3 R6, P5, R6, R3, RZ ;  /* 0x0000000306067210 */ /* 0x000fe20007fbe0ff */
[----:B------:R0:W-:Y:S04]  /*29740*/  STL [R1+0x1948], R4 ;  /* 0x0019480401007387 */ /* 0x0001e80000100800 */
[----:B------:R-:W-:Y:S01]  /*29750*/  STL [R1+0x19bc], R29 ;  /* 0x0019bc1d01007387 */ /* 0x000fe20000100800 */
[----:B0-----:R-:W-:-:S03]  /*29760*/  IMAD.MOV.U32 R4, RZ, RZ, c[0x0][0x188] ;  /* 0x00006200ff047624 */ /* 0x001fc600078e00ff */
[----:B------:R0:W-:Y:S04]  /*29770*/  STL [R1+0x1958], R7 ;  /* 0x0019580701007387 */ /* 0x0001e80000100800 */
[----:B------:R1:W-:Y:S01]  /*29780*/  STL [R1+0x19cc], R6 ;  /* 0x0019cc0601007387 */ /* 0x0003e20000100800 */
[C---:B0-----:R-:W-:Y:S02]  /*29790*/  IMAD R7, R4.reuse, 0x69, RZ ;  /* 0x0000006904077824 */ /* 0x041fe400078e02ff */
[----:B-1----:R-:W-:-:S03]  /*297a0*/  IMAD R6, R4, 0xb6, RZ ;  /* 0x000000b604067824 */ /* 0x002fc600078e02ff */
[----:B------:R-:W-:Y:S02]  /*297b0*/  LEA.HI.X.SX32 R7, R7, R5, 0x1, P0 ;  /* 0x0000000507077211 */ /* 0x000fe400000f0eff */
[----:B------:R-:W-:Y:S02]  /*297c0*/  IADD3 R6, P0, R6, R3, RZ ;  /* 0x0000000306067210 */ /* 0x000fe40007f1e0ff */
[----:B------:R-:W-:Y:S02]  /*297d0*/  LEA.HI.X.SX32 R24, R24, R5, 0x1, P2 ;  /* 0x0000000518187211 */ /* 0x000fe400010f0eff */
[----:B------:R-:W-:Y:S02]  /*297e0*/  IADD3 R23, P2, R23, R3, RZ ;  /* 0x0000000317177210 */ /* 0x000fe40007f5e0ff */
[----:B------:R-:W-:Y:S02]  /*297f0*/  LEA.HI.X.SX32 R22, R22, R5, 0x1, P5 ;  /* 0x0000000516167211 */ /* 0x000fe400028f0eff */
[----:B------:R-:W-:-:S02]  /*29800*/  IADD3 R21, P5, R21, R3, RZ ;  /* 0x0000000315157210 */ /* 0x000fc40007fbe0ff */
[----:B------:R-:W-:Y:S02]  /*29810*/  LEA.HI.X.SX32 R20, R20, R5, 0x1, P0 ;  /* 0x0000000514147211 */ /* 0x000fe400000f0eff */
[----:B------:R-:W-:Y:S02]  /*29820*/  IADD3 R19, P0, R19, R3, RZ ;  /* 0x0000000313137210 */ /* 0x000fe40007f1e0ff */
[----:B--2---:R-:W-:Y:S02]  /*29830*/  LEA.HI.X.SX32 R26, R26, R5, 0x1, P3 ;  /* 0x000000051a1a7211 */ /* 0x004fe400018f0eff */
[----:B------:R-:W-:Y:S02]  /*29840*/  IADD3 R25, P3, R25, R3, RZ ;  /* 0x0000000319197210 */ /* 0x000fe40007f7e0ff */
[----:B---3--:R-:W-:Y:S02]  /*29850*/  LEA.HI.X.SX32 R28, R28, R5, 0x1, P6 ;  /* 0x000000051c1c7211 */ /* 0x008fe400030f0eff */
[----:B------:R-:W-:-:S03]  /*29860*/  IADD3 R27, P6, R27, R3, RZ ;  /* 0x000000031b1b7210 */ /* 0x000fc60007fde0ff */
[----:B------:R-:W-:Y:S04]  /*29870*/  STL [R1+0x1968], R28 ;  /* 0x0019681c01007387 */ /* 0x000fe80000100800 */
[----:B------:R-:W-:Y:S04]  /*29880*/  STL [R1+0x19dc], R27 ;  /* 0x0019dc1b01007387 */ /* 0x000fe80000100800 */
[----:B------:R0:W-:Y:S04]  /*29890*/  STL [R1+0x1978], R7 ;  /* 0x0019780701007387 */ /* 0x0001e80000100800 */
[----:B------:R1:W-:Y:S01]  /*298a0*/  STL [R1+0x19ec], R6 ;  /* 0x0019ec0601007387 */ /* 0x0003e20000100800 */
[----:B0-----:R-:W-:-:S02]  /*298b0*/  IMAD R7, R4, 0x65, RZ ;  /* 0x0000006504077824 */ /* 0x001fc400078e02ff */
[----:B-1----:R-:W-:-:S03]  /*298c0*/  IMAD R6, R4, 0xae, RZ ;  /* 0x000000ae04067824 */ /* 0x002fc600078e02ff */
[----:B------:R-:W-:Y:S01]  /*298d0*/  LEA.HI.X.SX32 R7, R7, R5, 0x1, P1 ;  /* 0x0000000507077211 */ /* 0x000fe200008f0eff */
[----:B------:R-:W-:Y:S01]  /*298e0*/  STL [R1+0x1988], R26 ;  /* 0x0019881a01007387 */ /* 0x000fe20000100800 */
[----:B------:R-:W-:-:S03]  /*298f0*/  IADD3 R6, P1, R6, R3, RZ ;  /* 0x0000000306067210 */ /* 0x000fc60007f3e0ff */
[----:B------:R-:W-:Y:S04]  /*29900*/  STL [R1+0x19fc], R25 ;  /* 0x0019fc1901007387 */ /* 0x000fe80000100800 */
[----:B------:R0:W-:Y:S04]  /*29910*/  STL [R1+0x1998], R7 ;  /* 0x0019980701007387 */ /* 0x0001e80000100800 */
[----:B------:R1:W-:Y:S01]  /*29920*/  STL [R1+0x1a0c], R6 ;  /* 0x001a0c0601007387 */ /* 0x0003e20000100800 */
[C---:B0-----:R-:W-:Y:S02]  /*29930*/  IMAD R7, R4.reuse, 0x61, RZ ;  /* 0x0000006104077824 */ /* 0x041fe400078e02ff */
        /* <DEDUP_REMOVED lines=21> */
[----:B------:R0:W-:Y:S01]  /*29a90*/  STL [R1+0x19f8], R7 ;  /* 0x0019f80701007387 */ /* 0x0001e20000100800 */
[----:B------:R-:W-:-:S03]  /*29aa0*/  LEA.HI.X.SX32 R18, R18, R5, 0x1, P1 ;  /* 0x0000000512127211 */ /* 0x000fc600008f0eff */
[----:B------:R1:W-:Y:S01]  /*29ab0*/  STL [R1+0x1a6c], R6 ;  /* 0x001a6c0601007387 */ /* 0x0003e20000100800 */
[----:B------:R-:W-:Y:S01]  /*29ac0*/  IADD3 R17, P1, R17, R3, RZ ;  /* 0x0000000311117210 */ /* 0x000fe20007f3e0ff */
        /* <DEDUP_REMOVED lines=35> */
[----:B------:R-:W-:Y:S01]  /*29d00*/  STL [R1+0x18f4], R11 ;  /* 0x0018f40b01007387 */ /* 0x000fe20000100800 */
[----:B------:R-:W-:-:S03]  /*29d10*/  LEA.HI.X.SX32 R10, R10, R5, 0x1, P2 ;  /* 0x000000050a0a7211 */ /* 0x000fc600010f0eff */
[----:B------:R0:W-:Y:S01]  /*29d20*/  STL [R1+0x1a78], R7 ;  /* 0x001a780701007387 */ /* 0x0001e20000100800 */
[----:B------:R-:W-:-:S03]  /*29d30*/  IADD3 R8, P2, R8, R3, RZ ;  /* 0x0000000308087210 */ /* 0x000fc60007f5e0ff */
[----:B------:R1:W-:Y:S01]  /*29d40*/  STL [R1+0x1914], R6 ;  /* 0x0019140601007387 */ /* 0x0003e20000100800 */
[C---:B0-----:R-:W-:Y:S02]  /*29d50*/  IMAD R7, R4.reuse, 0x45, RZ ;  /* 0x0000004504077824 */ /* 0x041fe400078e02ff */
[----:B-1----:R-:W-:-:S03]  /*29d60*/  IMAD R6, R4, 0xdc, RZ ;  /* 0x000000dc04067824 */ /* 0x002fc600078e02ff */
[-C--:B------:R-:W-:Y:S01]  /*29d70*/  LEA.HI.X.SX32 R7, R7, R5.reuse, 0x1, P4 ;  /* 0x0000000507077211 */ /* 0x080fe200020f0eff */
[----:B------:R-:W-:Y:S01]  /*29d80*/  STL [R1+0x1a88], R10 ;  /* 0x001a880a01007387 */ /* 0x000fe20000100800 */
[----:B------:R-:W-:Y:S02]  /*29d90*/  LEA.HI.X.SX32 R9, R9, R5, 0x1, P5 ;  /* 0x0000000509097211 */ /* 0x000fe400028f0eff */
[----:B------:R-:W-:Y:S01]  /*29da0*/  IADD3 R6, P4, R6, R3, RZ ;  /* 0x0000000306067210 */ /* 0x000fe20007f9e0ff */
[----:B------:R0:W-:Y:S04]  /*29db0*/  STL [R1+0x1934], R8 ;  /* 0x0019340801007387 */ /* 0x0001e80000100800 */
[----:B------:R1:W-:Y:S01]  /*29dc0*/  STL [R1+0x1a98], R7 ;  /* 0x001a980701007387 */ /* 0x0003e20000100800 */
[----:B0-----:R-:W-:-:S03]  /*29dd0*/  IMAD R8, R4, 0x7e, RZ ;  /* 0x0000007e04087824 */ /* 0x001fc600078e02ff */
[----:B------:R0:W-:Y:S01]  /*29de0*/  STL [R1+0x1954], R6 ;  /* 0x0019540601007387 */ /* 0x0001e20000100800 */
[----:B-1----:R-:W-:-:S03]  /*29df0*/  IMAD R7, R4, 0x41, RZ ;  /* 0x0000004104077824 */ /* 0x002fc600078e02ff */
[----:B------:R1:W-:Y:S01]  /*29e00*/  STL [R1+0x1aa8], R9 ;  /* 0x001aa80901007387 */ /* 0x0003e20000100800 */
[----:B0-----:R-:W-:Y:S01]  /*29e10*/  IMAD R6, R4, 0xd4, RZ ;  /* 0x000000d404067824 */ /* 0x001fe200078e02ff */
[----:B------:R-:W-:Y:S02]  /*29e20*/  LEA.HI.X.SX32 R7, R7, R5, 0x1, P6 ;  /* 0x0000000507077211 */ /* 0x000fe400030f0eff */
[-C--:B-1----:R-:W-:Y:S02]  /*29e30*/  IADD3 R9, P5, R8, R3.reuse, RZ ;  /* 0x0000000308097210 */ /* 0x082fe40007fbe0ff */
[----:B------:R-:W-:Y:S02]  /*29e40*/  IADD3 R6, P6, R6, R3, RZ ;  /* 0x0000000306067210 */ /* 0x000fe40007fde0ff */
[----:B------:R-:W-:Y:S01]  /*29e50*/  LEA.HI.X.SX32 R8, R8, R5, 0x1, P0 ;  /* 0x0000000508087211 */ /* 0x000fe200000f0eff */
[----:B------:R0:W-:Y:S04]  /*29e60*/  STL [R1+0x1acc], R9 ;  /* 0x001acc0901007387 */ /* 0x0001e80000100800 */
[----:B------:R1:W-:Y:S01]  /*29e70*/  STL [R1+0x1ab8], R7 ;  /* 0x001ab80701007387 */ /* 0x0003e20000100800 */
[----:B0-----:R-:W-:-:S03]  /*29e80*/  IMAD R9, R4, 0x7a, RZ ;  /* 0x0000007a04097824 */ /* 0x001fc600078e02ff */
[----:B------:R0:W-:Y:S01]  /*29e90*/  STL [R1+0x1974], R6 ;  /* 0x0019740601007387 */ /* 0x0001e20000100800 */
[----:B-1----:R-:W-:-:S03]  /*29ea0*/  IMAD R7, R4, 0x3f, RZ ;  /* 0x0000003f04077824 */ /* 0x002fc600078e02ff */
[----:B------:R1:W-:Y:S01]  /*29eb0*/  STL [R1+0x18d0], R8 ;  /* 0x0018d00801007387 */ /* 0x0003e20000100800 */
[C---:B0-----:R-:W-:Y:S01]  /*29ec0*/  IMAD R6, R4.reuse, 0xcc, RZ ;  /* 0x000000cc04067824 */ /* 0x041fe200078e02ff */
[----:B-1----:R-:W-:Y:S02]  /*29ed0*/  IADD3 R8, P0, R9, R3, RZ ;  /* 0x0000000309087210 */ /* 0x002fe40007f1e0ff */
[-C--:B------:R-:W-:Y:S01]  /*29ee0*/  LEA.HI.X.SX32 R7, R7, R5.reuse, 0x1, P5 ;  /* 0x0000000507077211 */ /* 0x080fe200028f0eff */
[----:B------:R-:W-:Y:S02]  /*29ef0*/  IMAD R10, R4, 0x76, RZ ;  /* 0x00000076040a7824 */ /* 0x000fe400078e02ff */
[----:B------:R0:W-:Y:S01]  /*29f00*/  STL [R1+0x1adc], R8 ;  /* 0x001adc0801007387 */ /* 0x0001e20000100800 */
[----:B------:R-:W-:-:S03]  /*29f10*/  LEA.HI.X.SX32 R9, R9, R5, 0x1, P3 ;  /* 0x0000000509097211 */ /* 0x000fc600018f0eff */
[----:B------:R1:W-:Y:S01]  /*29f20*/  STL [R1+0x1ac8], R7 ;  /* 0x001ac80701007387 */ /* 0x0003e20000100800 */
[-C--:B0-----:R-:W-:Y:S01]  /*29f30*/  IADD3 R8, P5, R6, R3.reuse, RZ ;  /* 0x0000000306087210 */ /* 0x081fe20007fbe0ff */
[C---:B------:R-:W-:Y:S02]  /*29f40*/  IMAD R6, R4.reuse, 0xc4, RZ ;  /* 0x000000c404067824 */ /* 0x040fe400078e02ff */
[----:B-1----:R-:W-:Y:S02]  /*29f50*/  IMAD R7, R4, 0x3d, RZ ;  /* 0x0000003d04077824 */ /* 0x002fe400078e02ff */
[----:B------:R0:W-:Y:S04]  /*29f60*/  STL [R1+0x1994], R8 ;  /* 0x0019940801007387 */ /* 0x0001e80000100800 */
[----:B------:R1:W-:Y:S01]  /*29f70*/  STL [R1+0x18f0], R9 ;  /* 0x0018f00901007387 */ /* 0x0003e20000100800 */
[----:B0-----:R-:W-:-:S02]  /*29f80*/  IADD3 R8, P3, R10, R3, RZ ;  /* 0x000000030a087210 */ /* 0x001fc40007f7e0ff */
[----:B-1----:R-:W-:-:S03]  /*29f90*/  LEA.HI.X.SX32 R9, R7, R5, 0x1, P0 ;  /* 0x0000000507097211 */ /* 0x002fc600000f0eff */
[----:B------:R0:W-:Y:S01]  /*29fa0*/  STL [R1+0x1aec], R8 ;  /* 0x001aec0801007387 */ /* 0x0001e20000100800 */
[----:B------:R-:W-:-:S03]  /*29fb0*/  IMAD R11, R4, 0x72, RZ ;  /* 0x00000072040b7824 */ /* 0x000fc600078e02ff */
[----:B------:R1:W-:Y:S01]  /*29fc0*/  STL [R1+0x1ad8], R9 ;  /* 0x001ad80901007387 */ /* 0x0003e20000100800 */
[----:B0-----:R-:W-:Y:S01]  /*29fd0*/  IADD3 R8, P0, R6, R3, RZ ;  /* 0x0000000306087210 */ /* 0x001fe20007f1e0ff */
[C---:B------:R-:W-:Y:S02]  /*29fe0*/  IMAD R7, R4.reuse, 0x3b, RZ ;  /* 0x0000003b04077824 */ /* 0x040fe400078e02ff */
[----:B------:R-:W-:Y:S02]  /*29ff0*/  IMAD R6, R4, 0xbc, RZ ;  /* 0x000000bc04067824 */ /* 0x000fe400078e02ff */
[----:B------:R0:W-:Y:S01]  /*2a000*/  STL [R1+0x19b4], R8 ;  /* 0x0019b40801007387 */ /* 0x0001e20000100800 */
[-C--:B-1----:R-:W-:Y:S02]  /*2a010*/  LEA.HI.X.SX32 R9, R7, R5.reuse, 0x1, P3 ;  /* 0x0000000507097211 */ /* 0x082fe400018f0eff */
[----:B0-----:R-:W-:Y:S02]  /*2a020*/  LEA.HI.X.SX32 R8, R10, R5, 0x1, P1 ;  /* 0x000000050a087211 */ /* 0x001fe400008f0eff */
[----:B------:R-:W-:-:S03]  /*2a030*/  IADD3 R10, P1, R11, R3, RZ ;  /* 0x000000030b0a7210 */ /* 0x000fc60007f3e0ff */
[----:B------:R0:W-:Y:S01]  /*2a040*/  STL [R1+0x1910], R8 ;  /* 0x0019100801007387 */ /* 0x0001e20000100800 */
[----:B------:R-:W-:-:S03]  /*2a050*/  IMAD R12, R4, 0x6e, RZ ;  /* 0x0000006e040c7824 */ /* 0x000fc600078e02ff */
[----:B------:R-:W-:Y:S01]  /*2a060*/  STL [R1+0x1afc], R10 ;  /* 0x001afc0a01007387 */ /* 0x000fe20000100800 */
[----:B0-----:R-:W-:-:S03]  /*2a070*/  IADD3 R8, P3, R6, R3, RZ ;  /* 0x0000000306087210 */ /* 0x001fc60007f7e0ff */
[----:B------:R-:W-:Y:S01]  /*2a080*/  STL [R1+0x1ae8], R9 ;  /* 0x001ae80901007387 */ /* 0x000fe20000100800 */
[----:B------:R-:W-:-:S03]  /*2a090*/  IMAD R7, R4, 0x39, RZ ;  /* 0x0000003904077824 */ /* 0x000fc600078e02ff */
[----:B------:R0:W-:Y:S01]  /*2a0a0*/  STL [R1+0x19d4], R8 ;  /* 0x0019d40801007387 */ /* 0x0001e20000100800 */
[----:B------:R-:W-:Y:S01]  /*2a0b0*/  IMAD R6, R4, 0xb4, RZ ;  /* 0x000000b404067824 */ /* 0x000fe200078e02ff */
[----:B0-----:R-:W-:Y:S02]  /*2a0c0*/  LEA.HI.X.SX32 R8, R11, R5, 0x1, P2 ;  /* 0x000000050b087211 */ /* 0x001fe400010f0eff */
[----:B------:R-:W-:Y:S02]  /*2a0d0*/  IADD3 R10, P2, R12, R3, RZ ;  /* 0x000000030c0a7210 */ /* 0x000fe40007f5e0ff */
[----:B------:R-:W-:Y:S01]  /*2a0e0*/  LEA.HI.X.SX32 R9, R7, R5, 0x1, P1 ;  /* 0x0000000507097211 */ /* 0x000fe200008f0eff */
        /* <DEDUP_REMOVED lines=95> */
[C---:B------:R-:W-:Y:S02]  /*2a6e0*/  IMAD R6, R4.reuse, 0xd8, RZ ;  /* 0x000000d804067824 */ /* 0x040fe400078e02ff */
[----:B------:R-:W-:Y:S01]  /*2a6f0*/  IMAD R22, R4, 0x46, RZ ;  /* 0x0000004604167824 */ /* 0x000fe200078e02ff */
[----:B0-----:R-:W-:Y:S02]  /*2a700*/  LEA.HI.X.SX32 R8, R20, R5, 0x1, P6 ;  /* 0x0000000514087211 */ /* 0x001fe400030f0eff */
[----:B------:R-:W-:Y:S02]  /*2a710*/  IADD3 R10, P6, R21, R3, RZ ;  /* 0x00000003150a7210 */ /* 0x000fe40007fde0ff */
[----:B------:R-:W-:Y:S01]  /*2a720*/  LEA.HI.X.SX32 R9, R7, R5, 0x1, P4 ;  /* 0x0000000507097211 */ /* 0x000fe200020f0eff */
[----:B------:R0:W-:Y:S01]  /*2a730*/  STL [R1+0x1a50], R8 ;  /* 0x001a500801007387 */ /* 0x0001e20000100800 */
[----:B------:R-:W-:-:S03]  /*2a740*/  IMAD R7, R4, 0x25, RZ ;  /* 0x0000002504077824 */ /* 0x000fc600078e02ff */
[----:B------:R1:W-:Y:S01]  /*2a750*/  STL [R1+0x1b9c], R10 ;  /* 0x001b9c0a01007387 */ /* 0x0003e20000100800 */
[----:B0-----:R-:W-:-:S03]  /*2a760*/  IADD3 R8, P4, R6, R3, RZ ;  /* 0x0000000306087210 */ /* 0x001fc60007f9e0ff */
[----:B------:R0:W-:Y:S01]  /*2a770*/  STL [R1+0x1b88], R9 ;  /* 0x001b880901007387 */ /* 0x0001e20000100800 */
[C---:B------:R-:W-:Y:S01]  /*2a780*/  IMAD R6, R4.reuse, 0xc8, RZ ;  /* 0x000000c804067824 */ /* 0x040fe200078e02ff */
[----:B-1----:R-:W-:Y:S02]  /*2a790*/  LEA.HI.X.SX32 R10, R21, R5, 0x1, P5 ;  /* 0x00000005150a7211 */ /* 0x002fe400028f0eff */
[----:B------:R1:W-:Y:S01]  /*2a7a0*/  STL [R1+0x1964], R8 ;  /* 0x0019640801007387 */ /* 0x0003e20000100800 */
[----:B------:R-:W-:Y:S01]  /*2a7b0*/  IMAD R23, R4, 0x42, RZ ;  /* 0x0000004204177824 */ /* 0x000fe200078e02ff */
[----:B0-----:R-:W-:Y:S02]  /*2a7c0*/  IADD3 R9, P5, R22, R3, RZ ;  /* 0x0000000316097210 */ /* 0x001fe40007fbe0ff */
[----:B------:R-:W-:Y:S01]  /*2a7d0*/  STL [R1+0x1a70], R10 ;  /* 0x001a700a01007387 */ /* 0x000fe20000100800 */
[----:B-1----:R-:W-:-:S03]  /*2a7e0*/  LEA.HI.X.SX32 R8, R7, R5, 0x1, P6 ;  /* 0x0000000507087211 */ /* 0x002fc600030f0eff */
[----:B------:R-:W-:Y:S01]  /*2a7f0*/  STL [R1+0x1bac], R9 ;  /* 0x001bac0901007387 */ /* 0x000fe20000100800 */
[----:B------:R-:W-:Y:S01]  /*2a800*/  IADD3 R7, P6, R6, R3, RZ ;  /* 0x0000000306077210 */ /* 0x000fe20007fde0ff */
[----:B------:R-:W-:Y:S02]  /*2a810*/  IMAD R6, R4, 0x23, RZ ;  /* 0x0000002304067824 */ /* 0x000fe400078e02ff */
[----:B------:R0:W-:Y:S04]  /*2a820*/  STL [R1+0x1b98], R8 ;  /* 0x001b980801007387 */ /* 0x0001e80000100800 */
[----:B------:R1:W-:Y:S01]  /*2a830*/  STL [R1+0x19a4], R7 ;  /* 0x0019a40701007387 */ /* 0x0003e20000100800 */
[----:B0-----:R-:W-:Y:S02]  /*2a840*/  LEA.HI.X.SX32 R8, R22, R5, 0x1, P0 ;  /* 0x0000000516087211 */ /* 0x001fe400000f0eff */
[----:B------:R-:W-:Y:S01]  /*2a850*/  IADD3 R9, P0, R23, R3, RZ ;  /* 0x0000000317097210 */ /* 0x000fe20007f1e0ff */
[----:B-1----:R-:W-:-:S02]  /*2a860*/  IMAD R7, R4, 0xb8, RZ ;  /* 0x000000b804077824 */ /* 0x002fc400078e02ff */
[----:B------:R0:W-:Y:S01]  /*2a870*/  STL [R1+0x1a90], R8 ;  /* 0x001a900801007387 */ /* 0x0001e20000100800 */
[----:B------:R-:W-:-:S03]  /*2a880*/  IMAD R24, R4, 0x7c, RZ ;  /* 0x0000007c04187824 */ /* 0x000fc600078e02ff */
[----:B------:R1:W-:Y:S01]  /*2a890*/  STL [R1+0x1bbc], R9 ;  /* 0x001bbc0901007387 */ /* 0x0003e20000100800 */
[----:B------:R-:W-:Y:S01]  /*2a8a0*/  IMAD R25, R4, 0x3e, RZ ;  /* 0x0000003e04197824 */ /* 0x000fe200078e02ff */
[----:B0-----:R-:W-:Y:S01]  /*2a8b0*/  LEA.HI.X.SX32 R8, R6, R5, 0x1, P5 ;  /* 0x0000000506087211 */ /* 0x001fe200028f0eff */
[----:B------:R-:W-:Y:S01]  /*2a8c0*/  IMAD R6, R4, 0x21, RZ ;  /* 0x0000002104067824 */ /* 0x000fe200078e02ff */
[----:B-1----:R-:W-:Y:S02]  /*2a8d0*/  IADD3 R9, P5, R7, R3, RZ ;  /* 0x0000000307097210 */ /* 0x002fe40007fbe0ff */
[-C--:B------:R-:W-:Y:S01]  /*2a8e0*/  LEA.HI.X.SX32 R7, R23, R5.reuse, 0x1, P3 ;  /* 0x0000000517077211 */ /* 0x080fe200018f0eff */
[----:B------:R0:W-:Y:S01]  /*2a8f0*/  STL [R1+0x1ba8], R8 ;  /* 0x001ba80801007387 */ /* 0x0001e20000100800 */
[----:B------:R-:W-:-:S03]  /*2a900*/  LEA.HI.X.SX32 R6, R6, R5, 0x1, P0 ;  /* 0x0000000506067211 */ /* 0x000fc600000f0eff */
[----:B------:R1:W-:Y:S04]  /*2a910*/  STL [R1+0x19e4], R9 ;  /* 0x0019e40901007387 */ /* 0x0003e80000100800 */
[----:B------:R2:W-:Y:S01]  /*2a920*/  STL [R1+0x1ab0], R7 ;  /* 0x001ab00701007387 */ /* 0x0005e20000100800 */
[-C--:B0-----:R-:W-:Y:S02]  /*2a930*/  IADD3 R8, P3, R24, R3.reuse, RZ ;  /* 0x0000000318087210 */ /* 0x081fe40007f7e0ff */
[----:B-1----:R-:W-:-:S03]  /*2a940*/  IADD3 R9, P0, R25, R3, RZ ;  /* 0x0000000319097210 */ /* 0x002fc60007f1e0ff */
[----:B------:R0:W-:Y:S01]  /*2a950*/  STL [R1+0x1ad4], R8 ;  /* 0x001ad40801007387 */ /* 0x0001e20000100800 */
[----:B--2---:R-:W-:-:S03]  /*2a960*/  IMAD R7, R4, 0xa8, RZ ;  /* 0x000000a804077824 */ /* 0x004fc600078e02ff */
[----:B------:R1:W-:Y:S01]  /*2a970*/  STL [R1+0x1bb8], R6 ;  /* 0x001bb80601007387 */ /* 0x0003e20000100800 */
[----:B------:R-:W-:-:S03]  /*2a980*/  IMAD R26, R4, 0x74, RZ ;  /* 0x00000074041a7824 */ /* 0x000fc600078e02ff */
[----:B------:R2:W-:Y:S01]  /*2a990*/  STL [R1+0x1bcc], R9 ;  /* 0x001bcc0901007387 */ /* 0x0005e20000100800 */
[----:B0-----:R-:W-:Y:S01]  /*2a9a0*/  LEA.HI.X.SX32 R8, R24, R5, 0x1, P1 ;  /* 0x0000000518087211 */ /* 0x001fe200008f0eff */
[C---:B------:R-:W-:Y:S02]  /*2a9b0*/  IMAD R27, R4.reuse, 0x3a, RZ ;  /* 0x0000003a041b7824 */ /* 0x040fe400078e02ff */
[----:B-1----:R-:W-:Y:S01]  /*2a9c0*/  IMAD R6, R4, 0x1f, RZ ;  /* 0x0000001f04067824 */ /* 0x002fe200078e02ff */
[----:B--2---:R-:W-:Y:S02]  /*2a9d0*/  IADD3 R9, P1, R7, R3, RZ ;  /* 0x0000000307097210 */ /* 0x004fe40007f3e0ff */
[-C--:B------:R-:W-:Y:S01]  /*2a9e0*/  LEA.HI.X.SX32 R7, R25, R5.reuse, 0x1, P3 ;  /* 0x0000000519077211 */ /* 0x080fe200018f0eff */
[----:B------:R0:W-:Y:S01]  /*2a9f0*/  STL [R1+0x18e0], R8 ;  /* 0x0018e00801007387 */ /* 0x0001e20000100800 */
[----:B------:R-:W-:-:S03]  /*2aa00*/  LEA.HI.X.SX32 R6, R6, R5, 0x1, P0 ;  /* 0x0000000506067211 */ /* 0x000fc600000f0eff */
[----:B------:R1:W-:Y:S04]  /*2aa10*/  STL [R1+0x1a24], R9 ;  /* 0x001a240901007387 */ /* 0x0003e80000100800 */
[----:B------:R2:W-:Y:S01]  /*2aa20*/  STL [R1+0x1ad0], R7 ;  /* 0x001ad00701007387 */ /* 0x0005e20000100800 */
[-C--:B0-----:R-:W-:Y:S01]  /*2aa30*/  IADD3 R8, P3, R26, R3.reuse, RZ ;  /* 0x000000031a087210 */ /* 0x081fe20007f7e0ff */
[----:B------:R-:W-:Y:S01]  /*2aa40*/  IMAD R28, R4, 0x6c, RZ ;  /* 0x0000006c041c7824 */ /* 0x000fe200078e02ff */
[----:B-1----:R-:W-:-:S03]  /*2aa50*/  IADD3 R9, P0, R27, R3, RZ ;  /* 0x000000031b097210 */ /* 0x002fc60007f1e0ff */
[----:B------:R0:W-:Y:S01]  /*2aa60*/  STL [R1+0x1af4], R8 ;  /* 0x001af40801007387 */ /* 0x0001e20000100800 */
[----:B--2---:R-:W-:-:S03]  /*2aa70*/  IMAD R7, R4, 0x98, RZ ;  /* 0x0000009804077824 */ /* 0x004fc600078e02ff */
[----:B------:R1:W-:Y:S01]  /*2aa80*/  STL [R1+0x1bc8], R6 ;  /* 0x001bc80601007387 */ /* 0x0003e20000100800 */
[----:B------:R-:W-:Y:S01]  /*2aa90*/  IMAD R29, R4, 0x36, RZ ;  /* 0x00000036041d7824 */ /* 0x000fe200078e02ff */
[----:B0-----:R-:W-:Y:S02]  /*2aaa0*/  LEA.HI.X.SX32 R8, R26, R5, 0x1, P2 ;  /* 0x000000051a087211 */ /* 0x001fe400010f0eff */
[----:B------:R-:W-:Y:S01]  /*2aab0*/  IADD3 R7, P2, R7, R3, RZ ;  /* 0x0000000307077210 */ /* 0x000fe20007f5e0ff */
[----:B------:R0:W-:Y:S01]  /*2aac0*/  STL [R1+0x1bdc], R9 ;  /* 0x001bdc0901007387 */ /* 0x0001e20000100800 */
[----:B-1----:R-:W-:-:S03]  /*2aad0*/  IMAD R6, R4, 0x1d, RZ ;  /* 0x0000001d04067824 */ /* 0x002fc600078e02ff */
[----:B------:R1:W-:Y:S04]  /*2aae0*/  STL [R1+0x1920], R8 ;  /* 0x0019200801007387 */ /* 0x0003e80000100800 */
[----:B------:R2:W-:Y:S01]  /*2aaf0*/  STL [R1+0x1a64], R7 ;  /* 0x001a640701007387 */ /* 0x0005e20000100800 */
[----:B0-----:R-:W-:Y:S02]  /*2ab00*/  LEA.HI.X.SX32 R9, R27, R5, 0x1, P3 ;  /* 0x000000051b097211 */ /* 0x001fe400018f0eff */
[----:B-1----:R-:W-:-:S03]  /*2ab10*/  IADD3 R8, P3, R28, R3, RZ ;  /* 0x000000031c087210 */ /* 0x002fc60007f7e0ff */
[----:B------:R0:W-:Y:S01]  /*2ab20*/  STL [R1+0x1af0], R9 ;  /* 0x001af00901007387 */ /* 0x0001e20000100800 */
[----:B--2---:R-:W-:Y:S01]  /*2ab30*/  LEA.HI.X.SX32 R7, R6, R5, 0x1, P0 ;  /* 0x0000000506077211 */ /* 0x004fe200000f0eff */
[----:B------:R-:W-:Y:S02]  /*2ab40*/  IMAD R6, R4, 0x88, RZ ;  /* 0x0000008804067824 */ /* 0x000fe400078e02ff */
[----:B------:R1:W-:Y:S01]  /*2ab50*/  STL [R1+0x1b14], R8 ;  /* 0x001b140801007387 */ /* 0x0003e20000100800 */
[----:B0-----:R-:W-:-:S03]  /*2ab60*/  IADD3 R9, P0, R29, R3, RZ ;  /* 0x000000031d097210 */ /* 0x001fc60007f1e0ff */
[----:B------:R0:W-:Y:S01]  /*2ab70*/  STL [R1+0x1bd8], R7 ;  /* 0x001bd80701007387 */ /* 0x0001e20000100800 */
[----:B-1----:R-:W-:-:S03]  /*2ab80*/  LEA.HI.X.SX32 R8, R28, R5, 0x1, P4 ;  /* 0x000000051c087211 */ /* 0x002fc600020f0eff */
[----:B------:R1:W-:Y:S01]  /*2ab90*/  STL [R1+0x1bec], R9 ;  /* 0x001bec0901007387 */ /* 0x0003e20000100800 */
[----:B------:R-:W-:Y:S01]  /*2aba0*/  LEA.HI.X.SX32 R11, R29, R5, 0x1, P3 ;  /* 0x000000051d0b7211 */ /* 0x000fe200018f0eff */
[----:B0-----:R-:W-:Y:S02]  /*2abb0*/  IMAD R7, R4, 0x64, RZ ;  /* 0x0000006404077824 */ /* 0x001fe400078e02ff */
[----:B------:R0:W-:Y:S01]  /*2abc0*/  STL [R1+0x1960], R8 ;  /* 0x0019600801007387 */ /* 0x0001e20000100800 */
[-C--:B-1----:R-:W-:Y:S01]  /*2abd0*/  IADD3 R9, P4, R6, R3.reuse, RZ ;  /* 0x0000000306097210 */ /* 0x082fe20007f9e0ff */
[C---:B------:R-:W-:Y:S01]  /*2abe0*/  IMAD R6, R4.reuse, 0x1b, RZ ;  /* 0x0000001b04067824 */ /* 0x040fe200078e02ff */
[----:B------:R-:W-:Y:S01]  /*2abf0*/  IADD3 R10, P3, R7, R3, RZ ;  /* 0x00000003070a7210 */ /* 0x000fe20007f7e0ff */
[----:B0-----:R-:W-:Y:S02]  /*2ac00*/  IMAD R8, R4, 0x32, RZ ;  /* 0x0000003204087824 */ /* 0x001fe400078e02ff */
[----:B------:R0:W-:Y:S04]  /*2ac10*/  STL [R1+0x1aa4], R9 ;  /* 0x001aa40901007387 */ /* 0x0001e80000100800 */
[----:B------:R-:W-:Y:S04]  /*2ac20*/  STL [R1+0x1b10], R11 ;  /* 0x001b100b01007387 */ /* 0x000fe80000100800 */
[----:B------:R1:W-:Y:S01]  /*2ac30*/  STL [R1+0x1b34], R10 ;  /* 0x001b340a01007387 */ /* 0x0003e20000100800 */
[----:B0-----:R-:W-:Y:S01]  /*2ac40*/  LEA.HI.X.SX32 R9, R6, R5, 0x1, P0 ;  /* 0x0000000506097211 */ /* 0x001fe200000f0eff */
[----:B------:R-:W-:Y:S01]  /*2ac50*/  IMAD R6, R4, 0xf0, RZ ;  /* 0x000000f004067824 */ /* 0x000fe200078e02ff */
[----:B-1----:R-:W-:-:S03]  /*2ac60*/  IADD3 R10, P0, R8, R3, RZ ;  /* 0x00000003080a7210 */ /* 0x002fc60007f1e0ff */
[----:B------:R0:W-:Y:S04]  /*2ac70*/  STL [R1+0x1be8], R9 ;  /* 0x001be80901007387 */ /* 0x0001e80000100800 */
[----:B------:R1:W-:Y:S01]  /*2ac80*/  STL [R1+0x1bfc], R10 ;  /* 0x001bfc0a01007387 */ /* 0x0003e20000100800 */
[----:B0-----:R-:W-:Y:S01]  /*2ac90*/  LEA.HI.X.SX32 R9, R7, R5, 0x1, P6 ;  /* 0x0000000507097211 */ /* 0x001fe200030f0eff */
[----:B------:R-:W-:Y:S01]  /*2aca0*/  IMAD R7, R4, 0x5c, RZ ;  /* 0x0000005c04077824 */ /* 0x000fe200078e02ff */
[----:B-1----:R-:W-:-:S03]  /*2acb0*/  IADD3 R10, P6, R6, R3, RZ ;  /* 0x00000003060a7210 */ /* 0x002fc60007fde0ff */
[----:B------:R0:W-:Y:S01]  /*2acc0*/  STL [R1+0x19a0], R9 ;  /* 0x0019a00901007387 */ /* 0x0001e20000100800 */
[----:B------:R-:W-:Y:S01]  /*2acd0*/  LEA.HI.X.SX32 R11, R8, R5, 0x1, P3 ;  /* 0x00000005080b7211 */ /* 0x000fe200018f0eff */
[C---:B------:R-:W-:Y:S02]  /*2ace0*/  IMAD R6, R4.reuse, 0x19, RZ ;  /* 0x0000001904067824 */ /* 0x040fe400078e02ff */
[----:B------:R1:W-:Y:S01]  /*2acf0*/  STL [R1+0x1904], R10 ;  /* 0x0019040a01007387 */ /* 0x0003e20000100800 */
[----:B0-----:R-:W-:Y:S01]  /*2ad00*/  IMAD R9, R4, 0x2e, RZ ;  /* 0x0000002e04097824 */ /* 0x001fe200078e02ff */
[----:B-1----:R-:W-:Y:S02]  /*2ad10*/  IADD3 R10, P3, R7, R3, RZ ;  /* 0x00000003070a7210 */ /* 0x002fe40007f7e0ff */
[----:B------:R-:W-:Y:S01]  /*2ad20*/  STL [R1+0x1b30], R11 ;  /* 0x001b300b01007387 */ /* 0x000fe20000100800 */
[----:B------:R-:W-:Y:S01]  /*2ad30*/  LEA.HI.X.SX32 R8, R6, R5, 0x1, P0 ;  /* 0x0000000506087211 */ /* 0x000fe200000f0eff */
[----:B------:R-:W-:-:S02]  /*2ad40*/  IMAD R6, R4, 0xd0, RZ ;  /* 0x000000d004067824 */ /* 0x000fc400078e02ff */
[----:B------:R0:W-:Y:S04]  /*2ad50*/  STL [R1+0x1b54], R10 ;  /* 0x001b540a01007387 */ /* 0x0001e80000100800 */
[----:B------:R1:W-:Y:S01]  /*2ad60*/  STL [R1+0x1bf8], R8 ;  /* 0x001bf80801007387 */ /* 0x0003e20000100800 */
[----:B0-----:R-:W-:Y:S02]  /*2ad70*/  IADD3 R10, P0, R9, R3, RZ ;  /* 0x00000003090a7210 */ /* 0x001fe40007f1e0ff */
[----:B-1----:R-:W-:-:S03]  /*2ad80*/  LEA.HI.X.SX32 R8, R7, R5, 0x1, P5 ;  /* 0x0000000507087211 */ /* 0x002fc600028f0eff */
[----:B------:R0:W-:Y:S01]  /*2ad90*/  STL [R1+0x1c0c], R10 ;  /* 0x001c0c0a01007387 */ /* 0x0001e20000100800 */
[----:B------:R-:W-:Y:S01]  /*2ada0*/  IMAD R7, R4, 0x54, RZ ;  /* 0x0000005404077824 */ /* 0x000fe200078e02ff */
[----:B------:R-:W-:Y:S02]  /*2adb0*/  LEA.HI.X.SX32 R11, R9, R5, 0x1, P3 ;  /* 0x00000005090b7211 */ /* 0x000fe400018f0eff */
[----:B------:R1:W-:Y:S01]  /*2adc0*/  STL [R1+0x19e0], R8 ;  /* 0x0019e00801007387 */ /* 0x0003e20000100800 */
[----:B0-----:R-:W-:Y:S01]  /*2add0*/  IADD3 R10, P5, R6, R3, RZ ;  /* 0x00000003060a7210 */ /* 0x001fe20007fbe0ff */
[----:B------:R-:W-:-:S04]  /*2ade0*/  IMAD R6, R4, 0x17, RZ ;  /* 0x0000001704067824 */ /* 0x000fc800078e02ff */
[----:B------:R0:W-:Y:S01]  /*2adf0*/  STL [R1+0x1984], R10 ;  /* 0x0019840a01007387 */ /* 0x0001e20000100800 */
[----:B-1----:R-:W-:Y:S01]  /*2ae00*/  IMAD R8, R4, 0x2a, RZ ;  /* 0x0000002a04087824 */ /* 0x002fe200078e02ff */
[----:B------:R-:W-:Y:S02]  /*2ae10*/  LEA.HI.X.SX32 R9, R6, R5, 0x1, P0 ;  /* 0x0000000506097211 */ /* 0x000fe400000f0eff */
[----:B------:R-:W-:Y:S01]  /*2ae20*/  STL [R1+0x1b50], R11 ;  /* 0x001b500b01007387 */ /* 0x000fe20000100800 */
[----:B0-----:R-:W-:Y:S01]  /*2ae30*/  IADD3 R10, P3, R7, R3, RZ ;  /* 0x00000003070a7210 */ /* 0x001fe20007f7e0ff */
[----:B------:R-:W-:-:S04]  /*2ae40*/  IMAD R6, R4, 0xb0, RZ ;  /* 0x000000b004067824 */ /* 0x000fc800078e02ff */
        /* <DEDUP_REMOVED lines=21> */
[----:B------:R-:W-:-:S03]  /*2afa0*/  IMAD R7, R4, 0x44, RZ ;  /* 0x0000004404077824 */ /* 0x000fc600078e02ff */
[----:B------:R1:W-:Y:S01]  /*2afb0*/  STL [R1+0x1a60], R8 ;  /* 0x001a600801007387 */ /* 0x0003e20000100800 */
[----:B------:R-:W-:Y:S02]  /*2afc0*/  LEA.HI.X.SX32 R11, R9, R5, 0x1, P3 ;  /* 0x00000005090b7211 */ /* 0x000fe400018f0eff */
[----:B0-----:R-:W-:Y:S01]  /*2afd0*/  IADD3 R10, P2, R6, R3, RZ ;  /* 0x00000003060a7210 */ /* 0x001fe20007f5e0ff */
[----:B-1----:R-:W-:-:S04]  /*2afe0*/  IMAD R8, R4, 0x13, RZ ;  /* 0x0000001304087824 */ /* 0x002fc800078e02ff */
[----:B------:R0:W-:Y:S01]  /*2aff0*/  STL [R1+0x1a84], R10 ;  /* 0x001a840a01007387 */ /* 0x0001e20000100800 */
[----:B------:R-:W-:Y:S01]  /*2b000*/  IMAD R6, R4, 0x22, RZ ;  /* 0x0000002204067824 */ /* 0x000fe200078e02ff */
[----:B------:R-:W-:Y:S01]  /*2b010*/  LEA.HI.X.SX32 R9, R8, R5, 0x1, P0 ;  /* 0x0000000508097211 */ /* 0x000fe200000f0eff */
[----:B------:R-:W-:Y:S01]  /*2b020*/  IMAD R8, R4, 0xe0, RZ ;  /* 0x000000e004087824 */ /* 0x000fe200078e02ff */
[----:B------:R-:W-:Y:S01]  /*2b030*/  STL [R1+0x1b90], R11 ;  /* 0x001b900b01007387 */ /* 0x000fe20000100800 */
[----:B0-----:R-:W-:-:S05]  /*2b040*/  IADD3 R10, P3, R7, R3, RZ ;  /* 0x00000003070a7210 */ /* 0x001fca0007f7e0ff */
[----:B------:R0:W-:Y:S04]  /*2b050*/  STL [R1+0x1bb4], R10 ;  /* 0x001bb40a01007387 */ /* 0x0001e80000100800 */
[----:B------:R1:W-:Y:S01]  /*2b060*/  STL [R1+0x1c28], R9 ;  /* 0x001c280901007387 */ /* 0x0003e20000100800 */
[----:B0-----:R-:W-:Y:S02]  /*2b070*/  IADD3 R10, P0, R6, R3, RZ ;  /* 0x00000003060a7210 */ /* 0x001fe40007f1e0ff */
[----:B-1----:R-:W-:Y:S01]  /*2b080*/  LEA.HI.X.SX32 R9, R7, R5, 0x1, P4 ;  /* 0x0000000507097211 */ /* 0x002fe200020f0eff */
[----:B------:R-:W-:Y:S01]  /*2b090*/  IMAD R7, R4, 0x78, RZ ;  /* 0x0000007804077824 */ /* 0x000fe200078e02ff */
[----:B------:R-:W-:Y:S01]  /*2b0a0*/  IADD3 R8, P4, R8, R3, RZ ;  /* 0x0000000308087210 */ /* 0x000fe20007f9e0ff */
[----:B------:R0:W-:Y:S01]  /*2b0b0*/  STL [R1+0x1c3c], R10 ;  /* 0x001c3c0a01007387 */ /* 0x0001e20000100800 */
[----:B------:R-:W-:-:S03]  /*2b0c0*/  LEA.HI.X.SX32 R6, R6, R5, 0x1, P3 ;  /* 0x0000000506067211 */ /* 0x000fc600018f0eff */
[----:B------:R1:W-:Y:S04]  /*2b0d0*/  STL [R1+0x1aa0], R9 ;  /* 0x001aa00901007387 */ /* 0x0003e80000100800 */
[----:B------:R2:W-:Y:S01]  /*2b0e0*/  STL [R1+0x1944], R8 ;  /* 0x0019440801007387 */ /* 0x0005e20000100800 */
[----:B0-----:R-:W-:Y:S01]  /*2b0f0*/  IADD3 R10, P3, R7, R3, RZ ;  /* 0x00000003070a7210 */ /* 0x001fe20007f7e0ff */
[C---:B-1----:R-:W-:Y:S02]  /*2b100*/  IMAD R9, R4.reuse, 0x11, RZ ;  /* 0x0000001104097824 */ /* 0x042fe400078e02ff */
[----:B------:R0:W-:Y:S01]  /*2b110*/  STL [R1+0x1bb0], R6 ;  /* 0x001bb00601007387 */ /* 0x0001e20000100800 */
[C---:B--2---:R-:W-:Y:S02]  /*2b120*/  IMAD R8, R4.reuse, 0x3c, RZ ;  /* 0x0000003c04087824 */ /* 0x044fe400078e02ff */
[-C--:B------:R-:W-:Y:S01]  /*2b130*/  LEA.HI.X.SX32 R11, R9, R5.reuse, 0x1, P0 ;  /* 0x00000005090b7211 */ /* 0x080fe200000f0eff */
[----:B------:R1:W-:Y:S01]  /*2b140*/  STL [R1+0x1ae4], R10 ;  /* 0x001ae40a01007387 */ /* 0x0003e20000100800 */
[----:B------:R-:W-:Y:S01]  /*2b150*/  LEA.HI.X.SX32 R9, R7, R5, 0x1, P6 ;  /* 0x0000000507097211 */ /* 0x000fe200030f0eff */
[----:B------:R-:W-:-:S02]  /*2b160*/  IMAD R7, R4, 0xa0, RZ ;  /* 0x000000a004077824 */ /* 0x000fc400078e02ff */
[----:B0-----:R-:W-:Y:S01]  /*2b170*/  IMAD R6, R4, 0x1e, RZ ;  /* 0x0000001e04067824 */ /* 0x001fe200078e02ff */
[----:B------:R-:W-:Y:S01]  /*2b180*/  STL [R1+0x1c38], R11 ;  /* 0x001c380b01007387 */ /* 0x000fe20000100800 */
[----:B-1----:R-:W-:-:S05]  /*2b190*/  IADD3 R10, P0, R8, R3, RZ ;  /* 0x00000003080a7210 */ /* 0x002fca0007f1e0ff */
        /* <DEDUP_REMOVED lines=13> */
[----:B--2---:R-:W-:Y:S02]  /*2b270*/  IMAD R7, R4, 0x34, RZ ;  /* 0x0000003404077824 */ /* 0x004fe400078e02ff */
[-C--:B------:R-:W-:Y:S01]  /*2b280*/  LEA.HI.X.SX32 R11, R9, R5.reuse, 0x1, P6 ;  /* 0x00000005090b7211 */ /* 0x080fe200030f0eff */
[----:B------:R1:W-:Y:S01]  /*2b290*/  STL [R1+0x1b24], R10 ;  /* 0x001b240a01007387 */ /* 0x0003e20000100800 */
[----:B------:R-:W-:Y:S01]  /*2b2a0*/  LEA.HI.X.SX32 R9, R8, R5, 0x1, P5 ;  /* 0x0000000508097211 */ /* 0x000fe200028f0eff */
[----:B0-----:R-:W-:-:S02]  /*2b2b0*/  IMAD R6, R4, 0x1a, RZ ;  /* 0x0000001a04067824 */ /* 0x001fc400078e02ff */
[----:B------:R-:W-:Y:S01]  /*2b2c0*/  STL [R1+0x1c48], R11 ;  /* 0x001c480b01007387 */ /* 0x000fe20000100800 */
[----:B-1----:R-:W-:Y:S01]  /*2b2d0*/  IADD3 R10, P6, R7, R3, RZ ;  /* 0x00000003070a7210 */ /* 0x002fe20007fde0ff */
        /* <DEDUP_REMOVED lines=8> */
[----:B0-----:R-:W-:Y:S01]  /*2b360*/  IADD3 R10, P0, R8, R3, RZ ;  /* 0x00000003080a7210 */ /* 0x001fe20007f1e0ff */
[----:B------:R-:W-:Y:S01]  /*2b370*/  IMAD R8, R4, 0xd, RZ ;  /* 0x0000000d04087824 */ /* 0x000fe200078e02ff */
[----:B-1----:R-:W-:-:S03]  /*2b380*/  LEA.HI.X.SX32 R9, R6, R5, 0x1, P6 ;  /* 0x0000000506097211 */ /* 0x002fc600030f0eff */
[----:B------:R0:W-:Y:S01]  /*2b390*/  STL [R1+0x19c4], R10 ;  /* 0x0019c40a01007387 */ /* 0x0001e20000100800 */
[----:B------:R-:W-:Y:S01]  /*2b3a0*/  IMAD R6, R4, 0x2c, RZ ;  /* 0x0000002c04067824 */ /* 0x000fe200078e02ff */
[----:B------:R-:W-:Y:S02]  /*2b3b0*/  LEA.HI.X.SX32 R8, R8, R5, 0x1, P5 ;  /* 0x0000000508087211 */ /* 0x000fe400028f0eff */
[----:B------:R1:W-:Y:S01]  /*2b3c0*/  STL [R1+0x1bf0], R9 ;  /* 0x001bf00901007387 */ /* 0x0003e20000100800 */
[C---:B0-----:R-:W-:Y:S02]  /*2b3d0*/  IADD3 R10, P6, R7.reuse, R3, RZ ;  /* 0x00000003070a7210 */ /* 0x041fe40007fde0ff */
[----:B------:R-:W-:-:S03]  /*2b3e0*/  LEA.HI.X.SX32 R7, R7, R5, 0x1, P1 ;  /* 0x0000000507077211 */ /* 0x000fc600008f0eff */
[----:B------:R0:W-:Y:S01]  /*2b3f0*/  STL [R1+0x1b64], R10 ;  /* 0x001b640a01007387 */ /* 0x0001e20000100800 */
[----:B-1----:R-:W-:-:S03]  /*2b400*/  IMAD R9, R4, 0x16, RZ ;  /* 0x0000001604097824 */ /* 0x002fc600078e02ff */
[----:B------:R1:W-:Y:S01]  /*2b410*/  STL [R1+0x1c58], R8 ;  /* 0x001c580801007387 */ /* 0x0003e20000100800 */
[----:B0-----:R-:W-:Y:S01]  /*2b420*/  IADD3 R10, P5, R6, R3, RZ ;  /* 0x00000003060a7210 */ /* 0x001fe20007fbe0ff */
[----:B-1----:R-:W-:-:S04]  /*2b430*/  IMAD R8, R4, 0x48, RZ ;  /* 0x0000004804087824 */ /* 0x002fc800078e02ff */
[----:B------:R0:W-:Y:S04]  /*2b440*/  STL [R1+0x1c14], R10 ;  /* 0x001c140a01007387 */ /* 0x0001e80000100800 */
[----:B------:R1:W-:Y:S01]  /*2b450*/  STL [R1+0x1a00], R7 ;  /* 0x001a000701007387 */ /* 0x0003e20000100800 */
[C---:B0-----:R-:W-:Y:S02]  /*2b460*/  IADD3 R10, P1, R9.reuse, R3, RZ ;  /* 0x00000003090a7210 */ /* 0x041fe40007f3e0ff */
[----:B-1----:R-:W-:Y:S01]  /*2b470*/  LEA.HI.X.SX32 R7, R6, R5, 0x1, P6 ;  /* 0x0000000506077211 */ /* 0x002fe200030f0eff */
[----:B------:R-:W-:Y:S01]  /*2b480*/  IMAD R6, R4, 0x24, RZ ;  /* 0x0000002404067824 */ /* 0x000fe200078e02ff */
[----:B------:R-:W-:Y:S01]  /*2b490*/  IADD3 R11, P6, R8, R3, RZ ;  /* 0x00000003080b7210 */ /* 0x000fe20007fde0ff */
[----:B------:R0:W-:Y:S04]  /*2b4a0*/  STL [R1+0x1c6c], R10 ;  /* 0x001c6c0a01007387 */ /* 0x0001e80000100800 */
[----:B------:R1:W-:Y:S04]  /*2b4b0*/  STL [R1+0x1b60], R7 ;  /* 0x001b600701007387 */ /* 0x0003e80000100800 */
[----:B------:R2:W-:Y:S01]  /*2b4c0*/  STL [R1+0x1ba4], R11 ;  /* 0x001ba40b01007387 */ /* 0x0005e20000100800 */
[----:B0-----:R-:W-:Y:S01]  /*2b4d0*/  LEA.HI.X.SX32 R10, R9, R5, 0x1, P5 ;  /* 0x00000005090a7211 */ /* 0x001fe200028f0eff */
[----:B------:R-:W-:-:S02]  /*2b4e0*/  IMAD R9, R4, 0x12, RZ ;  /* 0x0000001204097824 */ /* 0x000fc400078e02ff */
[----:B-1----:R-:W-:Y:S01]  /*2b4f0*/  IMAD R7, R4, 0xb, RZ ;  /* 0x0000000b04077824 */ /* 0x002fe200078e02ff */
[----:B--2---:R-:W-:Y:S01]  /*2b500*/  IADD3 R11, P5, R6, R3, RZ ;  /* 0x00000003060b7210 */ /* 0x004fe20007fbe0ff */
[----:B------:R0:W-:Y:S04]  /*2b510*/  STL [R1+0x1c10], R10 ;  /* 0x001c100a01007387 */ /* 0x0001e80000100800 */
[----:B------:R1:W-:Y:S01]  /*2b520*/  STL [R1+0x1c34], R11 ;  /* 0x001c340b01007387 */ /* 0x0003e20000100800 */
[----:B0-----:R-:W-:Y:S01]  /*2b530*/  LEA.HI.X.SX32 R10, R7, R5, 0x1, P1 ;  /* 0x00000005070a7211 */ /* 0x001fe200008f0eff */
[----:B------:R-:W-:Y:S01]  /*2b540*/  IMAD R7, R4, 0x70, RZ ;  /* 0x0000007004077824 */ /* 0x000fe200078e02ff */
[----:B-1----:R-:W-:-:S03]  /*2b550*/  IADD3 R11, P1, R9, R3, RZ ;  /* 0x00000003090b7210 */ /* 0x002fc60007f3e0ff */
[----:B------:R0:W-:Y:S01]  /*2b560*/  STL [R1+0x1c68], R10 ;  /* 0x001c680a01007387 */ /* 0x0001e20000100800 */
[----:B------:R-:W-:-:S03]  /*2b570*/  LEA.HI.X.SX32 R8, R8, R5, 0x1, P2 ;  /* 0x0000000508087211 */ /* 0x000fc600010f0eff */
[----:B------:R1:W-:Y:S01]  /*2b580*/  STL [R1+0x1c7c], R11 ;  /* 0x001c7c0b01007387 */ /* 0x0003e20000100800 */
[----:B------:R-:W-:Y:S01]  /*2b590*/  LEA.HI.X.SX32 R6, R6, R5, 0x1, P6 ;  /* 0x0000000506067211 */ /* 0x000fe200030f0eff */
[----:B0-----:R-:W-:Y:S01]  /*2b5a0*/  IMAD R10, R4, 0x38, RZ ;  /* 0x00000038040a7824 */ /* 0x001fe200078e02ff */
[-C--:B-1----:R-:W-:Y:S01]  /*2b5b0*/  IADD3 R11, P2, R7, R3.reuse, RZ ;  /* 0x00000003070b7210 */ /* 0x082fe20007f5e0ff */
[----:B------:R0:W-:Y:S03]  /*2b5c0*/  STL [R1+0x1a80], R8 ;  /* 0x001a800801007387 */ /* 0x0001e60000100800 */
[----:B------:R-:W-:Y:S01]  /*2b5d0*/  IADD3 R12, P6, R10, R3, RZ ;  /* 0x000000030a0c7210 */ /* 0x000fe20007fde0ff */
[----:B------:R1:W-:Y:S04]  /*2b5e0*/  STL [R1+0x1b04], R11 ;  /* 0x001b040b01007387 */ /* 0x0003e80000100800 */
[----:B------:R2:W-:Y:S01]  /*2b5f0*/  STL [R1+0x1ba0], R6 ;  /* 0x001ba00601007387 */ /* 0x0005e20000100800 */
[----:B0-----:R-:W-:Y:S01]  /*2b600*/  IMAD R8, R4, 0x1c, RZ ;  /* 0x0000001c04087824 */ /* 0x001fe200078e02ff */
[----:B-1----:R-:W-:-:S02]  /*2b610*/  LEA.HI.X.SX32 R11, R9, R5, 0x1, P5 ;  /* 0x00000005090b7211 */ /* 0x002fc400028f0eff */
[----:B------:R0:W-:Y:S01]  /*2b620*/  STL [R1+0x1be4], R12 ;  /* 0x001be40c01007387 */ /* 0x0001e20000100800 */
[----:B--2---:R-:W-:-:S03]  /*2b630*/  IMAD R6, R4, 0x9, RZ ;  /* 0x0000000904067824 */ /* 0x004fc600078e02ff */
[----:B------:R1:W-:Y:S01]  /*2b640*/  STL [R1+0x1c30], R11 ;  /* 0x001c300b01007387 */ /* 0x0003e20000100800 */
[----:B------:R-:W-:Y:S01]  /*2b650*/  IMAD R9, R4, 0xe, RZ ;  /* 0x0000000e04097824 */ /* 0x000fe200078e02ff */
[----:B0-----:R-:W-:Y:S02]  /*2b660*/  IADD3 R12, P5, R8, R3, RZ ;  /* 0x00000003080c7210 */ /* 0x001fe40007fbe0ff */
[----:B-1----:R-:W-:-:S03]  /*2b670*/  LEA.HI.X.SX32 R11, R6, R5, 0x1, P1 ;  /* 0x00000005060b7211 */ /* 0x002fc600008f0eff */
[----:B------:R0:W-:Y:S01]  /*2b680*/  STL [R1+0x1c54], R12 ;  /* 0x001c540c01007387 */ /* 0x0001e20000100800 */
[----:B------:R-:W-:-:S03]  /*2b690*/  IMAD R6, R4, 0x50, RZ ;  /* 0x0000005004067824 */ /* 0x000fc600078e02ff */
[----:B------:R1:W-:Y:S01]  /*2b6a0*/  STL [R1+0x1c78], R11 ;  /* 0x001c780b01007387 */ /* 0x0003e20000100800 */
[----:B0-----:R-:W-:Y:S02]  /*2b6b0*/  IADD3 R12, P1, R9, R3, RZ ;  /* 0x00000003090c7210 */ /* 0x001fe40007f3e0ff */
[----:B-1----:R-:W-:Y:S01]  /*2b6c0*/  LEA.HI.X.SX32 R11, R7, R5, 0x1, P4 ;  /* 0x00000005070b7211 */ /* 0x002fe200020f0eff */
[----:B------:R-:W-:Y:S02]  /*2b6d0*/  IMAD R7, R4, 0x28, RZ ;  /* 0x0000002804077824 */ /* 0x000fe400078e02ff */
[----:B------:R0:W-:Y:S01]  /*2b6e0*/  STL [R1+0x1c8c], R12 ;  /* 0x001c8c0c01007387 */ /* 0x0001e20000100800 */
[----:B------:R-:W-:-:S03]  /*2b6f0*/  IADD3 R13, P4, R6, R3, RZ ;  /* 0x00000003060d7210 */ /* 0x000fc60007f9e0ff */
[----:B------:R1:W-:Y:S01]  /*2b700*/  STL [R1+0x1940], R11 ;  /* 0x0019400b01007387 */ /* 0x0003e20000100800 */
[----:B0-----:R-:W-:Y:S02]  /*2b710*/  LEA.HI.X.SX32 R12, R10, R5, 0x1, P2 ;  /* 0x000000050a0c7211 */ /* 0x001fe400010f0eff */
[----:B------:R-:W-:Y:S01]  /*2b720*/  IADD3 R10, P2, R7, R3, RZ ;  /* 0x00000003070a7210 */ /* 0x000fe20007f5e0ff */
[----:B-1----:R-:W-:Y:S01]  /*2b730*/  IMAD R11, R4, 0x14, RZ ;  /* 0x00000014040b7824 */ /* 0x002fe200078e02ff */
[----:B------:R-:W-:Y:S01]  /*2b740*/  STL [R1+0x1b84], R13 ;  /* 0x001b840d01007387 */ /* 0x000fe20000100800 */
[----:B------:R-:W-:-:S03]  /*2b750*/  LEA.HI.X.SX32 R8, R8, R5, 0x1, P6 ;  /* 0x0000000508087211 */ /* 0x000fc600030f0eff */
[----:B------:R0:W-:Y:S04]  /*2b760*/  STL [R1+0x1b00], R12 ;  /* 0x001b000c01007387 */ /* 0x0001e80000100800 */
[----:B------:R1:W-:Y:S01]  /*2b770*/  STL [R1+0x1c24], R10 ;  /* 0x001c240a01007387 */ /* 0x0003e20000100800 */
[----:B------:R-:W-:Y:S01]  /*2b780*/  LEA.HI.X.SX32 R9, R9, R5, 0x1, P5 ;  /* 0x0000000509097211 */ /* 0x000fe200028f0eff */
[----:B0-----:R-:W-:Y:S01]  /*2b790*/  IMAD R12, R4, 0xa, RZ ;  /* 0x0000000a040c7824 */ /* 0x001fe200078e02ff */
[-C--:B-1----:R-:W-:Y:S01]  /*2b7a0*/  IADD3 R10, P6, R11, R3.reuse, RZ ;  /* 0x000000030b0a7210 */ /* 0x082fe20007fde0ff */
[----:B------:R0:W-:Y:S03]  /*2b7b0*/  STL [R1+0x1be0], R8 ;  /* 0x001be00801007387 */ /* 0x0001e60000100800 */
[----:B------:R-:W-:Y:S01]  /*2b7c0*/  IADD3 R13, P5, R12, R3, RZ ;  /* 0x000000030c0d7210 */ /* 0x000fe20007fbe0ff */
[----:B------:R1:W-:Y:S01]  /*2b7d0*/  STL [R1+0x1c74], R10 ;  /* 0x001c740a01007387 */ /* 0x0003e20000100800 */
[----:B0-----:R-:W-:-:S03]  /*2b7e0*/  IMAD R8, R4, 0x7, RZ ;  /* 0x0000000704087824 */ /* 0x001fc600078e02ff */
[----:B------:R0:W-:Y:S01]  /*2b7f0*/  STL [R1+0x1c50], R9 ;  /* 0x001c500901007387 */ /* 0x0001e20000100800 */
[----:B-1----:R-:W-:Y:S01]  /*2b800*/  IMAD R10, R4, 0x60, RZ ;  /* 0x00000060040a7824 */ /* 0x002fe200078e02ff */
[----:B------:R-:W-:Y:S02]  /*2b810*/  LEA.HI.X.SX32 R8, R8, R5, 0x1, P1 ;  /* 0x0000000508087211 */ /* 0x000fe400008f0eff */
[----:B------:R1:W-:Y:S01]  /*2b820*/  STL [R1+0x1c9c], R13 ;  /* 0x001c9c0d01007387 */ /* 0x0003e20000100800 */
[----:B0-----:R-:W-:-:S03]  /*2b830*/  IMAD R9, R4, 0x30, RZ ;  /* 0x0000003004097824 */ /* 0x001fc600078e02ff */
[----:B------:R0:W-:Y:S01]  /*2b840*/  STL [R1+0x1c88], R8 ;  /* 0x001c880801007387 */ /* 0x0001e20000100800 */
[----:B-1----:R-:W-:-:S05]  /*2b850*/  IADD3 R13, P1, R10, R3, RZ ;  /* 0x000000030a0d7210 */ /* 0x002fca0007f3e0ff */
[----:B------:R1:W-:Y:S01]  /*2b860*/  STL [R1+0x1b44], R13 ;  /* 0x001b440d01007387 */ /* 0x0003e20000100800 */
[-C--:B0-----:R-:W-:Y:S01]  /*2b870*/  LEA.HI.X.SX32 R8, R6, R5.reuse, 0x1, P3 ;  /* 0x0000000506087211 */ /* 0x081fe200018f0eff */
[----:B------:R-:W-:Y:S01]  /*2b880*/  IMAD R6, R4, 0x18, RZ ;  /* 0x0000001804067824 */ /* 0x000fe200078e02ff */
[----:B------:R-:W-:-:S03]  /*2b890*/  LEA.HI.X.SX32 R7, R7, R5, 0x1, P4 ;  /* 0x0000000507077211 */ /* 0x000fc600020f0eff */
[----:B------:R0:W-:Y:S01]  /*2b8a0*/  STL [R1+0x1a40], R8 ;  /* 0x001a400801007387 */ /* 0x0001e20000100800 */
[-C--:B-1----:R-:W-:Y:S02]  /*2b8b0*/  IADD3 R13, P3, R9, R3.reuse, RZ ;  /* 0x00000003090d7210 */ /* 0x082fe40007f7e0ff */
[----:B------:R-:W-:-:S03]  /*2b8c0*/  IADD3 R14, P4, R6, R3, RZ ;  /* 0x00000003060e7210 */ /* 0x000fc60007f9e0ff */
[----:B------:R1:W-:Y:S01]  /*2b8d0*/  STL [R1+0x1c04], R13 ;  /* 0x001c040d01007387 */ /* 0x0003e20000100800 */
[----:B0-----:R-:W-:-:S03]  /*2b8e0*/  IMAD R8, R4, 0xc, RZ ;  /* 0x0000000c04087824 */ /* 0x001fc600078e02ff */
[----:B------:R0:W-:Y:S01]  /*2b8f0*/  STL [R1+0x1b80], R7 ;  /* 0x001b800701007387 */ /* 0x0001e20000100800 */
[----:B-1----:R-:W-:-:S03]  /*2b900*/  LEA.HI.X.SX32 R13, R11, R5, 0x1, P2 ;  /* 0x000000050b0d7211 */ /* 0x002fc600010f0eff */
[----:B------:R-:W-:Y:S01]  /*2b910*/  STL [R1+0x1c64], R14 ;  /* 0x001c640e01007387 */ /* 0x000fe20000100800 */
[----:B------:R-:W-:Y:S01]  /*2b920*/  IADD3 R15, P2, R8, R3, RZ ;  /* 0x00000003080f7210 */ /* 0x000fe20007f5e0ff */
[C---:B------:R-:W-:Y:S02]  /*2b930*/  IMAD R11, R4.reuse, 0x5, RZ ;  /* 0x00000005040b7824 */ /* 0x040fe400078e02ff */
[----:B0-----:R-:W-:Y:S01]  /*2b940*/  IMAD R7, R4, 0x6, RZ ;  /* 0x0000000604077824 */ /* 0x001fe200078e02ff */
[----:B------:R0:W-:Y:S04]  /*2b950*/  STL [R1+0x1c20], R13 ;  /* 0x001c200d01007387 */ /* 0x0001e80000100800 */
[----:B------:R-:W-:Y:S01]  /*2b960*/  STL [R1+0x1c94], R15 ;  /* 0x001c940f01007387 */ /* 0x000fe20000100800 */
[----:B0-----:R-:W-:-:S02]  /*2b970*/  LEA.HI.X.SX32 R13, R12, R5, 0x1, P6 ;  /* 0x000000050c0d7211 */ /* 0x001fc400030f0eff */
[----:B------:R-:W-:Y:S02]  /*2b980*/  IADD3 R14, P6, R7, R3, RZ ;  /* 0x00000003070e7210 */ /* 0x000fe40007fde0ff */
[-C--:B------:R-:W-:Y:S01]  /*2b990*/  LEA.HI.X.SX32 R12, R11, R5.reuse, 0x1, P5 ;  /* 0x000000050b0c7211 */ /* 0x080fe200028f0eff */
[----:B------:R0:W-:Y:S01]  /*2b9a0*/  STL [R1+0x1c70], R13 ;  /* 0x001c700d01007387 */ /* 0x0001e20000100800 */
[----:B------:R-:W-:-:S03]  /*2b9b0*/  LEA.HI.X.SX32 R11, R10, R5, 0x1, P0 ;  /* 0x000000050a0b7211 */ /* 0x000fc600000f0eff */
[----:B------:R-:W-:Y:S01]  /*2b9c0*/  STL [R1+0x1cac], R14 ;  /* 0x001cac0e01007387 */ /* 0x000fe20000100800 */
[----:B0-----:R-:W-:-:S03]  /*2b9d0*/  LEA R13, P5, R4, R3, 0x7 ;  /* 0x00000003040d7211 */ /* 0x001fc600078a38ff */
[----:B------:R0:W-:Y:S01]  /*2b9e0*/  STL [R1+0x1c98], R12 ;  /* 0x001c980c01007387 */ /* 0x0001e20000100800 */
[----:B------:R-:W-:-:S03]  /*2b9f0*/  LEA.HI.X.SX32 R10, R9, R5, 0x1, P1 ;  /* 0x00000005090a7211 */ /* 0x000fc600008f0eff */
[----:B------:R-:W-:Y:S01]  /*2ba00*/  STL [R1+0x1ac4], R13 ;  /* 0x001ac40d01007387 */ /* 0x000fe20000100800 */
[----:B------:R-:W-:-:S03]  /*2ba10*/  LEA.HI.X.SX32 R9, R6, R5, 0x1, P3 ;  /* 0x0000000506097211 */ /* 0x000fc600018f0eff */
[----:B------:R1:W-:Y:S01]  /*2ba20*/  STL [R1+0x19c0], R11 ;  /* 0x0019c00b01007387 */ /* 0x0003e20000100800 */
[----:B0-----:R-:W-:-:S05]  /*2ba30*/  LEA R12, P0, R4, R3, 0x6 ;  /* 0x00000003040c7211 */ /* 0x001fca00078030ff */
[----:B------:R-:W-:Y:S01]  /*2ba40*/  STL [R1+0x1bc4], R12 ;  /* 0x001bc40c01007387 */ /* 0x000fe20000100800 */
[----:B-1----:R-:W-:-:S03]  /*2ba50*/  LEA R11, P1, R4, R3, 0x5 ;  /* 0x00000003040b7211 */ /* 0x002fc600078228ff */
[----:B------:R0:W-:Y:S04]  /*2ba60*/  STL [R1+0x1b40], R10 ;  /* 0x001b400a01007387 */ /* 0x0001e80000100800 */
[----:B------:R-:W-:Y:S04]  /*2ba70*/  STL [R1+0x1c44], R11 ;  /* 0x001c440b01007387 */ /* 0x000fe80000100800 */
[----:B------:R1:W-:Y:S01]  /*2ba80*/  STL [R1+0x1c00], R9 ;  /* 0x001c000901007387 */ /* 0x0003e20000100800 */
[C---:B0-----:R-:W-:Y:S01]  /*2ba90*/  LEA R10, P3, R4.reuse, R3, 0x4 ;  /* 0x00000003040a7211 */ /* 0x041fe200078620ff */
[----:B------:R-:W-:Y:S01]  /*2baa0*/  IMAD.SHL.U32 R6, R4, 0x2, RZ ;  /* 0x0000000204067824 */ /* 0x000fe200078e00ff */
[----:B-1----:R-:W-:-:S03]  /*2bab0*/  LEA.HI.X.SX32 R9, R8, R5, 0x1, P4 ;  /* 0x0000000508097211 */ /* 0x002fc600020f0eff */
[----:B------:R0:W-:Y:S01]  /*2bac0*/  STL [R1+0x1c84], R10 ;  /* 0x001c840a01007387 */ /* 0x0001e20000100800 */
[----:B------:R-:W-:-:S03]  /*2bad0*/  IMAD R8, R4, 0x3, RZ ;  /* 0x0000000304087824 */ /* 0x000fc600078e02ff */
[----:B------:R1:W-:Y:S01]  /*2bae0*/  STL [R1+0x1c60], R9 ;  /* 0x001c600901007387 */ /* 0x0003e20000100800 */
[C---:B0-----:R-:W-:Y:S02]  /*2baf0*/  LEA R10, P4, R4.reuse, R3, 0x3 ;  /* 0x00000003040a7211 */ /* 0x041fe400078818ff */
[-C--:B-1----:R-:W-:Y:S01]  /*2bb00*/  LEA.HI.X.SX32 R9, R7, R5.reuse, 0x1, P2 ;  /* 0x0000000507097211 */ /* 0x082fe200010f0eff */
[----:B------:R-:W-:Y:S02]  /*2bb10*/  IMAD.SHL.U32 R7, R4, 0x40, RZ ;  /* 0x0000004004077824 */ /* 0x000fe400078e00ff */
[----:B------:R0:W-:Y:S04]  /*2bb20*/  STL [R1+0x1ca4], R10 ;  /* 0x001ca40a01007387 */ /* 0x0001e80000100800 */
[----:B------:R1:W-:Y:S01]  /*2bb30*/  STL [R1+0x1c90], R9 ;  /* 0x001c900901007387 */ /* 0x0003e20000100800 */
[----:B------:R-:W-:-:S02]  /*2bb40*/  LEA.HI.X.SX32 R7, R7, R5, 0x1, P5 ;  /* 0x0000000507077211 */ /* 0x000fc400028f0eff */
[----:B0-----:R-:W-:Y:S02]  /*2bb50*/  IADD3 R10, P2, R6, R3, RZ ;  /* 0x00000003060a7210 */ /* 0x001fe40007f5e0ff */
[----:B-1----:R-:W-:Y:S02]  /*2bb60*/  LEA.HI.X.SX32 R9, R8, R5, 0x1, P6 ;  /* 0x0000000508097211 */ /* 0x002fe400030f0eff */
[C---:B------:R-:W-:Y:S01]  /*2bb70*/  LEA R8, P6, R4.reuse, R3, 0x2 ;  /* 0x0000000304087211 */ /* 0x040fe200078c10ff */
[----:B------:R0:W-:Y:S04]  /*2bb80*/  STL [R1+0x1cbc], R10 ;  /* 0x001cbc0a01007387 */ /* 0x0001e80000100800 */
[----:B------:R1:W-:Y:S04]  /*2bb90*/  STL [R1+0x1ca8], R9 ;  /* 0x001ca80901007387 */ /* 0x0003e80000100800 */
[----:B------:R2:W-:Y:S01]  /*2bba0*/  STL [R1+0x1cb4], R8 ;  /* 0x001cb40801007387 */ /* 0x0005e20000100800 */
[----:B0-----:R-:W-:-:S03]  /*2bbb0*/  IMAD.SHL.U32 R10, R4, 0x20, RZ ;  /* 0x00000020040a7824 */ /* 0x001fc600078e00ff */
[----:B------:R0:W-:Y:S01]  /*2bbc0*/  STL [R1+0x1ac0], R7 ;  /* 0x001ac00701007387 */ /* 0x0001e20000100800 */
[----:B-1----:R-:W-:Y:S01]  /*2bbd0*/  IMAD.SHL.U32 R9, R4, 0x10, RZ ;  /* 0x0000001004097824 */ /* 0x002fe200078e00ff */
[----:B------:R-:W-:Y:S01]  /*2bbe0*/  LEA.HI.X.SX32 R11, R10, R5, 0x1, P0 ;  /* 0x000000050a0b7211 */ /* 0x000fe200000f0eff */
[----:B--2---:R-:W-:-:S03]  /*2bbf0*/  IMAD.SHL.U32 R8, R4, 0x8, RZ ;  /* 0x0000000804087824 */ /* 0x004fc600078e00ff */
[-C--:B------:R-:W-:Y:S01]  /*2bc00*/  LEA.HI.X.SX32 R10, R9, R5.reuse, 0x1, P1 ;  /* 0x00000005090a7211 */ /* 0x080fe200008f0eff */
[----:B0-----:R-:W-:Y:S01]  /*2bc10*/  IMAD.SHL.U32 R7, R4, 0x4, RZ ;  /* 0x0000000404077824 */ /* 0x001fe200078e00ff */
[-C--:B------:R-:W-:Y:S01]  /*2bc20*/  LEA.HI.X.SX32 R9, R8, R5.reuse, 0x1, P3 ;  /* 0x0000000508097211 */ /* 0x080fe200018f0eff */
[----:B------:R-:W-:Y:S03]  /*2bc30*/  STL [R1+0x1bc0], R11 ;  /* 0x001bc00b01007387 */ /* 0x000fe60000100800 */
[-C--:B------:R-:W-:Y:S02]  /*2bc40*/  LEA.HI.X.SX32 R8, R7, R5.reuse, 0x1, P4 ;  /* 0x0000000507087211 */ /* 0x080fe400020f0eff */
[-C--:B------:R-:W-:Y:S01]  /*2bc50*/  LEA.HI.X.SX32 R7, R4, R5.reuse, 0x1, P2 ;  /* 0x0000000504077211 */ /* 0x080fe200010f0eff */
[----:B------:R-:W-:Y:S01]  /*2bc60*/  STL [R1+0x1c40], R10 ;  /* 0x001c400a01007387 */ /* 0x000fe20000100800 */
[----:B------:R-:W-:-:S03]  /*2bc70*/  LEA.HI.X.SX32 R4, R6, R5, 0x1, P6 ;  /* 0x0000000506047211 */ /* 0x000fc600030f0eff */
[----:B------:R-:W-:Y:S04]  /*2bc80*/  STL [R1+0x1c80], R9 ;  /* 0x001c800901007387 */ /* 0x000fe80000100800 */
[----:B------:R-:W-:Y:S04]  /*2bc90*/  STL [R1+0x1ca0], R8 ;  /* 0x001ca00801007387 */ /* 0x000fe80000100800 */
[----:B------:R0:W-:Y:S04]  /*2bca0*/  STL [R1+0x1cb8], R7 ;  /* 0x001cb80701007387 */ /* 0x0001e80000100800 */
[----:B------:R-:W-:Y:S04]  /*2bcb0*/  STL [R1+0x61c], RZ ;  /* 0x00061cff01007387 */ /* 0x000fe80000100800 */
[----:B------:R1:W-:Y:S04]  /*2bcc0*/  STL [R1+0x1cb0], R4 ;  /* 0x001cb00401007387 */ /* 0x0003e80000100800 */
        /* <DEDUP_REMOVED lines=72> */
[----:B0-----:R-:W2:Y:S04]  /*2c150*/  LDL R7, [R1+0x688] ;  /* 0x0006880001077983 */ /* 0x001ea80000100800 */
[----:B------:R-:W-:Y:S04]  /*2c160*/  STL [R1+0x470], RZ ;  /* 0x000470ff01007387 */ /* 0x000fe80000100800 */
[----:B------:R-:W-:Y:S04]  /*2c170*/  STL [R1+0x474], RZ ;  /* 0x000474ff01007387 */ /* 0x000fe80000100800 */
[----:B------:R-:W-:Y:S04]  /*2c180*/  STL [R1+0x478], RZ ;  /* 0x000478ff01007387 */ /* 0x000fe80000100800 */
[----:B------:R-:W-:Y:S04]  /*2c190*/  STL [R1+0x47c], RZ ;  /* 0x00047cff01007387 */ /* 0x000fe80000100800 */
[----:B------:R-:W3:Y:S04]  /*2c1a0*/  LDL R6, [R1+0x684] ;  /* 0x0006840001067983 */ /* 0x000ee80000100800 */
[----:B------:R-:W0:Y:S04]  /*2c1b0*/  S2R R3, SR_TID.X ;  /* 0x0000000000037919 */ /* 0x000e280000002100 */
[----:B------:R-:W-:Y:S04]  /*2c1c0*/  STL [R1+0x4c0], RZ ;  /* 0x0004c0ff01007387 */ /* 0x000fe80000100800 */
[----:B------:R-:W-:Y:S04]  /*2c1d0*/  STL [R1+0x4c4], RZ ;  /* 0x0004c4ff01007387 */ /* 0x000fe80000100800 */
[----:B------:R-:W-:Y:S04]  /*2c1e0*/  STL [R1+0x4c8], RZ ;  /* 0x0004c8ff01007387 */ /* 0x000fe80000100800 */
[----:B------:R-:W-:Y:S04]  /*2c1f0*/  STL [R1+0x4cc], RZ ;  /* 0x0004ccff01007387 */ /* 0x000fe80000100800 */
[----:B------:R-:W-:Y:S01]  /*2c200*/  STL [R1+0x4b0], RZ ;  /* 0x0004b0ff01007387 */ /* 0x000fe20000100800 */
[----:B0-----:R-:W-:-:S03]  /*2c210*/  LOP3.LUT R3, R3, 0x3f, RZ, 0xc0, !PT ;  /* 0x0000003f03037812 */ /* 0x001fc600078ec0ff */
[----:B------:R-:W-:Y:S04]  /*2c220*/  STL [R1+0x4b4], RZ ;  /* 0x0004b4ff01007387 */ /* 0x000fe80000100800 */
[----:B------:R-:W-:Y:S01]  /*2c230*/  STL [R1+0x4b8], RZ ;  /* 0x0004b8ff01007387 */ /* 0x000fe20000100800 */
[----:B------:R-:W-:-:S03]  /*2c240*/  IMAD.SHL.U32 R3, R3, 0x2, RZ ;  /* 0x0000000203037824 */ /* 0x000fc600078e00ff */
[----:B------:R-:W-:Y:S04]  /*2c250*/  STL [R1+0x4bc], RZ ;  /* 0x0004bcff01007387 */ /* 0x000fe80000100800 */
[----:B------:R-:W-:Y:S04]  /*2c260*/  STL [R1+0x4a0], RZ ;  /* 0x0004a0ff01007387 */ /* 0x000fe80000100800 */
[----:B------:R-:W-:Y:S01]  /*2c270*/  STL [R1+0x4a4], RZ ;  /* 0x0004a4ff01007387 */ /* 0x000fe20000100800 */
[----:B-1----:R-:W-:-:S03]  /*2c280*/  LOP3.LUT R4, R3, 0x20, RZ, 0x3c, !PT ;  /* 0x0000002003047812 */ /* 0x002fc600078e3cff */
[----:B------:R-:W-:Y:S01]  /*2c290*/  STL [R1+0x4a8], RZ ;  /* 0x0004a8ff01007387 */ /* 0x000fe20000100800 */
[----:B------:R-:W-:-:S03]  /*2c2a0*/  LOP3.LUT R4, R3, 0x50, RZ, 0x3c, !PT ;  /* 0x0000005003047812 */ /* 0x000fc600078e3cff */
[----:B------:R-:W-:Y:S04]  /*2c2b0*/  STL [R1+0x4ac], RZ ;  /* 0x0004acff01007387 */ /* 0x000fe80000100800 */
[----:B------:R-:W-:Y:S04]  /*2c2c0*/  STL [R1+0x490], RZ ;  /* 0x000490ff01007387 */ /* 0x000fe80000100800 */
[----:B------:R-:W-:Y:S04]  /*2c2d0*/  STL [R1+0x494], RZ ;  /* 0x000494ff01007387 */ /* 0x000fe80000100800 */
[----:B------:R-:W-:Y:S01]  /*2c2e0*/  STL [R1+0x498], RZ ;  /* 0x000498ff01007387 */ /* 0x000fe20000100800 */
[----:B------:R-:W-:-:S03]  /*2c2f0*/  LOP3.LUT R8, R3, 0x30, RZ, 0x3c, !PT ;  /* 0x0000003003087812 */ /* 0x000fc600078e3cff */
        /* <DEDUP_REMOVED lines=9> */
[C---:B--2---:R-:W-:Y:S02]  /*2c390*/  LOP3.LUT R4, R7.reuse, 0x20, RZ, 0x3c, !PT ;  /* 0x0000002007047812 */ /* 0x044fe400078e3cff */
[----:B------:R-:W-:-:S03]  /*2c3a0*/  LOP3.LUT R8, R7, 0x40, RZ, 0x3c, !PT ;  /* 0x0000004007087812 */ /* 0x000fc600078e3cff */
[----:B------:R3:W-:Y:S01]  /*2c3b0*/  STL [R1+0x1ec8], R4 ;  /* 0x001ec80401007387 */ /* 0x0007e20000100800 */
[----:B------:R-:W-:-:S03]  /*2c3c0*/  LOP3.LUT R5, R7, 0x60, RZ, 0x3c, !PT ;  /* 0x0000006007057812 */ /* 0x000fc600078e3cff */
[----:B------:R0:W-:Y:S01]  /*2c3d0*/  STL [R1+0x1ec4], R8 ;  /* 0x001ec40801007387 */ /* 0x0001e20000100800 */
[----:B---3--:R-:W-:-:S05]  /*2c3e0*/  LOP3.LUT R4, R6, 0x40, RZ, 0x3c, !PT ;  /* 0x0000004006047812 */ /* 0x008fca00078e3cff */
[----:B------:R0:W-:Y:S04]  /*2c3f0*/  STL [R1+0x1eb8], R4 ;  /* 0x001eb80401007387 */ /* 0x0001e80000100800 */
[----:B------:R0:W-:Y:S02]  /*2c400*/  STL [R1+0x1ec0], R5 ;  /* 0x001ec00501007387 */ /* 0x0001e40000100800 */
.L_x_2:
[----:B0-----:R-:W2:Y:S01]  /*2c410*/  LDL R5, [R1+0x848] ;  /* 0x0008480001057983 */ /* 0x001ea20000100800 */
[----:B------:R-:W-:-:S03]  /*2c420*/  IMAD.MOV.U32 R6, RZ, RZ, c[0x0][0x180] ;  /* 0x00006000ff067624 */ /* 0x000fc600078e00ff */
[----:B--2---:R0:W-:Y:S04]  /*2c430*/  STL [R1+0x5438], R5 ;  /* 0x0054380501007387 */ /* 0x0041e80000100800 */
[----:B------:R-:W2:Y:S04]  /*2c440*/  LDL R4, [R1+0x84c] ;  /* 0x00084c0001047983 */ /* 0x000ea80000100800 */
[----:B0-----:R-:W3:Y:S04]  /*2c450*/  LDL R5, [R1+0xaa0] ;  /* 0x000aa00001057983 */ /* 0x001ee80000100800 */
[----:B------:R-:W-:Y:S04]  /*2c460*/  STL [R1+0x51ec], R15 ;  /* 0x0051ec0f01007387 */ /* 0x000fe80000100800 */
        /* <DEDUP_REMOVED lines=148> */
[----:B-----5:R-:W-:Y:S04]  /*2cdb0*/  STL [R1+0x51e0], R29 ;  /* 0x0051e01d01007387 */ /* 0x020fe80000100800 */
        /* <DEDUP_REMOVED lines=18> */
[----:B------:R-:W-:Y:S01]  /*2cee0*/  STL [R1+0x5194], R20 ;  /* 0x0051941401007387 */ /* 0x000fe20000100800 */
[----:B---3--:R-:W-:-:S03]  /*2cef0*/  IMAD R6, R5, -0x80, R6 ;  /* 0xffffff8005067824 */ /* 0x008fc600078e0206 */
[----:B------:R-:W-:Y:S04]  /*2cf00*/  STL [R1+0x5190], R21 ;  /* 0x0051901501007387 */ /* 0x000fe80000100800 */
[----:B------:R0:W-:Y:S04]  /*2cf10*/  STL [R1+0x251c], R2 ;  /* 0x00251c0201007387 */ /* 0x0001e80000100800 */
[----:B0-----:R-:W3:Y:S04]  /*2cf20*/  LDL R2, [R1+0x1cbc] ;  /* 0x001cbc0001027983 */ /* 0x001ee80000100800 */
[----:B------:R-:W-:Y:S04]  /*2cf30*/  STL [R1+0x250c], R0 ;  /* 0x00250c0001007387 */ /* 0x000fe80000100800 */
[----:B------:R-:W2:Y:S01]  /*2cf40*/  LDL.LU R5, [R1+0x5438] ;  /* 0x0054380001057983 */ /* 0x000ea20000300800 */
[----:B------:R-:W-:-:S02]  /*2cf50*/  ISETP.GT.AND P0, PT, R6, RZ, PT ;  /* 0x000000ff0600720c */ /* 0x000fc40003f04270 */
[----:B------:R-:W-:-:S11]  /*2cf60*/  PRMT R3, RZ, 0x7610, R3 ;  /* 0x00007610ff037816 */ /* 0x000fd60000000003 */
[----:B--2---:R-:W2:Y:S01]  /*2cf70*/  @P0 LDG.E.U16 R3, [R4.64] ;  /* 0x0000000404030981 */ /* 0x004ea2000c1e1500 */
[----:B------:R-:W-:Y:S02]  /*2cf80*/  ISETP.GT.AND P1, PT, R6, 0x1, PT ;  /* 0x000000010600780c */ /* 0x000fe40003f24270 */
[----:B------:R-:W-:Y:S01]  /*2cf90*/  PRMT R15, RZ, 0x7610, R15 ;  /* 0x00007610ff0f7816 */ /* 0x000fe2000000000f */
[----:B--2---:R0:W-:Y:S04]  /*2cfa0*/  STL [R1+0x2b8], R3 ;  /* 0x0002b80301007387 */ /* 0x0041e80000100800 */
[----:B0-----:R-:W2:Y:S04]  /*2cfb0*/  LDL.LU R3, [R1+0x5434] ;  /* 0x0054340001037983 */ /* 0x001ea80000300800 */
[----:B------:R-:W4:Y:S02]  /*2cfc0*/  LDL R5, [R1+0x1cb8] ;  /* 0x001cb80001057983 */ /* 0x000f240000100800 */
[----:B---3--:R-:W-:-:S02]  /*2cfd0*/  @P1 IMAD.MOV.U32 R4, RZ, RZ, R2 ;  /* 0x000000ffff041224 */ /* 0x008fc400078e0002 */
[----:B------:R-:W3:Y:S04]  /*2cfe0*/  LDL.LU R2, [R1+0x1c9c] ;  /* 0x001c9c0001027983 */ /* 0x000ee80000300800 */
[----:B----4-:R-:W4:Y:S01]  /*2cff0*/  @P1 LDG.E.U16 R15, [R4.64] ;  /* 0x00000004040f1981 */ /* 0x010f22000c1e1500 */
[----:B------:R-:W-:-:S03]  /*2d000*/  ISETP.GT.AND P2, PT, R6, 0x2, PT ;  /* 0x000000020600780c */ /* 0x000fc60003f44270 */
[----:B----4-:R0:W-:Y:S04]  /*2d010*/  STL [R1+0x2b4], R15 ;  /* 0x0002b40f01007387 */ /* 0x0101e80000100800 */
[----:B0-----:R-:W4:Y:S04]  /*2d020*/  LDL.LU R15, [R1+0x5430] ;  /* 0x00543000010f7983 */ /* 0x001f280000300800 */
[----:B------:R-:W3:Y:S04]  /*2d030*/  LDL R4, [R1+0x1cb0] ;  /* 0x001cb00001047983 */ /* 0x000ee80000100800 */
[----:B------:R-:W3:Y:S01]  /*2d040*/  LDL R5, [R1+0x1cb4] ;  /* 0x001cb40001057983 */ /* 0x000ee20000100800 */
[----:B--2---:R-:W-:-:S02]  /*2d050*/  PRMT R3, RZ, 0x7610, R3 ;  /* 0x00007610ff037816 */ /* 0x004fc40000000003 */
[----:B---3--:R-:W-:-:S04]  /*2d060*/  @P2 LOP3.LUT R5, R5, R4, RZ, 0x3c, !PT ;  /* 0x0000000405052212 */ /* 0x008fc800078e3cff */
[----:B------:R-:W-:-:S04]  /*2d070*/  @P2 LOP3.LUT R4, R5, R4, RZ, 0x3c, !PT ;  /* 0x0000000405042212 */ /* 0x000fc800078e3cff */
[----:B------:R-:W-:-:S05]  /*2d080*/  @P2 LOP3.LUT R5, R5, R4, RZ, 0x3c, !PT ;  /* 0x0000000405052212 */ /* 0x000fca00078e3cff */
[----:B------:R-:W2:Y:S01]  /*2d090*/  @P2 LDG.E.U16 R3, [R4.64] ;  /* 0x0000000404032981 */ /* 0x000ea2000c1e1500 */
[----:B------:R-:W-:-:S03]  /*2d0a0*/  ISETP.GT.AND P3, PT, R6, 0x3, PT ;  /* 0x000000030600780c */ /* 0x000fc60003f64270 */
[----:B--2---:R0:W-:Y:S04]  /*2d0b0*/  STL [R1+0x2b0], R3 ;  /* 0x0002b00301007387 */ /* 0x0041e80000100800 */
[----:B0-----:R-:W2:Y:S04]  /*2d0c0*/  LDL.LU R3, [R1+0x542c] ;  /* 0x00542c0001037983 */ /* 0x001ea80000300800 */
[----:B------:R-:W3:Y:S04]  /*2d0d0*/  LDL R4, [R1+0x1ca8] ;  /* 0x001ca80001047983 */ /* 0x000ee80000100800 */
[----:B------:R-:W3:Y:S01]  /*2d0e0*/  LDL R5, [R1+0x1cac] ;  /* 0x001cac0001057983 */ /* 0x000ee20000100800 */
[----:B----4-:R-:W-:-:S02]  /*2d0f0*/  PRMT R15, RZ, 0x7610, R15 ;  /* 0x00007610ff0f7816 */ /* 0x010fc4000000000f */
[----:B---3--:R-:W-:-:S04]  /*2d100*/  @P3 LOP3.LUT R5, R5, R4, RZ, 0x3c, !PT ;  /* 0x0000000405053212 */ /* 0x008fc800078e3cff */
[----:B------:R-:W-:-:S04]  /*2d110*/  @P3 LOP3.LUT R4, R5, R4, RZ, 0x3c, !PT ;  /* 0x0000000405043212 */ /* 0x000fc800078e3cff */
[----:B------:R-:W-:-:S05]  /*2d120*/  @P3 LOP3.LUT R5, R5, R4, RZ, 0x3c, !PT ;  /* 0x0000000405053212 */ /* 0x000fca00078e3cff */
[----:B------:R-:W3:Y:S01]  /*2d130*/  @P3 LDG.E.U16 R15, [R4.64] ;  /* 0x00000004040f3981 */ /* 0x000ee2000c1e1500 */
[----:B------:R-:W-:-:S03]  /*2d140*/  ISETP.GT.AND P0, PT, R6, 0x4, PT ;  /* 0x000000040600780c */ /* 0x000fc60003f04270 */
[----:B---3--:R0:W-:Y:S04]  /*2d150*/  STL [R1+0x2ac], R15 ;  /* 0x0002ac0f01007387 */ /* 0x0081e80000100800 */
[----:B0-----:R-:W3:Y:S04]  /*2d160*/  LDL.LU R15, [R1+0x5428] ;  /* 0x00542800010f7983 */ /* 0x001ee80000300800 */
[----:B------:R-:W4:Y:S04]  /*2d170*/  LDL R4, [R1+0x1ca0] ;  /* 0x001ca00001047983 */ /* 0x000f280000100800 */
[----:B------:R-:W4:Y:S01]  /*2d180*/  LDL R5, [R1+0x1ca4] ;  /* 0x001ca40001057983 */ /* 0x000f220000100800 */
[----:B--2---:R-:W-:-:S02]  /*2d190*/  PRMT R3, RZ, 0x7610, R3 ;  /* 0x00007610ff037816 */ /* 0x004fc40000000003 */
[----:B----4-:R-:W-:-:S04]  /*2d1a0*/  @P0 LOP3.LUT R5, R5, R4, RZ, 0x3c, !PT ;  /* 0x0000000405050212 */ /* 0x010fc800078e3cff */
[----:B------:R-:W-:-:S04]  /*2d1b0*/  @P0 LOP3.LUT R4, R5, R4, RZ, 0x3c, !PT ;  /* 0x0000000405040212 */ /* 0x000fc800078e3cff */
[----:B------:R-:W-:-:S05]  /*2d1c0*/  @P0 LOP3.LUT R5, R5, R4, RZ, 0x3c, !PT ;  /* 0x0000000405050212 */ /* 0x000fca00078e3cff */
[----:B------:R-:W2:Y:S01]  /*2d1d0*/  @P0 LDG.E.U16 R3, [R4.64] ;  /* 0x0000000404030981 */ /* 0x000ea2000c1e1500 */
[----:B------:R-:W-:Y:S02]  /*2d1e0*/  ISETP.GT.AND P1, PT, R6, 0x5, PT ;  /* 0x000000050600780c */ /* 0x000fe40003f24270 */
[----:B---3--:R-:W-:Y:S01]  /*2d1f0*/  PRMT R15, RZ, 0x7610, R15 ;  /* 0x00007610ff0f7816 */ /* 0x008fe2000000000f */
[----:B--2---:R0:W-:Y:S04]  /*2d200*/  STL [R1+0x2a8], R3 ;  /* 0x0002a80301007387 */ /* 0x0041e80000100800 */
[----:B0-----:R-:W2:Y:S04]  /*2d210*/  LDL.LU R3, [R1+0x5424] ;  /* 0x0054240001037983 */ /* 0x001ea80000300800 */
[----:B------:R-:W3:Y:S02]  /*2d220*/  LDL R5, [R1+0x1c98] ;  /* 0x001c980001057983 */ /* 0x000ee40000100800 */
[----:B------:R-:W-:-:S02]  /*2d230*/  @P1 IMAD.MOV.U32 R4, RZ, RZ, R2 ;  /* 0x000000ffff041224 */ /* 0x000fc400078e0002 */
        /* <DEDUP_REMOVED lines=41> */
[----:B---3--:R-:W3:Y:S04]  /*2d4d0*/  @P1 LDG.E.U16 R15, [R4.64] ;  /* 0x00000004040f1981 */ /* 0x008ee8000c1e1500 */
        /* <DEDUP_REMOVED lines=164> */
[----:B---3--:R0:W-:Y:S04]  /*2df20*/  STL [R1+0x2a4], R15 ;  /* 0x0002a40f01007387 */ /* 0x0081e80000100800 */
[----:B0-----:R-:W3:Y:S04]  /*2df30*/  LDL.LU R15, [R1+0x5420] ;  /* 0x00542000010f7983 */ /* 0x001ee80000300800 */
[----:B------:R-:W4:Y:S04]  /*2df40*/  LDL R4, [R1+0x1c90] ;  /* 0x001c900001047983 */ /* 0x000f280000100800 */
[----:B------:R-:W4:Y:S01]  /*2df50*/  LDL R5, [R1+0x1c94] ;  /* 0x001c940001057983 */ /* 0x000f220000100800 */
[----:B------:R-:W-:-:S02]  /*2df60*/  ISETP.GT.AND P2, PT, R6, 0x6, PT ;  /* 0x000000060600780c */ /* 0x000fc40003f44270 */
[----:B--2---:R-:W-:-:S11]  /*2df70*/  PRMT R3, RZ, 0x7610, R3 ;  /* 0x00007610ff037816 */ /* 0x004fd60000000003 */
[----:B----4-:R-:W-:-:S04]  /*2df80*/  @P2 LOP3.LUT R5, R5, R4, RZ, 0x3c, !PT ;  /* 0x0000000405052212 */ /* 0x010fc800078e3cff */
[----:B------:R-:W-:-:S04]  /*2df90*/  @P2 LOP3.LUT R4, R5, R4, RZ, 0x3c, !PT ;  /* 0x0000000405042212 */ /* 0x000fc800078e3cff */
[----:B------:R-:W-:-:S05]  /*2dfa0*/  @P2 LOP3.LUT R5, R5, R4, RZ, 0x3c, !PT ;  /* 0x0000000405052212 */ /* 0x000fca00078e3cff */
[----:B------:R-:W2:Y:S01]  /*2dfb0*/  @P2 LDG.E.U16 R3, [R4.64] ;  /* 0x0000000404032981 */ /* 0x000ea2000c1e1500 */
[----:B------:R-:W-:-:S03]  /*2dfc0*/  ISETP.GT.AND P3, PT, R6, 0x7, PT ;  /* 0x000000070600780c */ /* 0x000fc60003f64270 */
[----:B--2---:R0:W-:Y:S04]  /*2dfd0*/  STL [R1+0x2a0], R3 ;  /* 0x0002a00301007387 */ /* 0x0041e80000100800 */
[----:B0-----:R-:W2:Y:S04]  /*2dfe0*/  LDL.LU R3, [R1+0x541c] ;  /* 0x00541c0001037983 */ /* 0x001ea80000300800 */
[----:B------:R-:W4:Y:S04]  /*2dff0*/  LDL R4, [R1+0x1c88] ;  /* 0x001c880001047983 */ /* 0x000f280000100800 */
[----:B------:R-:W4:Y:S01]  /*2e000*/  LDL R5, [R1+0x1c8c] ;  /* 0x001c8c0001057983 */ /* 0x000f220000100800 */
[----:B---3--:R-:W-:-:S02]  /*2e010*/  PRMT R15, RZ, 0x7610, R15 ;  /* 0x00007610ff0f7816 */ /* 0x008fc4000000000f */
[----:B----4-:R-:W-:-:S04]  /*2e020*/  @P3 LOP3.LUT R5, R5, R4, RZ, 0x3c, !PT ;  /* 0x0000000405053212 */ /* 0x010fc800078e3cff */
        /* <DEDUP_REMOVED lines=888> */
[----:B------:R-:W-:-:S02]  /*317b0*/  PRMT R2, RZ, 0x7610, R2 ;  /* 0x00007610ff027816 */ /* 0x000fc40000000002 */
[----:B----4-:R-:W-:-:S04]  /*317c0*/  @P0 LOP3.LUT R5, R5, R4, RZ, 0x3c, !PT ;  /* 0x0000000405050212 */ /* 0x010fc800078e3cff */
[----:B------:R-:W-:-:S04]  /*317d0*/  @P0 LOP3.LUT R4, R5, R4, RZ, 0x3c, !PT ;  /* 0x0000000405040212 */ /* 0x000fc800078e3cff */
[----:B------:R-:W-:-:S05]  /*317e0*/  @P0 LOP3.LUT R5, R5, R4, RZ, 0x3c, !PT ;  /* 0x0000000405050212 */ /* 0x000fca00078e3cff */
[----:B------:R0:W4:Y:S04]  /*317f0*/  @P0 LDG.E.U16 R2, [R4.64] ;  /* 0x0000000404020981 */ /* 0x000128000c1e1500 */
[----:B0-----:R-:W3:Y:S04]  /*31800*/  LDL R4, [R1+0x19b8] ;  /* 0x0019b80001047983 */ /* 0x001ee80000100800 */
[----:B------:R-:W3:Y:S01]  /*31810*/  LDL R5, [R1+0x19bc] ;  /* 0x0019bc0001057983 */ /* 0x000ee20000100800 */
[----:B------:R-:W-:Y:S02]  /*31820*/  ISETP.GT.AND P1, PT, R6, 0x61, PT ;  /* 0x000000610600780c */ /* 0x000fe40003f24270 */
[----:B--2---:R-:W-:-:S11]  /*31830*/  PRMT R3, RZ, 0x7610, R3 ;  /* 0x00007610ff037816 */ /* 0x004fd60000000003 */
        /* <DEDUP_REMOVED lines=9> */
[----:B------:R-:W-:-:S02]  /*318d0*/  PRMT R15, RZ, 0x7610, R15 ;  /* 0x00007610ff0f7816 */ /* 0x000fc4000000000f */
[----:B---3--:R-:W-:-:S04]  /*318e0*/  @P2 LOP3.LUT R5, R5, R4, RZ, 0x3c, !PT ;  /* 0x0000000405052212 */ /* 0x008fc800078e3cff */
[----:B------:R-:W-:-:S04]  /*318f0*/  @P2 LOP3.LUT R4, R5, R4, RZ, 0x3c, !PT ;  /* 0x0000000405042212 */ /* 0x000fc800078e3cff */
[----:B------:R-:W-:-:S05]  /*31900*/  @P2 LOP3.LUT R5, R5, R4, RZ, 0x3c, !PT ;  /* 0x0000000405052212 */ /* 0x000fca00078e3cff */
[----:B------:R-:W3:Y:S01]  /*31910*/  @P2 LDG.E.U16 R15, [R4.64] ;  /* 0x00000004040f2981 */ /* 0x000ee2000c1e1500 */
[----:B------:R-:W-:-:S03]  /*31920*/  ISETP.GT.AND P3, PT, R6, 0x63, PT ;  /* 0x000000630600780c */ /* 0x000fc60003f64270 */
[----:B---3--:R0:W-:Y:S04]  /*31930*/  STL [R1+0x130], R15 ;  /* 0x0001300f01007387 */ /* 0x0081e80000100800 */
[----:B0-----:R-:W3:Y:S04]  /*31940*/  LDL.LU R15, [R1+0x52b0] ;  /* 0x0052b000010f7983 */ /* 0x001ee80000300800 */
        /* <DEDUP_REMOVED lines=186> */
[----:B------:R0:W2:Y:S04]  /*324f0*/  @P1 LDG.E.U16 R3, [R4.64] ;  /* 0x0000000404031981 */ /* 0x0000a8000c1e1500 */
[----:B0-----:R-:W3:Y:S04]  /*32500*/  LDL R4, [R1+0x1910] ;  /* 0x0019100001047983 */ /* 0x001ee80000100800 */
[----:B------:R-:W3:Y:S01]  /*32510*/  LDL R5, [R1+0x1914] ;  /* 0x0019140001057983 */ /* 0x000ee20000100800 */
[----:B------:R-:W-:Y:S02]  /*32520*/  ISETP.GT.AND P0, PT, R6, 0x76, PT ;  /* 0x000000760600780c */ /* 0x000fe40003f04270 */
[----:B------:R-:W-:-:S11]  /*32530*/  PRMT R14, RZ, 0x7610, R14 ;  /* 0x00007610ff0e7816 */ /* 0x000fd6000000000e */
[----:B---3--:R-:W-:-:S04]  /*32540*/  @P0 LOP3.LUT R5, R5, R4, RZ, 0x3c, !PT ;  /* 0x0000000405050212 */ /* 0x008fc800078e3cff */
[----:B------:R-:W-:-:S04]  /*32550*/  @P0 LOP3.LUT R4, R5, R4, RZ, 0x3c, !PT ;  /* 0x0000000405040212 */ /* 0x000fc800078e3cff */
[----:B------:R-:W-:-:S05]  /*32560*/  @P0 LOP3.LUT R5, R5, R4, RZ, 0x3c, !PT ;  /* 0x0000000405050212 */ /* 0x000fca00078e3cff */
[----:B------:R-:W3:Y:S04]  /*32570*/  @P0 LDG.E.U16 R14, [R4.64] ;  /* 0x00000004040e0981 */ /* 0x000ee8000c1e1500 */
[----:B--2---:R0:W-:Y:S04]  /*32580*/  STL [R1+0xe4], R3 ;  /* 0x0000e40301007387 */ /* 0x0041e80000100800 */
[----:B0-----:R-:W2:Y:S04]  /*32590*/  LDL R3, [R1+0x18f4] ;  /* 0x0018f40001037983 */ /* 0x001ea80000100800 */
[----:B---3--:R0:W-:Y:S04]  /*325a0*/  STL [R1+0xe0], R14 ;  /* 0x0000e00e01007387 */ /* 0x0081e80000100800 */
[----:B0-----:R-:W3:Y:S04]  /*325b0*/  LDL.LU R14, [R1+0x5264] ;  /* 0x00526400010e7983 */ /* 0x001ee80000300800 */
[----:B------:R-:W2:Y:S04]  /*325c0*/  LDL R4, [R1+0x1908] ;  /* 0x0019080001047983 */ /* 0x000ea80000100800 */
[----:B------:R-:W2:Y:S01]  /*325d0*/  LDL R5, [R1+0x190c] ;  /* 0x00190c0001057983 */ /* 0x000ea20000100800 */
[----:B------:R-:W-:-:S02]  /*325e0*/  ISETP.GT.AND P2, PT, R6, 0x77, PT ;  /* 0x000000770600780c */ /* 0x000fc40003f44270 */
[----:B------:R-:W-:-:S11]  /*325f0*/  PRMT R15, RZ, 0x7610, R15 ;  /* 0x00007610ff0f7816 */ /* 0x000fd6000000000f */
[----:B--2---:R-:W-:-:S04]  /*32600*/  @P2 LOP3.LUT R5, R5, R4, RZ, 0x3c, !PT ;  /* 0x0000000405052212 */ /* 0x004fc800078e3cff */
[----:B------:R-:W-:-:S04]  /*32610*/  @P2 LOP3.LUT R4, R5, R4, RZ, 0x3c, !PT ;  /* 0x0000000405042212 */ /* 0x000fc800078e3cff */
[----:B------:R-:W-:-:S05]  /*32620*/  @P2 LOP3.LUT R5, R5, R4, RZ, 0x3c, !PT ;  /* 0x0000000405052212 */ /* 0x000fca00078e3cff */
[----:B------:R-:W2:Y:S01]  /*32630*/  @P2 LDG.E.U16 R15, [R4.64] ;  /* 0x00000004040f2981 */ /* 0x000ea2000c1e1500 */
[----:B------:R-:W-:-:S03]  /*32640*/  ISETP.GT.AND P3, PT, R6, 0x78, PT ;  /* 0x000000780600780c */ /* 0x000fc60003f64270 */
[----:B--2---:R0:W-:Y:S04]  /*32650*/  STL [R1+0xdc], R15 ;  /* 0x0000dc0f01007387 */ /* 0x0041e80000100800 */
[----:B0-----:R-:W2:Y:S04]  /*32660*/  LDL.LU R15, [R1+0x5260] ;  /* 0x00526000010f7983 */ /* 0x001ea80000300800 */
[----:B------:R-:W2:Y:S04]  /*32670*/  LDL R4, [R1+0x1900] ;  /* 0x0019000001047983 */ /* 0x000ea80000100800 */
[----:B------:R-:W2:Y:S01]  /*32680*/  LDL R5, [R1+0x1904] ;  /* 0x0019040001057983 */ /* 0x000ea20000100800 */
[----:B---3--:R-:W-:-:S02]  /*32690*/  PRMT R14, RZ, 0x7610, R14 ;  /* 0x00007610ff0e7816 */ /* 0x008fc4000000000e */
[----:B--2---:R-:W-:-:S04]  /*326a0*/  @P3 LOP3.LUT R5, R5, R4, RZ, 0x3c, !PT ;  /* 0x0000000405053212 */ /* 0x004fc800078e3cff */
        /* <DEDUP_REMOVED lines=13> */
[C---:B------:R-:W-:Y:S02]  /*32780*/  ISETP.GT.AND P4, PT, R6.reuse, 0x7a, PT ;  /* 0x0000007a0600780c */ /* 0x040fe40003f84270 */
[----:B--2---:R-:W-:Y:S01]  /*32790*/  PRMT R14, RZ, 0x7610, R14 ;  /* 0x00007610ff0e7816 */ /* 0x004fe2000000000e */
[----:B---3--:R0:W-:Y:S04]  /*327a0*/  STL [R1+0xd4], R15 ;  /* 0x0000d40f01007387 */ /* 0x0081e80000100800 */
[----:B0-----:R-:W2:Y:S04]  /*327b0*/  LDL.LU R15, [R1+0x5258] ;  /* 0x00525800010f7983 */ /* 0x001ea80000300800 */
[----:B------:R-:W3:Y:S02]  /*327c0*/  LDL R5, [R1+0x18f0] ;  /* 0x0018f00001057983 */ /* 0x000ee40000100800 */
[----:B------:R-:W-:Y:S01]  /*327d0*/  @P4 IMAD.MOV.U32 R4, RZ, RZ, R3 ;  /* 0x000000ffff044224 */ /* 0x000fe200078e0003 */
[----:B------:R-:W-:-:S04]  /*327e0*/  ISETP.GT.AND P0, PT, R6, 0x7b, PT ;  /* 0x0000007b0600780c */ /* 0x000fc80003f04270 */
[----:B---3--:R0:W3:Y:S04]  /*327f0*/  @P4 LDG.E.U16 R14, [R4.64] ;  /* 0x00000004040e4981 */ /* 0x0080e8000c1e1500 */
[----:B0-----:R-:W3:Y:S04]  /*32800*/  LDL R4, [R1+0x18e8] ;  /* 0x0018e80001047983 */ /* 0x001ee80000100800 */
[----:B------:R-:W3:Y:S01]  /*32810*/  LDL R5, [R1+0x18ec] ;  /* 0x0018ec0001057983 */ /* 0x000ee20000100800 */
[----:B--2---:R-:W-:-:S03]  /*32820*/  PRMT R15, RZ, 0x7610, R15 ;  /* 0x00007610ff0f7816 */ /* 0x004fc6000000000f */
[----:B------:R-:W0:Y:S01]  /*32830*/  S2R R3, SR_TID.X ;  /* 0x0000000000037919 */ /* 0x000e220000002100 */
[----:B---3--:R-:W-:-:S04]  /*32840*/  @P0 LOP3.LUT R5, R5, R4, RZ, 0x3c, !PT ;  /* 0x0000000405050212 */ /* 0x008fc800078e3cff */
[----:B------:R-:W-:-:S04]  /*32850*/  @P0 LOP3.LUT R4, R5, R4, RZ, 0x3c, !PT ;  /* 0x0000000405040212 */ /* 0x000fc800078e3cff */
[----:B------:R-:W-:-:S05]  /*32860*/  @P0 LOP3.LUT R5, R5, R4, RZ, 0x3c, !PT ;  /* 0x0000000405050212 */ /* 0x000fca00078e3cff */
[----:B------:R-:W2:Y:S04]  /*32870*/  @P0 LDG.E.U16 R15, [R4.64] ;  /* 0x00000004040f0981 */ /* 0x000ea8000c1e1500 */
[----:B------:R0:W-:Y:S02]  /*32880*/  STL [R1+0xd0], R14 ;  /* 0x0000d00e01007387 */ /* 0x0001e40000100800 */
[C---:B0-----:R-:W-:Y:S02]  /*32890*/  LOP3.LUT R14, R3.reuse, 0x3f, RZ, 0xc0, !PT ;  /* 0x0000003f030e7812 */ /* 0x041fe400078ec0ff */
[----:B------:R-:W-:Y:S02]  /*328a0*/  LOP3.LUT R3, R3, 0x3f, RZ, 0xc0, !PT ;  /* 0x0000003f03037812 */ /* 0x000fe400078ec0ff */
[----:B------:R-:W-:-:S02]  /*328b0*/  LOP3.LUT R14, R14, 0x40, RZ, 0xfc, !PT ;  /* 0x000000400e0e7812 */ /* 0x000fc400078efcff */
[-C--:B------:R-:W-:Y:S02]  /*328c0*/  ISETP.GE.AND P2, PT, R3, R6.reuse, PT ;  /* 0x000000060300720c */ /* 0x080fe40003f46270 */
[----:B------:R-:W-:Y:S02]  /*328d0*/  ISETP.GE.AND P3, PT, R14, R6, PT ;  /* 0x000000060e00720c */ /* 0x000fe40003f66270 */
[----:B------:R-:W3:Y:S04]  /*328e0*/  LDL.LU R14, [R1+0x5254] ;  /* 0x00525400010e7983 */ /* 0x000ee80000300800 */
[----:B------:R-:W3:Y:S04]  /*328f0*/  LDL.LU R3, [R1+0x5250] ;  /* 0x0052500001037983 */ /* 0x000ee80000300800 */
[----:B--2---:R0:W-:Y:S04]  /*32900*/  STL [R1+0xcc], R15 ;  /* 0x0000cc0f01007387 */ /* 0x0041e80000100800 */
[----:B0-----:R-:W2:Y:S04]  /*32910*/  LDL.LU R15, [R1+0x524c] ;  /* 0x00524c00010f7983 */ /* 0x001ea80000300800 */
[----:B------:R-:W2:Y:S04]  /*32920*/  LDL R4, [R1+0x18e0] ;  /* 0x0018e00001047983 */ /* 0x000ea80000100800 */
[----:B------:R-:W2:Y:S01]  /*32930*/  LDL R5, [R1+0x18e4] ;  /* 0x0018e40001057983 */ /* 0x000ea20000100800 */
[----:B------:R-:W-:-:S02]  /*32940*/  ISETP.GT.AND P1, PT, R6, 0x7c, PT ;  /* 0x0000007c0600780c */ /* 0x000fc40003f24270 */
[----:B---3--:R-:W-:-:S11]  /*32950*/  PRMT R3, RZ, 0x7610, R3 ;  /* 0x00007610ff037816 */ /* 0x008fd60000000003 */
        /* <DEDUP_REMOVED lines=34> */
[----:B--2---:R-:W-:-:S03]  /*32b80*/  PRMT R3, RZ, 0x7610, R3 ;  /* 0x00007610ff037816 */ /* 0x004fc60000000003 */
[----:B------:R-:W-:Y:S06]  /*32b90*/  BAR.SYNC.DEFER_BLOCKING 0x0 ;  /* 0x0000000000007b1d */ /* 0x000fec0000010000 */
[----:B---3--:R0:W-:Y:S04]  /*32ba0*/  STL [R1+0xbc], R15 ;  /* 0x0000bc0f01007387 */ /* 0x0081e80000100800 */
[----:B0-----:R-:W2:Y:S04]  /*32bb0*/  LDL.LU R15, [R1+0x523c] ;  /* 0x00523c00010f7983 */ /* 0x001ea80000300800 */
[----:B------:R-:W3:Y:S04]  /*32bc0*/  LDL R4, [R1+0x18c0] ;  /* 0x0018c00001047983 */ /* 0x000ee80000100800 */
[----:B------:R-:W3:Y:S02]  /*32bd0*/  LDL R5, [R1+0x18c4] ;  /* 0x0018c40001057983 */ /* 0x000ee40000100800 */
[----:B---3--:R-:W-:-:S04]  /*32be0*/  @!P2 LOP3.LUT R5, R5, R4, RZ, 0x3c, !PT ;  /* 0x000000040505a212 */ /* 0x008fc800078e3cff */
[----:B------:R-:W-:-:S04]  /*32bf0*/  @!P2 LOP3.LUT R4, R5, R4, RZ, 0x3c, !PT ;  /* 0x000000040504a212 */ /* 0x000fc800078e3cff */
[----:B------:R-:W-:-:S05]  /*32c00*/  @!P2 LOP3.LUT R5, R5, R4, RZ, 0x3c, !PT ;  /* 0x000000040505a212 */ /* 0x000fca00078e3cff */
[----:B------:R-:W3:Y:S04]  /*32c10*/  @!P2 LDG.E.U16 R3, [R4.64] ;  /* 0x000000040403a981 */ /* 0x000ee8000c1e1500 */
[----:B---3--:R0:W-:Y:S04]  /*32c20*/  STL [R1+0xb8], R3 ;  /* 0x0000b80301007387 */ /* 0x0081e80000100800 */
[----:B0-----:R-:W3:Y:S04]  /*32c30*/  LDL.LU R3, [R1+0x5238] ;  /* 0x0052380001037983 */ /* 0x001ee80000300800 */
[----:B------:R-:W3:Y:S04]  /*32c40*/  LDL R4, [R1+0x18b8] ;  /* 0x0018b80001047983 */ /* 0x000ee80000100800 */
[----:B------:R-:W3:Y:S01]  /*32c50*/  LDL R5, [R1+0x18bc] ;  /* 0x0018bc0001057983 */ /* 0x000ee20000100800 */
[----:B--2---:R-:W-:-:S02]  /*32c60*/  PRMT R15, RZ, 0x7610, R15 ;  /* 0x00007610ff0f7816 */ /* 0x004fc4000000000f */
[----:B---3--:R-:W-:-:S04]  /*32c70*/  @!P3 LOP3.LUT R5, R5, R4, RZ, 0x3c, !PT ;  /* 0x000000040505b212 */ /* 0x008fc800078e3cff */
[----:B------:R-:W-:-:S04]  /*32c80*/  @!P3 LOP3.LUT R4, R5, R4, RZ, 0x3c, !PT ;  /* 0x000000040504b212 */ /* 0x000fc800078e3cff */
[----:B------:R-:W-:-:S05]  /*32c90*/  @!P3 LOP3.LUT R5, R5, R4, RZ, 0x3c, !PT ;  /* 0x000000040505b212 */ /* 0x000fca00078e3cff */
[----:B------:R-:W2:Y:S04]  /*32ca0*/  @!P3 LDG.E.U16 R15, [R4.64] ;  /* 0x00000004040fb981 */ /* 0x000ea8000c1e1500 */
[----:B--2---:R0:W-:Y:S04]  /*32cb0*/  STL [R1+0xb4], R15 ;  /* 0x0000b40f01007387 */ /* 0x0041e80000100800 */
[----:B0-----:R-:W2:Y:S04]  /*32cc0*/  LDL.LU R15, [R1+0x5234] ;  /* 0x00523400010f7983 */ /* 0x001ea80000300800 */
[----:B------:R-:W3:Y:S04]  /*32cd0*/  LDL R4, [R1+0x1840] ;  /* 0x0018400001047983 */ /* 0x000ee80000100800 */
[----:B------:R-:W3:Y:S01]  /*32ce0*/  LDL R5, [R1+0x1844] ;  /* 0x0018440001057983 */ /* 0x000ee20000100800 */
[----:B------:R-:W-:-:S02]  /*32cf0*/  PRMT R3, RZ, 0x7610, R3 ;  /* 0x00007610ff037816 */ /* 0x000fc40000000003 */
        /* <DEDUP_REMOVED lines=168> */
[----:B------:R-:W2:Y:S04]  /*33780*/  LDL R4, [R1+0x13b8] ;  /* 0x0013b80001047983 */ /* 0x000ea80000100800 */
[----:B------:R-:W2:Y:S01]  /*33790*/  LDL R5, [R1+0x13bc] ;  /* 0x0013bc0001057983 */ /* 0x000ea20000100800 */
[----:B------:R-:W-:-:S02]  /*337a0*/  PRMT R14, RZ, 0x7610, R14 ;  /* 0x00007610ff0e7816 */ /* 0x000fc4000000000e */
[----:B--2---:R-:W-:-:S04]  /*337b0*/  @!P3 LOP3.LUT R5, R5, R4, RZ, 0x3c, !PT ;  /* 0x000000040505b212 */ /* 0x004fc800078e3cff */
[----:B------:R-:W-:-:S04]  /*337c0*/  @!P3 LOP3.LUT R4, R5, R4, RZ, 0x3c, !PT ;  /* 0x000000040504b212 */ /* 0x000fc800078e3cff */
[----:B------:R-:W-:-:S05]  /*337d0*/  @!P3 LOP3.LUT R5, R5, R4, RZ, 0x3c, !PT ;  /* 0x000000040505b212 */ /* 0x000fca00078e3cff */
[----:B------:R-:W2:Y:S04]  /*337e0*/  @!P3 LDG.E.U16 R14, [R4.64] ;  /* 0x00000004040eb981 */ /* 0x000ea8000c1e1500 */
[----:B--2---:R0:W-:Y:S04]  /*337f0*/  STL [R1+0x64], R14 ;  /* 0x0000640e01007387 */ /* 0x0041e80000100800 */
[----:B0-----:R-:W2:Y:S04]  /*33800*/  LDL.LU R14, [R1+0x51e4] ;  /* 0x0051e400010e7983 */ /* 0x001ea80000300800 */
        /* <DEDUP_REMOVED lines=71> */
[----:B0-----:R-:W2:Y:S01]  /*33c80*/  LDL.LU R12, [R1+0x51c4] ;  /* 0x0051c400010c7983 */ /* 0x001ea20000300800 */
[----:B------:R-:W2:Y:S02]  /*33c90*/  LDL R4, [R1+0x1140] ;  /* 0x0011400001047983 */ /* 0x000ea40000100800 */
        /* <DEDUP_REMOVED lines=59> */
[----:B------:R0:W2:Y:S04]  /*34050*/  @!P2 LDG.E.U16 R0, [R4.64] ;  /* 0x000000040400a981 */ /* 0x0000a8000c1e1500 */
[----:B0-----:R-:W2:Y:S04]  /*34060*/  LDL R4, [R1+0xfb8] ;  /* 0x000fb80001047983 */ /* 0x001ea80000100800 */
[----:B------:R-:W2:Y:S01]  /*34070*/  LDL R5, [R1+0xfbc] ;  /* 0x000fbc0001057983 */ /* 0x000ea20000100800 */
[----:B------:R-:W-:Y:S02]  /*34080*/  PRMT R22, RZ, 0x7610, R22 ;  /* 0x00007610ff167816 */ /* 0x000fe40000000016 */
[----:B--2---:R-:W-:-:S04]  /*34090*/  @!P3 LOP3.LUT R5, R5, R4, RZ, 0x3c, !PT ;  /* 0x000000040505b212 */ /* 0x004fc800078e3cff */
[----:B------:R-:W-:-:S04]  /*340a0*/  @!P3 LOP3.LUT R4, R5, R4, RZ, 0x3c, !PT ;  /* 0x000000040504b212 */ /* 0x000fc800078e3cff */
[----:B------:R-:W-:-:S05]  /*340b0*/  @!P3 LOP3.LUT R5, R5, R4, RZ, 0x3c, !PT ;  /* 0x000000040505b212 */ /* 0x000fca00078e3cff */
[----:B------:R-:W2:Y:S04]  /*340c0*/  @!P3 LDG.E.U16 R22, [R4.64] ;  /* 0x000000040416b981 */ /* 0x000ea8000c1e1500 */
[----:B------:R0:W-:Y:S04]  /*340d0*/  STL [R1+0x28], R0 ;  /* 0x0000280001007387 */ /* 0x0001e80000100800 */
[----:B0-----:R-:W3:Y:S04]  /*340e0*/  LDL R0, [R1+0xe44] ;  /* 0x000e440001007983 */ /* 0x001ee80000100800 */
        /* <DEDUP_REMOVED lines=38> */
[----:B------:R-:W2:Y:S01]  /*34350*/  LDL R5, [R1+0xe40] ;  /* 0x000e400001057983 */ /* 0x000ea20000100800 */
[----:B------:R-:W-:Y:S01]  /*34360*/  PRMT R19, RZ, 0x7610, R19 ;  /* 0x00007610ff137816 */ /* 0x000fe20000000013 */
[----:B---3--:R-:W-:-:S02]  /*34370*/  @!P2 IMAD.MOV.U32 R4, RZ, RZ, R0 ;  /* 0x000000ffff04a224 */ /* 0x008fc400078e0000 */
[----:B------:R-:W3:Y:S04]  /*34380*/  LDL R0, [R1+0xd3c] ;  /* 0x000d3c0001007983 */ /* 0x000ee80000100800 */
[----:B--2---:R-:W2:Y:S04]  /*34390*/  @!P2 LDG.E.U16 R19, [R4.64] ;  /* 0x000000040413a981 */ /* 0x004ea8000c1e1500 */
        /* <DEDUP_REMOVED lines=26> */
[----:B------:R-:W2:Y:S01]  /*34540*/  @!P3 LDG.E.U16 R3, [R4.64] ;  /* 0x000000040403b981 */ /* 0x000ea2000c1e1500 */
[----:B------:R-:W-:-:S03]  /*34550*/  PRMT R14, RZ, 0x7610, R14 ;  /* 0x00007610ff0e7816 */ /* 0x000fc6000000000e */
[----:B--2---:R-:W-:Y:S01]  /*34560*/  STL [R1+0x4], R3 ;  /* 0x0000040301007387 */ /* 0x004fe20000100800 */
[----:B------:R-:W2:Y:S02]  /*34570*/  LDL R5, [R1+0xd40] ;  /* 0x000d400001057983 */ /* 0x000ea40000100800 */
[----:B------:R-:W-:Y:S01]  /*34580*/  @!P2 IMAD.MOV.U32 R4, RZ, RZ, R15 ;  /* 0x000000ffff04a224 */ /* 0x000fe200078e000f */
[----:B------:R-:W-:Y:S01]  /*34590*/  PRMT R29, RZ, 0x7610, R29 ;  /* 0x00007610ff1d7816 */ /* 0x000fe2000000001d */
[----:B------:R-:W3:Y:S04]  /*345a0*/  LDL R15, [R1+0xc40] ;  /* 0x000c4000010f7983 */ /* 0x000ee80000100800 */
[----:B--2---:R0:W2:Y:S04]  /*345b0*/  @!P2 LDG.E.U16 R14, [R4.64] ;  /* 0x00000004040ea981 */ /* 0x0040a8000c1e1500 */
[----:B0-----:R-:W4:Y:S01]  /*345c0*/  LDL R5, [R1+0xd38] ;  /* 0x000d380001057983 */ /* 0x001f220000100800 */
[----:B---3--:R-:W-:-:S03]  /*345d0*/  @!P3 IMAD.MOV.U32 R4, RZ, RZ, R0 ;  /* 0x000000ffff04b224 */ /* 0x008fc600078e0000 */
[----:B--2---:R0:W-:Y:S01]  /*345e0*/  STL [R1], R14 ;  /* 0x0000000e01007387 */ /* 0x0041e20000100800 */
[----:B------:R-:W-:Y:S01]  /*345f0*/  PRMT R28, RZ, 0x7610, R28 ;  /* 0x00007610ff1c7816 */ /* 0x000fe2000000001c */
[----:B------:R-:W2:Y:S02]  /*34600*/  LDL R0, [R1+0xc3c] ;  /* 0x000c3c0001007983 */ /* 0x000ea40000100800 */
[----:B----4-:R1:W3:Y:S04]  /*34610*/  @!P3 LDG.E.U16 R29, [R4.64] ;  /* 0x00000004041db981 */ /* 0x0102e8000c1e1500 */
[----:B0-----:R-:W4:Y:S04]  /*34620*/  LDL R14, [R1+0xc44] ;  /* 0x000c4400010e7983 */ /* 0x001f280000100800 */
[----:B-1----:R-:W2:Y:S04]  /*34630*/  LDL R4, [R1+0xcc0] ;  /* 0x000cc00001047983 */ /* 0x002ea80000100800 */
[----:B------:R-:W2:Y:S02]  /*34640*/  LDL R5, [R1+0xcc4] ;  /* 0x000cc40001057983 */ /* 0x000ea40000100800 */
[----:B--2---:R-:W-:-:S04]  /*34650*/  @!P2 LOP3.LUT R5, R5, R4, RZ, 0x3c, !PT ;  /* 0x000000040505a212 */ /* 0x004fc800078e3cff */
[----:B------:R-:W-:-:S04]  /*34660*/  @!P2 LOP3.LUT R4, R5, R4, RZ, 0x3c, !PT ;  /* 0x000000040504a212 */ /* 0x000fc800078e3cff */
[----:B------:R-:W-:Y:S01]  /*34670*/  @!P2 LOP3.LUT R5, R5, R4, RZ, 0x3c, !PT ;  /* 0x000000040505a212 */ /* 0x000fe200078e3cff */
[----:B---3--:R0:W-:Y:S04]  /*34680*/  STL [R1+0x50fc], R29 ;  /* 0x0050fc1d01007387 */ /* 0x0081e80000100800 */
[----:B------:R1:W2:Y:S01]  /*34690*/  @!P2 LDG.E.U16 R28, [R4.64] ;  /* 0x00000004041ca981 */ /* 0x0002a2000c1e1500 */
[----:B------:R-:W-:-:S03]  /*346a0*/  PRMT R27, RZ, 0x7610, R27 ;  /* 0x00007610ff1b7816 */ /* 0x000fc6000000001b */
[----:B0-----:R-:W3:Y:S04]  /*346b0*/  LDL R29, [R1+0xc38] ;  /* 0x000c3800011d7983 */ /* 0x001ee80000100800 */
[----:B-1----:R-:W2:Y:S04]  /*346c0*/  LDL R4, [R1+0xcb8] ;  /* 0x000cb80001047983 */ /* 0x002ea80000100800 */
[----:B------:R-:W2:Y:S02]  /*346d0*/  LDL R5, [R1+0xcbc] ;  /* 0x000cbc0001057983 */ /* 0x000ea40000100800 */
[----:B--2---:R-:W-:-:S04]  /*346e0*/  @!P3 LOP3.LUT R5, R5, R4, RZ, 0x3c, !PT ;  /* 0x000000040505b212 */ /* 0x004fc800078e3cff */
[----:B------:R-:W-:-:S04]  /*346f0*/  @!P3 LOP3.LUT R4, R5, R4, RZ, 0x3c, !PT ;  /* 0x000000040504b212 */ /* 0x000fc800078e3cff */
[----:B------:R-:W-:-:S05]  /*34700*/  @!P3 LOP3.LUT R5, R5, R4, RZ, 0x3c, !PT ;  /* 0x000000040505b212 */ /* 0x000fca00078e3cff */
[----:B------:R4:W2:Y:S04]  /*34710*/  @!P3 LDG.E.U16 R27, [R4.64] ;  /* 0x00000004041bb981 */ /* 0x0008a8000c1e1500 */
[----:B------:R0:W-:Y:S04]  /*34720*/  STL [R1+0x5100], R28 ;  /* 0x0051001c01007387 */ /* 0x0001e80000100800 */
[----:B0-----:R-:W3:Y:S01]  /*34730*/  LDL R28, [R1+0xbc4] ;  /* 0x000bc400011c7983 */ /* 0x001ee20000100800 */
[----:B------:R-:W-:Y:S01]  /*34740*/  PRMT R26, RZ, 0x7610, R26 ;  /* 0x00007610ff1a7816 */ /* 0x000fe2000000001a */
[----:B----4-:R-:W-:-:S02]  /*34750*/  @!P2 IMAD.MOV.U32 R4, RZ, RZ, R14 ;  /* 0x000000ffff04a224 */ /* 0x010fc400078e000e */
[----:B------:R-:W-:Y:S01]  /*34760*/  @!P2 IMAD.MOV.U32 R5, RZ, RZ, R15 ;  /* 0x000000ffff05a224 */ /* 0x000fe200078e000f */
[----:B------:R-:W-:-:S04]  /*34770*/  PRMT R25, RZ, 0x7610, R25 ;  /* 0x00007610ff197816 */ /* 0x000fc80000000019 */
[----:B------:R0:W4:Y:S04]  /*34780*/  @!P2 LDG.E.U16 R26, [R4.64] ;  /* 0x00000004041aa981 */ /* 0x000128000c1e1500 */
[----:B--2---:R1:W-:Y:S01]  /*34790*/  STL [R1+0x5104], R27 ;  /* 0x0051041b01007387 */ /* 0x0043e20000100800 */
[----:B0-----:R-:W-:Y:S02]  /*347a0*/  @!P3 IMAD.MOV.U32 R4, RZ, RZ, R0 ;  /* 0x000000ffff04b224 */ /* 0x001fe400078e0000 */
[----:B---3--:R-:W-:Y:S01]  /*347b0*/  @!P3 IMAD.MOV.U32 R5, RZ, RZ, R29 ;  /* 0x000000ffff05b224 */ /* 0x008fe200078e001d */
[----:B------:R-:W-:Y:S01]  /*347c0*/  PRMT R24, RZ, 0x7610, R24 ;  /* 0x00007610ff187816 */ /* 0x000fe20000000018 */
[----:B------:R-:W2:Y:S04]  /*347d0*/  LDL R15, [R1+0xbb8] ;  /* 0x000bb800010f7983 */ /* 0x000ea80000100800 */
[----:B------:R0:W3:Y:S04]  /*347e0*/  @!P3 LDG.E.U16 R25, [R4.64] ;  /* 0x000000040419b981 */ /* 0x0000e8000c1e1500 */
[----:B------:R-:W2:Y:S04]  /*347f0*/  LDL R14, [R1+0xbbc] ;  /* 0x000bbc00010e7983 */ /* 0x000ea80000100800 */
[----:B-1----:R-:W2:Y:S01]  /*34800*/  LDL R27, [R1+0xbc0] ;  /* 0x000bc000011b7983 */ /* 0x002ea20000100800 */
[----:B0-----:R-:W-:-:S03]  /*34810*/  @!P2 IMAD.MOV.U32 R4, RZ, RZ, R28 ;  /* 0x000000ffff04a224 */ /* 0x001fc600078e001c */
[----:B----4-:R0:W-:Y:S01]  /*34820*/  STL [R1+0x5108], R26 ;  /* 0x0051081a01007387 */ /* 0x0101e20000100800 */
[----:B------:R-:W4:Y:S02]  /*34830*/  LDL R29, [R1+0xb40] ;  /* 0x000b4000011d7983 */ /* 0x000f240000100800 */
[----:B------:R-:W4:Y:S02]  /*34840*/  LDL R0, [R1+0xb44] ;  /* 0x000b440001007983 */ /* 0x000f240000100800 */
[----:B--2---:R-:W-:-:S05]  /*34850*/  @!P2 IMAD.MOV.U32 R5, RZ, RZ, R27 ;  /* 0x000000ffff05a224 */ /* 0x004fca00078e001b */
[----:B------:R1:W2:Y:S04]  /*34860*/  @!P2 LDG.E.U16 R24, [R4.64] ;  /* 0x000000040418a981 */ /* 0x0002a8000c1e1500 */
[----:B---3--:R3:W-:Y:S01]  /*34870*/  STL [R1+0x510c], R25 ;  /* 0x00510c1901007387 */ /* 0x0087e20000100800 */
[----:B------:R-:W4:Y:S02]  /*34880*/  LDL R28, [R1+0xb38] ;  /* 0x000b3800011c7983 */ /* 0x000f240000100800 */
[----:B------:R-:W4:Y:S02]  /*34890*/  LDL R27, [R1+0xb3c] ;  /* 0x000b3c00011b7983 */ /* 0x000f240000100800 */
[----:B0-----:R-:W4:Y:S01]  /*348a0*/  LDL R26, [R1+0xac0] ;  /* 0x000ac000011a7983 */ /* 0x001f220000100800 */
[----:B---3--:R-:W3:Y:S01]  /*348b0*/  LDL R25, [R1+0xac4] ;  /* 0x000ac40001197983 */ /* 0x008ee20000100800 */
[----:B-1----:R-:W-:-:S02]  /*348c0*/  @!P3 IMAD.MOV.U32 R4, RZ, RZ, R14 ;  /* 0x000000ffff04b224 */ /* 0x002fc400078e000e */
[----:B------:R-:W-:Y:S01]  /*348d0*/  @!P3 IMAD.MOV.U32 R5, RZ, RZ, R15 ;  /* 0x000000ffff05b224 */ /* 0x000fe200078e000f */
[----:B------:R-:W-:Y:S02]  /*348e0*/  PRMT R13, RZ, 0x7610, R13 ;  /* 0x00007610ff0d7816 */ /* 0x000fe4000000000d */
[----:B------:R-:W-:-:S04]  /*348f0*/  PRMT R12, RZ, 0x7610, R12 ;  /* 0x00007610ff0c7816 */ /* 0x000fc8000000000c */
[----:B------:R4:W3:Y:S04]  /*34900*/  @!P3 LDG.E.U16 R13, [R4.64] ;  /* 0x00000004040db981 */ /* 0x0008e8000c1e1500 */
[----:B--2---:R-:W-:Y:S01]  /*34910*/  STL [R1+0x5110], R24 ;  /* 0x0051101801007387 */ /* 0x004fe20000100800 */
[----:B------:R-:W2:Y:S02]  /*34920*/  LDL R15, [R1+0xab8] ;  /* 0x000ab800010f7983 */ /* 0x000ea40000100800 */
[----:B------:R-:W2:Y:S02]  /*34930*/  LDL R14, [R1+0xabc] ;  /* 0x000abc00010e7983 */ /* 0x000ea40000100800 */
[----:B----4-:R-:W-:Y:S02]  /*34940*/  @!P2 IMAD.MOV.U32 R4, RZ, RZ, R0 ;  /* 0x000000ffff04a224 */ /* 0x010fe400078e0000 */
[----:B------:R-:W-:Y:S01]  /*34950*/  @!P2 IMAD.MOV.U32 R5, RZ, RZ, R29 ;  /* 0x000000ffff05a224 */ /* 0x000fe200078e001d */
[----:B------:R-:W-:-:S04]  /*34960*/  PRMT R11, RZ, 0x7610, R11 ;  /* 0x00007610ff0b7816 */ /* 0x000fc8000000000b */
[----:B------:R0:W4:Y:S01]  /*34970*/  @!P2 LDG.E.U16 R12, [R4.64] ;  /* 0x00000004040ca981 */ /* 0x000122000c1e1500 */
[----:B------:R-:W-:Y:S01]  /*34980*/  PRMT R10, RZ, 0x7610, R10 ;  /* 0x00007610ff0a7816 */ /* 0x000fe2000000000a */
[----:B0-----:R-:W-:Y:S02]  /*34990*/  @!P3 IMAD.MOV.U32 R4, RZ, RZ, R27 ;  /* 0x000000ffff04b224 */ /* 0x001fe400078e001b */
[----:B------:R-:W-:-:S05]  /*349a0*/  @!P3 IMAD.MOV.U32 R5, RZ, RZ, R28 ;  /* 0x000000ffff05b224 */ /* 0x000fca00078e001c */
[----:B------:R3:W4:Y:S01]  /*349b0*/  @!P3 LDG.E.U16 R11, [R4.64] ;  /* 0x00000004040bb981 */ /* 0x000722000c1e1500 */
[----:B------:R-:W-:Y:S01]  /*349c0*/  PRMT R9, RZ, 0x7610, R9 ;  /* 0x00007610ff097816 */ /* 0x000fe20000000009 */
[----:B---3--:R-:W-:Y:S02]  /*349d0*/  @!P2 IMAD.MOV.U32 R4, RZ, RZ, R25 ;  /* 0x000000ffff04a224 */ /* 0x008fe400078e0019 */
[----:B------:R-:W-:-:S05]  /*349e0*/  @!P2 IMAD.MOV.U32 R5, RZ, RZ, R26 ;  /* 0x000000ffff05a224 */ /* 0x000fca00078e001a */
[----:B------:R2:W3:Y:S02]  /*349f0*/  @!P2 LDG.E.U16 R10, [R4.64] ;  /* 0x00000004040aa981 */ /* 0x0004e4000c1e1500 */
[----:B--2---:R-:W-:Y:S02]  /*34a00*/  @!P3 IMAD.MOV.U32 R5, RZ, RZ, R15 ;  /* 0x000000ffff05b224 */ /* 0x004fe400078e000f */
[----:B------:R-:W-:-:S05]  /*34a10*/  @!P3 IMAD.MOV.U32 R4, RZ, RZ, R14 ;  /* 0x000000ffff04b224 */ /* 0x000fca00078e000e */
[----:B------:R-:W2:Y:S04]  /*34a20*/  @!P3 LDG.E.U16 R9, [R4.64] ;  /* 0x000000040409b981 */ /* 0x000ea8000c1e1500 */
[----:B------:R0:W-:Y:S01]  /*34a30*/  STL [R1+0x5114], R13 ;  /* 0x0051140d01007387 */ /* 0x0001e20000100800 */
[----:B------:R-:W2:Y:S03]  /*34a40*/  LDL R0, [R1+0x1d24] ;  /* 0x001d240001007983 */ /* 0x000ea60000100800 */
[----:B0-----:R-:W2:Y:S01]  /*34a50*/  LDL R13, [R1+0x1d18] ;  /* 0x001d1800010d7983 */ /* 0x001ea20000100800 */
[----:B----4-:R-:W-:Y:S03]  /*34a60*/  STL [R1+0x5118], R12 ;  /* 0x0051180c01007387 */ /* 0x010fe60000100800 */
[----:B------:R0:W-:Y:S01]  /*34a70*/  STL [R1+0x511c], R11 ;  /* 0x00511c0b01007387 */ /* 0x0001e20000100800 */
[----:B------:R-:W4:Y:S03]  /*34a80*/  LDL R25, [R1+0x1d20] ;  /* 0x001d200001197983 */ /* 0x000f260000100800 */
[----:B0-----:R-:W4:Y:S04]  /*34a90*/  LDL R11, [R1+0x1d2c] ;  /* 0x001d2c00010b7983 */ /* 0x001f280000100800 */
[----:B---3--:R-:W-:Y:S01]  /*34aa0*/  STL [R1+0x5120], R10 ;  /* 0x0051200a01007387 */ /* 0x008fe20000100800 */
[----:B------:R-:W3:Y:S02]  /*34ab0*/  LDL R15, [R1+0x1d98] ;  /* 0x001d9800010f7983 */ /* 0x000ee40000100800 */
[----:B------:R-:W3:Y:S01]  /*34ac0*/  LDL R14, [R1+0x1da4] ;  /* 0x001da400010e7983 */ /* 0x000ee20000100800 */
[----:B--2---:R0:W-:Y:S01]  /*34ad0*/  STL [R1+0x5124], R9 ;  /* 0x0051240901007387 */ /* 0x0041e20000100800 */
[----:B------:R-:W2:Y:S01]  /*34ae0*/  LDL R24, [R1+0x1da0] ;  /* 0x001da00001187983 */ /* 0x000ea20000100800 */
[----:B------:R-:W-:Y:S01]  /*34af0*/  PRMT R8, RZ, 0x7610, R8 ;  /* 0x00007610ff087816 */ /* 0x000fe20000000008 */
[----:B------:R-:W-:Y:S01]  /*34b00*/  @!P2 IMAD.MOV.U32 R4, RZ, RZ, R0 ;  /* 0x000000ffff04a224 */ /* 0x000fe200078e0000 */
[----:B------:R-:W-:-:S02]  /*34b10*/  PRMT R7, RZ, 0x7610, R7 ;  /* 0x00007610ff077816 */ /* 0x000fc40000000007 */
[----:B------:R-:W-:Y:S01]  /*34b20*/  PRMT R6, RZ, 0x7610, R6 ;  /* 0x00007610ff067816 */ /* 0x000fe20000000006 */
[----:B------:R-:W2:Y:S04]  /*34b30*/  LDL R12, [R1+0x1e2c] ;  /* 0x001e2c00010c7983 */ /* 0x000ea80000100800 */
[----:B0-----:R-:W2:Y:S01]  /*34b40*/  LDL R9, [R1+0x1dac] ;  /* 0x001dac0001097983 */ /* 0x001ea20000100800 */
[----:B------:R-:W-:Y:S02]  /*34b50*/  @!P2 IMAD.MOV.U32 R5, RZ, RZ, R13 ;  /* 0x000000ffff05a224 */ /* 0x000fe400078e000d */
[----:B------:R-:W2:Y:S02]  /*34b60*/  LDL R13, [R1+0x1e20] ;  /* 0x001e2000010d7983 */ /* 0x000ea40000100800 */
[----:B------:R-:W2:Y:S01]  /*34b70*/  LDL.LU R0, [R1+0x18ac] ;  /* 0x0018ac0001007983 */ /* 0x000ea20000300800 */
[----:B------:R4:W2:Y:S02]  /*34b80*/  @!P2 LDG.E.U16 R8, [R4.64] ;  /* 0x000000040408a981 */ /* 0x0008a4000c1e1500 */
[----:B----4-:R-:W-:-:S02]  /*34b90*/  @!P3 IMAD.MOV.U32 R5, RZ, RZ, R25 ;  /* 0x000000ffff05b224 */ /* 0x010fc400078e0019 */
[----:B------:R-:W-:-:S05]  /*34ba0*/  @!P3 IMAD.MOV.U32 R4, RZ, RZ, R11 ;  /* 0x000000ffff04b224 */ /* 0x000fca00078e000b */
[----:B------:R0:W4:Y:S04]  /*34bb0*/  @!P3 LDG.E.U16 R7, [R4.64] ;  /* 0x000000040407b981 */ /* 0x000128000c1e1500 */
[----:B---3--:R2:W3:Y:S01]  /*34bc0*/  @!P2 LDG.E.U16 R6, [R14.64] ;  /* 0x000000040e06a981 */ /* 0x0084e2000c1e1500 */
[----:B0-----:R-:W-:Y:S01]  /*34bd0*/  PRMT R5, RZ, 0x7610, R5 ;  /* 0x00007610ff057816 */ /* 0x001fe20000000005 */
[----:B--2---:R-:W-:Y:S02]  /*34be0*/  @!P3 IMAD.MOV.U32 R15, RZ, RZ, R24 ;  /* 0x000000ffff0fb224 */ /* 0x004fe400078e0018 */
[----:B------:R-:W-:-:S05]  /*34bf0*/  @!P3 IMAD.MOV.U32 R14, RZ, RZ, R9 ;  /* 0x000000ffff0eb224 */ /* 0x000fca00078e0009 */
[----:B------:R0:W2:Y:S04]  /*34c00*/  @!P3 LDG.E.U16 R5, [R14.64] ;  /* 0x000000040e05b981 */ /* 0x0000a8000c1e1500 */
[----:B------:R-:W-:Y:S01]  /*34c10*/  STL [R1+0x5128], R8 ;  /* 0x0051280801007387 */ /* 0x000fe20000100800 */
[----:B------:R-:W2:Y:S02]  /*34c20*/  LDL R11, [R1+0x18b0] ;  /* 0x0018b000010b7983 */ /* 0x000ea40000100800 */
[----:B------:R-:W2:Y:S01]  /*34c30*/  LDL R10, [R1+0x18b4] ;  /* 0x0018b400010a7983 */ /* 0x000ea20000100800 */
[----:B----4-:R1:W-:Y:S01]  /*34c40*/  STL [R1+0x512c], R7 ;  /* 0x00512c0701007387 */ /* 0x0103e20000100800 */
[----:B---3--:R3:W-:Y:S02]  /*34c50*/  STL [R1+0x5130], R6 ;  /* 0x0051300601007387 */ /* 0x0087e40000100800 */
[----:B------:R-:W4:Y:S01]  /*34c60*/  LDL R9, [R1+0x18a8] ;  /* 0x0018a80001097983 */ /* 0x000f220000100800 */
[----:B-1----:R-:W3:Y:S01]  /*34c70*/  LDL R7, [R1+0x1834] ;  /* 0x0018340001077983 */ /* 0x002ee20000100800 */
[----:B------:R-:W-:Y:S01]  /*34c80*/  PRMT R4, RZ, 0x7610, R4 ;  /* 0x00007610ff047816 */ /* 0x000fe20000000004 */
[----:B0-----:R-:W-:-:S02]  /*34c90*/  @!P3 IMAD.MOV.U32 R14, RZ, RZ, R12 ;  /* 0x000000ffff0eb224 */ /* 0x001fc400078e000c */
[----:B------:R-:W-:-:S05]  /*34ca0*/  @!P3 IMAD.MOV.U32 R15, RZ, RZ, R13 ;  /* 0x000000ffff0fb224 */ /* 0x000fca00078e000d */
[----:B------:R0:W3:Y:S04]  /*34cb0*/  @!P3 LDG.E.U16 R4, [R14.64] ;  /* 0x000000040e04b981 */ /* 0x0000e8000c1e1500 */
[----:B--2---:R1:W-:Y:S01]  /*34cc0*/  STL [R1+0x5134], R5 ;  /* 0x0051340501007387 */ /* 0x0043e20000100800 */
[----:B------:R-:W2:Y:S01]  /*34cd0*/  LDL R8, [R1+0x1830] ;  /* 0x0018300001087983 */ /* 0x000ea20000100800 */
[----:B------:R-:W-:Y:S01]  /*34ce0*/  PRMT R23, RZ, 0x7610, R23 ;  /* 0x00007610ff177816 */ /* 0x000fe20000000017 */
[----:B0-----:R-:W-:Y:S02]  /*34cf0*/  @!P2 IMAD.MOV.U32 R14, RZ, RZ, R10 ;  /* 0x000000ffff0ea224 */ /* 0x001fe400078e000a */
[----:B------:R-:W-:Y:S01]  /*34d00*/  @!P2 IMAD.MOV.U32 R15, RZ, RZ, R11 ;  /* 0x000000ffff0fa224 */ /* 0x000fe200078e000b */
[----:B------:R-:W-:-:S04]  /*34d10*/  PRMT R22, RZ, 0x7610, R22 ;  /* 0x00007610ff167816 */ /* 0x000fc80000000016 */
[----:B------:R0:W2:Y:S02]  /*34d20*/  @!P2 LDG.E.U16 R23, [R14.64] ;  /* 0x000000040e17a981 */ /* 0x0000a4000c1e1500 */
[----:B0-----:R-:W-:Y:S02]  /*34d30*/  @!P3 IMAD.MOV.U32 R14, RZ, RZ, R0 ;  /* 0x000000ffff0eb224 */ /* 0x001fe400078e0000 */
[----:B----4-:R-:W-:-:S05]  /*34d40*/  @!P3 IMAD.MOV.U32 R15, RZ, RZ, R9 ;  /* 0x000000ffff0fb224 */ /* 0x010fca00078e0009 */
[----:B------:R3:W4:Y:S01]  /*34d50*/  @!P3 LDG.E.U16 R22, [R14.64] ;  /* 0x000000040e16b981 */ /* 0x000722000c1e1500 */
[----:B------:R-:W-:Y:S01]  /*34d60*/  PRMT R18, RZ, 0x7610, R18 ;  /* 0x00007610ff127816 */ /* 0x000fe20000000012 */
[----:B---3--:R-:W-:Y:S02]  /*34d70*/  @!P2 IMAD.MOV.U32 R14, RZ, RZ, R7 ;  /* 0x000000ffff0ea224 */ /* 0x008fe400078e0007 */
[----:B------:R-:W-:Y:S01]  /*34d80*/  STL [R1+0x5138], R4 ;  /* 0x0051380401007387 */ /* 0x000fe20000100800 */
[----:B------:R-:W3:Y:S02]  /*34d90*/  LDL R6, [R1+0x1828] ;  /* 0x0018280001067983 */ /* 0x000ee40000100800 */
[----:B-1----:R-:W3:Y:S02]  /*34da0*/  LDL R5, [R1+0x182c] ;  /* 0x00182c0001057983 */ /* 0x002ee40000100800 */
[----:B------:R-:W3:Y:S01]  /*34db0*/  LDL R24, [R1+0x1e18] ;  /* 0x001e180001187983 */ /* 0x000ee20000100800 */
[----:B------:R-:W3:Y:S01]  /*34dc0*/  LDL R13, [R1+0x1e24] ;  /* 0x001e2400010d7983 */ /* 0x000ee20000100800 */
[----:B--2---:R-:W-:-:S05]  /*34dd0*/  @!P2 IMAD.MOV.U32 R15, RZ, RZ, R8 ;  /* 0x000000ffff0fa224 */ /* 0x004fca00078e0008 */
[----:B------:R3:W2:Y:S04]  /*34de0*/  @!P2 LDG.E.U16 R18, [R14.64] ;  /* 0x000000040e12a981 */ /* 0x0006a8000c1e1500 */
[----:B------:R-:W-:Y:S01]  /*34df0*/  STL [R1+0x513c], R23 ;  /* 0x00513c1701007387 */ /* 0x000fe20000100800 */
[----:B------:R0:W-:Y:S03]  /*34e00*/  STL [R1+0x2510], R0 ;  /* 0x0025100001007387 */ /* 0x0001e60000100800 */
[----:B----4-:R-:W-:Y:S01]  /*34e10*/  STL [R1+0x5140], R22 ;  /* 0x0051401601007387 */ /* 0x010fe20000100800 */
[----:B------:R-:W4:Y:S02]  /*34e20*/  LDL R12, [R1+0x17b0] ;  /* 0x0017b000010c7983 */ /* 0x000f240000100800 */
[----:B------:R-:W4:Y:S02]  /*34e30*/  LDL R11, [R1+0x17b4] ;  /* 0x0017b400010b7983 */ /* 0x000f240000100800 */
[----:B------:R-:W4:Y:S01]  /*34e40*/  LDL R10, [R1+0x17a8] ;  /* 0x0017a800010a7983 */ /* 0x000f220000100800 */
[----:B------:R-:W4:Y:S01]  /*34e50*/  LDL R9, [R1+0x17ac] ;  /* 0x0017ac0001097983 */ /* 0x000f220000100800 */
[----:B---3--:R-:W-:-:S02]  /*34e60*/  @!P3 IMAD.MOV.U32 R15, RZ, RZ, R6 ;  /* 0x000000ffff0fb224 */ /* 0x008fc400078e0006 */
[----:B------:R-:W-:Y:S01]  /*34e70*/  @!P3 IMAD.MOV.U32 R14, RZ, RZ, R5 ;  /* 0x000000ffff0eb224 */ /* 0x000fe200078e0005 */
[----:B--2---:R-:W-:Y:S01]  /*34e80*/  STL [R1+0x5144], R18 ;  /* 0x0051441201007387 */ /* 0x004fe20000100800 */
[----:B------:R-:W2:Y:S02]  /*34e90*/  LDL R8, [R1+0x1730] ;  /* 0x0017300001087983 */ /* 0x000ea40000100800 */
[----:B------:R-:W3:Y:S02]  /*34ea0*/  LDL R7, [R1+0x1734] ;  /* 0x0017340001077983 */ /* 0x000ee40000100800 */
[----:B------:R-:W3:Y:S01]  /*34eb0*/  LDL R6, [R1+0x1e90] ;  /* 0x001e900001067983 */ /* 0x000ee20000100800 */
[----:B------:R-:W3:Y:S01]  /*34ec0*/  LDL R5, [R1+0x1e98] ;  /* 0x001e980001057983 */ /* 0x000ee20000100800 */
[----:B------:R-:W-:Y:S02]  /*34ed0*/  PRMT R16, RZ, 0x7610, R16 ;  /* 0x00007610ff107816 */ /* 0x000fe40000000010 */
[----:B------:R-:W-:-:S04]  /*34ee0*/  PRMT R17, RZ, 0x7610, R17 ;  /* 0x00007610ff117816 */ /* 0x000fc80000000011 */
[----:B------:R1:W3:Y:S01]  /*34ef0*/  @!P3 LDG.E.U16 R16, [R14.64] ;  /* 0x000000040e10b981 */ /* 0x0002e2000c1e1500 */
[----:B------:R-:W-:Y:S01]  /*34f00*/  PRMT R19, RZ, 0x7610, R19 ;  /* 0x00007610ff137816 */ /* 0x000fe20000000013 */
[----:B-1----:R-:W-:Y:S02]  /*34f10*/  @!P2 IMAD.MOV.U32 R14, RZ, RZ, R13 ;  /* 0x000000ffff0ea224 */ /* 0x002fe400078e000d */
[----:B------:R-:W-:-:S05]  /*34f20*/  @!P2 IMAD.MOV.U32 R15, RZ, RZ, R24 ;  /* 0x000000ffff0fa224 */ /* 0x000fca00078e0018 */
[----:B------:R4:W3:Y:S01]  /*34f30*/  @!P2 LDG.E.U16 R17, [R14.64] ;  /* 0x000000040e11a981 */ /* 0x0008e2000c1e1500 */
[----:B------:R-:W-:Y:S01]  /*34f40*/  PRMT R20, RZ, 0x7610, R20 ;  /* 0x00007610ff147816 */ /* 0x000fe20000000014 */
[----:B----4-:R-:W-:Y:S02]  /*34f50*/  @!P2 IMAD.MOV.U32 R14, RZ, RZ, R11 ;  /* 0x000000ffff0ea224 */ /* 0x010fe400078e000b */
[----:B------:R-:W-:-:S05]  /*34f60*/  @!P2 IMAD.MOV.U32 R15, RZ, RZ, R12 ;  /* 0x000000ffff0fa224 */ /* 0x000fca00078e000c */
[----:B------:R1:W4:Y:S01]  /*34f70*/  @!P2 LDG.E.U16 R19, [R14.64] ;  /* 0x000000040e13a981 */ /* 0x000322000c1e1500 */
[----:B------:R-:W-:Y:S01]  /*34f80*/  PRMT R21, RZ, 0x7610, R21 ;  /* 0x00007610ff157816 */ /* 0x000fe20000000015 */
[----:B-1----:R-:W-:Y:S02]  /*34f90*/  @!P3 IMAD.MOV.U32 R14, RZ, RZ, R9 ;  /* 0x000000ffff0eb224 */ /* 0x002fe400078e0009 */
[----:B------:R-:W-:-:S05]  /*34fa0*/  @!P3 IMAD.MOV.U32 R15, RZ, RZ, R10 ;  /* 0x000000ffff0fb224 */ /* 0x000fca00078e000a */
[----:B------:R2:W4:Y:S01]  /*34fb0*/  @!P3 LDG.E.U16 R20, [R14.64] ;  /* 0x000000040e14b981 */ /* 0x000522000c1e1500 */
[----:B0-----:R-:W-:Y:S01]  /*34fc0*/  PRMT R0, RZ, 0x7610, R0 ;  /* 0x00007610ff007816 */ /* 0x001fe20000000000 */
[----:B--2---:R-:W-:Y:S02]  /*34fd0*/  @!P2 IMAD.MOV.U32 R15, RZ, RZ, R8 ;  /* 0x000000ffff0fa224 */ /* 0x004fe400078e0008 */
[----:B---3--:R-:W-:-:S05]  /*34fe0*/  @!P2 IMAD.MOV.U32 R14, RZ, RZ, R7 ;  /* 0x000000ffff0ea224 */ /* 0x008fca00078e0007 */
[----:B------:R0:W2:Y:S02]  /*34ff0*/  @!P2 LDG.E.U16 R21, [R14.64] ;  /* 0x000000040e15a981 */ /* 0x0000a4000c1e1500 */
[----:B0-----:R-:W-:Y:S02]  /*35000*/  @!P3 IMAD.MOV.U32 R14, RZ, RZ, R5 ;  /* 0x000000ffff0eb224 */ /* 0x001fe400078e0005 */
[----:B------:R-:W-:-:S05]  /*35010*/  @!P3 IMAD.MOV.U32 R15, RZ, RZ, R6 ;  /* 0x000000ffff0fb224 */ /* 0x000fca00078e0006 */
[----:B------:R-:W3:Y:S04]  /*35020*/  @!P3 LDG.E.U16 R0, [R14.64] ;  /* 0x000000040e00b981 */ /* 0x000ee8000c1e1500 */
[----:B------:R0:W-:Y:S01]  /*35030*/  STL [R1+0x5148], R16 ;  /* 0x0051481001007387 */ /* 0x0001e20000100800 */
[----:B------:R-:W-:Y:S03]  /*35040*/  STL [R1+0x514c], R17 ;  /* 0x00514c1101007387 */ /* 0x000fe60000100800 */
[----:B----4-:R-:W-:Y:S04]  /*35050*/  STL [R1+0x5150], R19 ;  /* 0x0051501301007387 */ /* 0x010fe80000100800 */
[----:B------:R-:W-:Y:S04]  /*35060*/  STL [R1+0x5154], R20 ;  /* 0x0051541401007387 */ /* 0x000fe80000100800 */
[----:B--2---:R-:W-:Y:S01]  /*35070*/  STL [R1+0x5158], R21 ;  /* 0x0051581501007387 */ /* 0x004fe20000100800 */
[----:B------:R-:W2:Y:S02]  /*35080*/  LDL R6, [R1+0x1e88] ;  /* 0x001e880001067983 */ /* 0x000ea40000100800 */
[----:B------:R-:W4:Y:S01]  /*35090*/  LDL R5, [R1+0x1e94] ;  /* 0x001e940001057983 */ /* 0x000f220000100800 */
[----:B---3--:R-:W-:Y:S01]  /*350a0*/  STL [R1+0x4a08], R0 ;  /* 0x004a080001007387 */ /* 0x008fe20000100800 */
[----:B------:R-:W-:Y:S02]  /*350b0*/  STL [R1+0x4b38], R0 ;  /* 0x004b380001007387 */ /* 0x000fe40000100800 */
[----:B------:R-:W-:Y:S02]  /*350c0*/  STL [R1+0x4b3c], R0 ;  /* 0x004b3c0001007387 */ /* 0x000fe40000100800 */
[----:B------:R-:W-:Y:S01]  /*350d0*/  STL [R1+0x4b40], R0 ;  /* 0x004b400001007387 */ /* 0x000fe20000100800 */
[----:B------:R-:W-:Y:S01]  /*350e0*/  STL [R1+0x4b44], R0 ;  /* 0x004b440001007387 */ /* 0x000fe20000100800 */
        /* <DEDUP_REMOVED lines=112> */
[----:B------:R-:W-:Y:S01]  /*357f0*/  STL [R1+0x4f74], R0 ;  /* 0x004f740001007387 */ /* 0x000fe20000100800 */
[----:B------:R-:W-:Y:S01]  /*35800*/  PRMT R4, RZ, 0x7610, R4 ;  /* 0x00007610ff047816 */ /* 0x000fe20000000004 */
        /* <DEDUP_REMOVED lines=49> */
[----:B------:R-:W3:Y:S01]  /*35b20*/  LDL.LU R29, [R1+0x2b8] ;  /* 0x0002b800011d7983 */ /* 0x000ee20000300800 */
[----:B------:R-:W3:Y:S02]  /*35b30*/  LDL.LU R28, [R1+0x298] ;  /* 0x00029800011c7983 */ /* 0x000ee40000300800 */
[----:B0-----:R-:W3:Y:S02]  /*35b40*/  LDL.LU R16, [R1+0x278] ;  /* 0x0002780001107983 */ /* 0x001ee40000300800 */
[----:B------:R-:W3:Y:S01]  /*35b50*/  LDL.LU R18, [R1+0x258] ;  /* 0x0002580001127983 */ /* 0x000ee20000300800 */
[----:B------:R-:W3:Y:S01]  /*35b60*/  LDL.LU R22, [R1+0x238] ;  /* 0x0002380001167983 */ /* 0x000ee20000300800 */
[----:B------:R-:W3:Y:S02]  /*35b70*/  LDL.LU R27, [R1+0x218] ;  /* 0x00021800011b7983 */ /* 0x000ee40000300800 */
[----:B------:R-:W3:Y:S02]  /*35b80*/  LDL.LU R23, [R1+0x1f8] ;  /* 0x0001f80001177983 */ /* 0x000ee40000300800 */
[----:B--2---:R-:W-:-:S02]  /*35b90*/  @!P2 IMAD.MOV.U32 R15, RZ, RZ, R6 ;  /* 0x000000ffff0fa224 */ /* 0x004fc400078e0006 */
[----:B----4-:R-:W-:-:S05]  /*35ba0*/  @!P2 IMAD.MOV.U32 R14, RZ, RZ, R5 ;  /* 0x000000ffff0ea224 */ /* 0x010fca00078e0005 */
[----:B------:R-:W2:Y:S04]  /*35bb0*/  @!P2 LDG.E.U16 R4, [R14.64] ;  /* 0x000000040e04a981 */ /* 0x000ea8000c1e1500 */
[----:B------:R-:W0:Y:S02]  /*35bc0*/  S2R R3, SR_TID.X ;  /* 0x0000000000037919 */ /* 0x000e240000002100 */
[----:B0-----:R-:W-:-:S05]  /*35bd0*/  LOP3.LUT R3, R3, 0x3f, RZ, 0xc0, !PT ;  /* 0x0000003f03037812 */ /* 0x001fca00078ec0ff */
[----:B------:R-:W-:-:S05]  /*35be0*/  IMAD.SHL.U32 R3, R3, 0x2, RZ ;  /* 0x0000000203037824 */ /* 0x000fca00078e00ff */
[----:B---3--:R-:W-:Y:S04]  /*35bf0*/  STS.U16 [R3+0x10000], R29 ;  /* 0x0100001d03007388 */ /* 0x008fe80000000400 */
[----:B------:R-:W-:Y:S04]  /*35c00*/  STS.U16 [R3+0x10400], R28 ;  /* 0x0104001c03007388 */ /* 0x000fe80000000400 */
[----:B--2---:R0:W-:Y:S04]  /*35c10*/  STL [R1+0xa9c], R4 ;  /* 0x000a9c0401007387 */ /* 0x0041e80000100800 */
[----:B0-----:R-:W2:Y:S01]  /*35c20*/  LDL.LU R4, [R1+0x1d8] ;  /* 0x0001d80001047983 */ /* 0x001ea20000300800 */
[----:B------:R-:W3:Y:S02]  /*35c30*/  LDL.LU R5, [R1+0x1b8] ;  /* 0x0001b80001057983 */ /* 0x000ee40000300800 */
[----:B------:R-:W4:Y:S02]  /*35c40*/  LDL.LU R6, [R1+0x198] ;  /* 0x0001980001067983 */ /* 0x000f240000300800 */
[----:B------:R-:W4:Y:S01]  /*35c50*/  LDL.LU R7, [R1+0x178] ;  /* 0x0001780001077983 */ /* 0x000f220000300800 */
[----:B------:R-:W4:Y:S01]  /*35c60*/  LDL.LU R8, [R1+0x158] ;  /* 0x0001580001087983 */ /* 0x000f220000300800 */
[----:B------:R-:W4:Y:S02]  /*35c70*/  LDL.LU R9, [R1+0x118] ;  /* 0x0001180001097983 */ /* 0x000f240000300800 */
[----:B------:R-:W4:Y:S02]  /*35c80*/  LDL.LU R10, [R1+0xf8] ;  /* 0x0000f800010a7983 */ /* 0x000f240000300800 */
[----:B------:R-:W4:Y:S01]  /*35c90*/  LDL.LU R11, [R1+0xd8] ;  /* 0x0000d800010b7983 */ /* 0x000f220000300800 */
[----:B------:R-:W4:Y:S01]  /*35ca0*/  LDL.LU R12, [R1+0x2b4] ;  /* 0x0002b400010c7983 */ /* 0x000f220000300800 */
[----:B------:R-:W4:Y:S02]  /*35cb0*/  LDL.LU R13, [R1+0x294] ;  /* 0x00029400010d7983 */ /* 0x000f240000300800 */
[----:B------:R-:W4:Y:S02]  /*35cc0*/  LDL.LU R24, [R1+0x274] ;  /* 0x0002740001187983 */ /* 0x000f240000300800 */
[----:B------:R-:W4:Y:S01]  /*35cd0*/  LDL.LU R25, [R1+0x254] ;  /* 0x0002540001197983 */ /* 0x000f220000300800 */
        /* <DEDUP_REMOVED lines=31> */
[----:B------:R-:W4:Y:S01]  /*35ed0*/  LDL.LU R29, [R1+0x234] ;  /* 0x00023400011d7983 */ /* 0x000f220000300800 */
[----:B------:R-:W4:Y:S01]  /*35ee0*/  LDL.LU R26, [R1+0x214] ;  /* 0x00021400011a7983 */ /* 0x000f220000300800 */
[----:B------:R-:W4:Y:S03]  /*35ef0*/  LDL.LU R28, [R1+0x1f4] ;  /* 0x0001f400011c7983 */ /* 0x000f260000300800 */
[----:B------:R0:W-:Y:S04]  /*35f00*/  STS.U16 [R3+0x11400], R27 ;  /* 0x0114001b03007388 */ /* 0x0001e80000000400 */
[----:B------:R1:W-:Y:S04]  /*35f10*/  STS.U16 [R3+0x13000], R2 ;  /* 0x0130000203007388 */ /* 0x0003e80000000400 */
[----:B------:R-:W-:Y:S04]  /*35f20*/  STS.U16 [R3+0x10800], R16 ;  /* 0x0108001003007388 */ /* 0x000fe80000000400 */
[----:B------:R-:W-:Y:S04]  /*35f30*/  STS.U16 [R3+0x10c00], R18 ;  /* 0x010c001203007388 */ /* 0x000fe80000000400 */
[----:B------:R-:W-:Y:S04]  /*35f40*/  STS.U16 [R3+0x11000], R22 ;  /* 0x0110001603007388 */ /* 0x000fe80000000400 */
[----:B0-----:R-:W4:Y:S01]  /*35f50*/  LDL.LU R27, [R1+0x1d4] ;  /* 0x0001d400011b7983 */ /* 0x001f220000300800 */
[----:B------:R-:W4:Y:S01]  /*35f60*/  LDL.LU R15, [R1+0x1b4] ;  /* 0x0001b400010f7983 */ /* 0x000f220000300800 */
[C---:B-1----:R-:W-:Y:S01]  /*35f70*/  LOP3.LUT R2, R3.reuse, 0x10, RZ, 0x3c, !PT ;  /* 0x0000001003027812 */ /* 0x042fe200078e3cff */
[----:B------:R-:W4:Y:S01]  /*35f80*/  LDL.LU R14, [R1+0x194] ;  /* 0x00019400010e7983 */ /* 0x000f220000300800 */
[----:B------:R-:W4:Y:S01]  /*35f90*/  LDL.LU R0, [R1+0x174] ;  /* 0x0001740001007983 */ /* 0x000f220000300800 */
[----:B------:R-:W4:Y:S02]  /*35fa0*/  LDL.LU R21, [R1+0x154] ;  /* 0x0001540001157983 */ /* 0x000f240000300800 */
[----:B------:R-:W4:Y:S01]  /*35fb0*/  LDL.LU R20, [R1+0x134] ;  /* 0x0001340001147983 */ /* 0x000f220000300800 */
[----:B------:R-:W-:Y:S01]  /*35fc0*/  STS.U16 [R3+0x11800], R23 ;  /* 0x0118001703007388 */ /* 0x000fe20000000400 */
[----:B------:R-:W4:Y:S03]  /*35fd0*/  LDL.LU R19, [R1+0x114] ;  /* 0x0001140001137983 */ /* 0x000f260000300800 */
[----:B--2---:R0:W-:Y:S04]  /*35fe0*/  STS.U16 [R3+0x11c00], R4 ;  /* 0x011c000403007388 */ /* 0x0041e80000000400 */
[----:B---3--:R-:W-:Y:S04]  /*35ff0*/  STS.U16 [R3+0x12000], R5 ;  /* 0x0120000503007388 */ /* 0x008fe80000000400 */
[----:B----4-:R-:W-:Y:S04]  /*36000*/  STS.U16 [R3+0x12400], R6 ;  /* 0x0124000603007388 */ /* 0x010fe80000000400 */
[----:B------:R-:W-:Y:S04]  /*36010*/  STS.U16 [R3+0x12800], R7 ;  /* 0x0128000703007388 */ /* 0x000fe80000000400 */
[----:B------:R-:W-:Y:S04]  /*36020*/  STS.U16 [R3+0x12c00], R8 ;  /* 0x012c000803007388 */ /* 0x000fe80000000400 */
[----:B------:R-:W-:Y:S04]  /*36030*/  STS.U16 [R3+0x13400], R9 ;  /* 0x0134000903007388 */ /* 0x000fe80000000400 */
[----:B------:R-:W-:Y:S04]  /*36040*/  STS.U16 [R3+0x13800], R10 ;  /* 0x0138000a03007388 */ /* 0x000fe80000000400 */
[----:B------:R-:W-:Y:S01]  /*36050*/  STS.U16 [R3+0x13c00], R11 ;  /* 0x013c000b03007388 */ /* 0x000fe20000000400 */
[----:B------:R-:W-:Y:S03]  /*36060*/  STS.U16 [R2+0x10080], R12 ;  /* 0x0100800c02007388 */ /* 0x000fe60000000400 */
[----:B0-----:R-:W2:Y:S01]  /*36070*/  LDL.LU R4, [R1+0xf4] ;  /* 0x0000f40001047983 */ /* 0x001ea20000300800 */
[----:B------:R-:W-:Y:S02]  /*36080*/  STS.U16 [R2+0x10480], R13 ;  /* 0x0104800d02007388 */ /* 0x000fe40000000400 */
[----:B------:R-:W-:Y:S02]  /*36090*/  STS.U16 [R2+0x10880], R24 ;  /* 0x0108801802007388 */ /* 0x000fe40000000400 */
[----:B------:R-:W-:Y:S01]  /*360a0*/  STS.U16 [R2+0x10c80], R25 ;  /* 0x010c801902007388 */ /* 0x000fe20000000400 */
[----:B------:R0:W-:Y:S01]  /*360b0*/  STS.U16 [R2+0x11080], R29 ;  /* 0x0110801d02007388 */ /* 0x0001e20000000400 */
[----:B------:R-:W-:Y:S02]  /*360c0*/  STS.U16 [R2+0x11480], R26 ;  /* 0x0114801a02007388 */ /* 0x000fe40000000400 */
[----:B------:R1:W-:Y:S01]  /*360d0*/  STS.U16 [R2+0x11880], R28 ;  /* 0x0118801c02007388 */ /* 0x0003e20000000400 */
[----:B0-----:R-:W3:Y:S01]  /*360e0*/  LDL.LU R29, [R1+0xd4] ;  /* 0x0000d400011d7983 */ /* 0x001ee20000300800 */
[----:B------:R-:W4:Y:S02]  /*360f0*/  LDL.LU R17, [R1+0x2b0] ;  /* 0x0002b00001117983 */ /* 0x000f240000300800 */
[----:B------:R-:W4:Y:S02]  /*36100*/  LDL.LU R16, [R1+0x290] ;  /* 0x0002900001107983 */ /* 0x000f240000300800 */
[----:B------:R-:W4:Y:S01]  /*36110*/  LDL.LU R18, [R1+0x270] ;  /* 0x0002700001127983 */ /* 0x000f220000300800 */
[----:B-1----:R-:W4:Y:S04]  /*36120*/  LDL.LU R28, [R1+0x250] ;  /* 0x00025000011c7983 */ /* 0x002f280000300800 */
[----:B------:R0:W-:Y:S01]  /*36130*/  STS.U16 [R2+0x11c80], R27 ;  /* 0x011c801b02007388 */ /* 0x0001e20000000400 */
[----:B------:R-:W4:Y:S02]  /*36140*/  LDL.LU R22, [R1+0x230] ;  /* 0x0002300001167983 */ /* 0x000f240000300800 */
[----:B------:R-:W4:Y:S02]  /*36150*/  LDL.LU R23, [R1+0x210] ;  /* 0x0002100001177983 */ /* 0x000f240000300800 */
[----:B------:R-:W-:Y:S01]  /*36160*/  STS.U16 [R2+0x12080], R15 ;  /* 0x0120800f02007388 */ /* 0x000fe20000000400 */
[----:B------:R-:W4:Y:S04]  /*36170*/  LDL.LU R5, [R1+0x1f0] ;  /* 0x0001f00001057983 */ /* 0x000f280000300800 */
[----:B------:R-:W-:Y:S01]  /*36180*/  STS.U16 [R2+0x12480], R14 ;  /* 0x0124800e02007388 */ /* 0x000fe20000000400 */
[----:B------:R-:W4:Y:S02]  /*36190*/  LDL.LU R6, [R1+0x1d0] ;  /* 0x0001d00001067983 */ /* 0x000f240000300800 */
[----:B------:R1:W-:Y:S02]  /*361a0*/  STS.U16 [R2+0x12880], R0 ;  /* 0x0128800002007388 */ /* 0x0003e40000000400 */
[----:B------:R-:W4:Y:S01]  /*361b0*/  LDL.LU R7, [R1+0x1b0] ;  /* 0x0001b00001077983 */ /* 0x000f220000300800 */
[----:B------:R-:W-:Y:S04]  /*361c0*/  STS.U16 [R2+0x12c80], R21 ;  /* 0x012c801502007388 */ /* 0x000fe80000000400 */
[----:B------:R-:W4:Y:S01]  /*361d0*/  LDL.LU R8, [R1+0x190] ;  /* 0x0001900001087983 */ /* 0x000f220000300800 */
[----:B------:R-:W-:Y:S02]  /*361e0*/  STS.U16 [R2+0x13080], R20 ;  /* 0x0130801402007388 */ /* 0x000fe40000000400 */
[----:B------:R-:W4:Y:S02]  /*361f0*/  LDL.LU R9, [R1+0x170] ;  /* 0x0001700001097983 */ /* 0x000f240000300800 */
[----:B------:R-:W-:Y:S01]  /*36200*/  STS.U16 [R2+0x13480], R19 ;  /* 0x0134801302007388 */ /* 0x000fe20000000400 */
[----:B------:R-:W4:Y:S01]  /*36210*/  LDL.LU R10, [R1+0x150] ;  /* 0x00015000010a7983 */ /* 0x000f220000300800 */
[----:B------:R-:W4:Y:S02]  /*36220*/  LDL.LU R11, [R1+0x130] ;  /* 0x00013000010b7983 */ /* 0x000f240000300800 */
[----:B------:R-:W4:Y:S02]  /*36230*/  LDL.LU R12, [R1+0x110] ;  /* 0x00011000010c7983 */ /* 0x000f240000300800 */
[----:B------:R-:W4:Y:S01]  /*36240*/  LDL.LU R13, [R1+0xf0] ;  /* 0x0000f000010d7983 */ /* 0x000f220000300800 */
[----:B------:R-:W4:Y:S01]  /*36250*/  LDL.LU R24, [R1+0xd0] ;  /* 0x0000d00001187983 */ /* 0x000f220000300800 */
[----:B------:R-:W4:Y:S02]  /*36260*/  LDL.LU R25, [R1+0x2ac] ;  /* 0x0002ac0001197983 */ /* 0x000f240000300800 */
[----:B------:R-:W4:Y:S02]  /*36270*/  LDL.LU R26, [R1+0x28c] ;  /* 0x00028c00011a7983 */ /* 0x000f240000300800 */
[----:B0-----:R-:W4:Y:S01]  /*36280*/  LDL.LU R27, [R1+0x26c] ;  /* 0x00026c00011b7983 */ /* 0x001f220000300800 */
[C---:B-1----:R-:W-:Y:S01]  /*36290*/  LOP3.LUT R0, R3.reuse, 0x30, RZ, 0x3c, !PT ;  /* 0x0000003003007812 */ /* 0x042fe200078e3cff */
[----:B--2---:R0:W-:Y:S02]  /*362a0*/  STS.U16 [R2+0x13880], R4 ;  /* 0x0138800402007388 */ /* 0x0041e40000000400 */
[----:B0-----:R-:W-:-:S02]  /*362b0*/  LOP3.LUT R4, R3, 0x20, RZ, 0x3c, !PT ;  /* 0x0000002003047812 */ /* 0x001fc400078e3cff */
[----:B---3--:R0:W-:Y:S03]  /*362c0*/  STS.U16 [R2+0x13c80], R29 ;  /* 0x013c801d02007388 */ /* 0x0081e60000000400 */
[----:B----4-:R-:W-:Y:S01]  /*362d0*/  STS.U16 [R4+0x10100], R17 ;  /* 0x0101001104007388 */ /* 0x010fe20000000400 */
[----:B------:R-:W-:Y:S01]  /*362e0*/  STS.U16 [R4+0x10500], R16 ;  /* 0x0105001004007388 */ /* 0x000fe20000000400 */
[----:B------:R-:W-:Y:S03]  /*362f0*/  STS.U16 [R4+0x10900], R18 ;  /* 0x0109001204007388 */ /* 0x000fe60000000400 */
[----:B------:R1:W-:Y:S04]  /*36300*/  STS.U16 [R4+0x10d00], R28 ;  /* 0x010d001c04007388 */ /* 0x0003e80000000400 */
[----:B0-----:R-:W2:Y:S01]  /*36310*/  LDL.LU R29, [R1+0x24c] ;  /* 0x00024c00011d7983 */ /* 0x001ea20000300800 */
[----:B------:R-:W-:Y:S03]  /*36320*/  STL [R1+0x5168], R2 ;  /* 0x0051680201007387 */ /* 0x000fe60000100800 */
[----:B-1----:R-:W3:Y:S01]  /*36330*/  LDL.LU R28, [R1+0x22c] ;  /* 0x00022c00011c7983 */ /* 0x002ee20000300800 */
[----:B------:R-:W4:Y:S02]  /*36340*/  LDL.LU R3, [R1+0x1ec] ;  /* 0x0001ec0001037983 */ /* 0x000f240000300800 */
[----:B------:R-:W-:Y:S02]  /*36350*/  STS.U16 [R4+0x11100], R22 ;  /* 0x0111001604007388 */ /* 0x000fe40000000400 */
[----:B------:R-:W-:Y:S01]  /*36360*/  STS.U16 [R4+0x11500], R23 ;  /* 0x0115001704007388 */ /* 0x000fe20000000400 */
[----:B------:R-:W-:Y:S01]  /*36370*/  STS.U16 [R4+0x11900], R5 ;  /* 0x0119000504007388 */ /* 0x000fe20000000400 */
[----:B------:R-:W-:Y:S02]  /*36380*/  STS.U16 [R4+0x11d00], R6 ;  /* 0x011d000604007388 */ /* 0x000fe40000000400 */
        /* <DEDUP_REMOVED lines=10> */
[----:B------:R-:W-:Y:S04]  /*36430*/  STS.U16 [R0+0x10980], R27 ;  /* 0x0109801b00007388 */ /* 0x000fe80000000400 */
[----:B----4-:R0:W-:Y:S04]  /*36440*/  STL [R1+0x518c], R3 ;  /* 0x00518c0301007387 */ /* 0x0101e80000100800 */
[----:B0-----:R-:W4:Y:S01]  /*36450*/  LDL.LU R3, [R1+0x20c] ;  /* 0x00020c0001037983 */ /* 0x001f220000300800 */
[----:B------:R-:W4:Y:S02]  /*36460*/  LDL.LU R2, [R1+0x1cc] ;  /* 0x0001cc0001027983 */ /* 0x000f240000300800 */
[----:B------:R-:W4:Y:S02]  /*36470*/  LDL.LU R15, [R1+0x1ac] ;  /* 0x0001ac00010f7983 */ /* 0x000f240000300800 */
[----:B------:R-:W4:Y:S01]  /*36480*/  LDL.LU R14, [R1+0x18c] ;  /* 0x00018c00010e7983 */ /* 0x000f220000300800 */
[----:B------:R-:W4:Y:S01]  /*36490*/  LDL.LU R21, [R1+0x16c] ;  /* 0x00016c0001157983 */ /* 0x000f220000300800 */
[----:B------:R-:W4:Y:S02]  /*364a0*/  LDL.LU R20, [R1+0x14c] ;  /* 0x00014c0001147983 */ /* 0x000f240000300800 */
[----:B------:R-:W4:Y:S02]  /*364b0*/  LDL.LU R19, [R1+0x12c] ;  /* 0x00012c0001137983 */ /* 0x000f240000300800 */
[----:B------:R-:W4:Y:S01]  /*364c0*/  LDL.LU R17, [R1+0x10c] ;  /* 0x00010c0001117983 */ /* 0x000f220000300800 */
[----:B------:R-:W4:Y:S04]  /*364d0*/  LDL.LU R16, [R1+0xec] ;  /* 0x0000ec0001107983 */ /* 0x000f280000300800 */
[----:B--2---:R0:W-:Y:S01]  /*364e0*/  STS.U16 [R0+0x10d80], R29 ;  /* 0x010d801d00007388 */ /* 0x0041e20000000400 */
[----:B------:R-:W2:Y:S03]  /*364f0*/  LDL.LU R18, [R1+0xcc] ;  /* 0x0000cc0001127983 */ /* 0x000ea60000300800 */
[----:B0-----:R-:W2:Y:S01]  /*36500*/  LDL.LU R29, [R1+0x2a8] ;  /* 0x0002a800011d7983 */ /* 0x001ea20000300800 */
[----:B------:R-:W2:Y:S02]  /*36510*/  LDL.LU R22, [R1+0x288] ;  /* 0x0002880001167983 */ /* 0x000ea40000300800 */
[----:B------:R-:W2:Y:S02]  /*36520*/  LDL.LU R23, [R1+0x268] ;  /* 0x0002680001177983 */ /* 0x000ea40000300800 */
[----:B------:R-:W2:Y:S01]  /*36530*/  LDL.LU R4, [R1+0x248] ;  /* 0x0002480001047983 */ /* 0x000ea20000300800 */
[----:B------:R-:W2:Y:S01]  /*36540*/  LDL.LU R5, [R1+0x228] ;  /* 0x0002280001057983 */ /* 0x000ea20000300800 */
        /* <DEDUP_REMOVED lines=11> */
[----:B---3--:R0:W-:Y:S04]  /*36600*/  STS.U16 [R0+0x11180], R28 ;  /* 0x0111801c00007388 */ /* 0x0081e80000000400 */
[----:B------:R-:W3:Y:S04]  /*36610*/  LDL.LU R27, [R1+0x2a4] ;  /* 0x0002a400011b7983 */ /* 0x000ee80000300800 */
[----:B0-----:R-:W2:Y:S04]  /*36620*/  LDL.LU R28, [R1+0x284] ;  /* 0x00028400011c7983 */ /* 0x001ea80000300800 */
[----:B----4-:R0:W-:Y:S04]  /*36630*/  STS.U16 [R0+0x11580], R3 ;  /* 0x0115800300007388 */ /* 0x0101e80000000400 */
[----:B0-----:R-:W4:Y:S04]  /*36640*/  LDL.LU R3, [R1+0x518c] ;  /* 0x00518c0001037983 */ /* 0x001f280000300800 */
[----:B----4-:R0:W-:Y:S04]  /*36650*/  STS.U16 [R0+0x11980], R3 ;  /* 0x0119800300007388 */ /* 0x0101e80000000400 */
[----:B0-----:R-:W0:Y:S01]  /*36660*/  S2R R3, SR_TID.X ;  /* 0x0000000000037919 */ /* 0x001e220000002100 */
[----:B------:R1:W-:Y:S02]  /*36670*/  STS.U16 [R0+0x11d80], R2 ;  /* 0x011d800200007388 */ /* 0x0003e40000000400 */
[----:B------:R-:W-:Y:S02]  /*36680*/  STS.U16 [R0+0x12180], R15 ;  /* 0x0121800f00007388 */ /* 0x000fe40000000400 */
[----:B------:R-:W-:Y:S01]  /*36690*/  STS.U16 [R0+0x12580], R14 ;  /* 0x0125800e00007388 */ /* 0x000fe20000000400 */
[----:B------:R-:W-:Y:S01]  /*366a0*/  STS.U16 [R0+0x12980], R21 ;  /* 0x0129801500007388 */ /* 0x000fe20000000400 */
[----:B------:R-:W-:Y:S02]  /*366b0*/  STS.U16 [R0+0x12d80], R20 ;  /* 0x012d801400007388 */ /* 0x000fe40000000400 */
[----:B------:R-:W-:Y:S02]  /*366c0*/  STS.U16 [R0+0x13180], R19 ;  /* 0x0131801300007388 */ /* 0x000fe40000000400 */
[----:B------:R-:W-:Y:S01]  /*366d0*/  STS.U16 [R0+0x13580], R17 ;  /* 0x0135801100007388 */ /* 0x000fe20000000400 */
[----:B------:R-:W-:Y:S01]  /*366e0*/  STS.U16 [R0+0x13980], R16 ;  /* 0x0139801000007388 */ /* 0x000fe20000000400 */
[----:B--2---:R2:W-:Y:S01]  /*366f0*/  STS.U16 [R0+0x13d80], R18 ;  /* 0x013d801200007388 */ /* 0x0045e20000000400 */
[----:B0-----:R-:W-:-:S05]  /*36700*/  LOP3.LUT R3, R3, 0x3f, RZ, 0xc0, !PT ;  /* 0x0000003f03037812 */ /* 0x001fca00078ec0ff */
[----:B------:R-:W-:-:S05]  /*36710*/  IMAD.SHL.U32 R3, R3, 0x2, RZ ;  /* 0x0000000203037824 */ /* 0x000fca00078e00ff */
[C---:B-1----:R-:W-:Y:S02]  /*36720*/  LOP3.LUT R2, R3.reuse, 0x40, RZ, 0x3c, !PT ;  /* 0x0000004003027812 */ /* 0x042fe400078e3cff */
[----:B--2---:R-:W-:-:S03]  /*36730*/  LOP3.LUT R0, R3, 0x50, RZ, 0x3c, !PT ;  /* 0x0000005003007812 */ /* 0x004fc600078e3cff */
[----:B------:R0:W-:Y:S04]  /*36740*/  STS.U16 [R2+0x10200], R29 ;  /* 0x0102001d02007388 */ /* 0x0001e80000000400 */
[----:B0-----:R-:W2:Y:S01]  /*36750*/  LDL.LU R29, [R1+0x264] ;  /* 0x00026400011d7983 */ /* 0x001ea20000300800 */
[----:B------:R-:W4:Y:S03]  /*36760*/  LDL.LU R3, [R1+0x204] ;  /* 0x0002040001037983 */ /* 0x000f260000300800 */
[----:B----4-:R0:W-:Y:S04]  /*36770*/  STL [R1+0x5184], R3 ;  /* 0x0051840301007387 */ /* 0x0101e80000100800 */
[----:B0-----:R-:W4:Y:S01]  /*36780*/  LDL.LU R3, [R1+0x224] ;  /* 0x0002240001037983 */ /* 0x001f220000300800 */
        /* <DEDUP_REMOVED lines=40> */
[----:B---3--:R0:W-:Y:S04]  /*36a10*/  STS.U16 [R0+0x10280], R27 ;  /* 0x0102801b00007388 */ /* 0x0081e80000000400 */
[----:B------:R-:W3:Y:S01]  /*36a20*/  LDL.LU R26, [R1+0x100] ;  /* 0x00010000011a7983 */ /* 0x000ee20000300800 */
[----:B------:R1:W-:Y:S02]  /*36a30*/  STS.U16 [R0+0x10680], R28 ;  /* 0x0106801c00007388 */ /* 0x0003e40000000400 */
[----:B--2---:R2:W-:Y:S01]  /*36a40*/  STS.U16 [R0+0x10a80], R29 ;  /* 0x010a801d00007388 */ /* 0x0045e20000000400 */
[----:B0-----:R-:W3:Y:S01]  /*36a50*/  LDL.LU R27, [R1+0xe0] ;  /* 0x0000e000011b7983 */ /* 0x001ee20000300800 */
[----:B-1----:R-:W3:Y:S02]  /*36a60*/  LDL.LU R28, [R1+0xc0] ;  /* 0x0000c000011c7983 */ /* 0x002ee40000300800 */
[----:B--2---:R-:W2:Y:S01]  /*36a70*/  LDL.LU R29, [R1+0x29c] ;  /* 0x00029c00011d7983 */ /* 0x004ea20000300800 */
[----:B----4-:R0:W-:Y:S04]  /*36a80*/  STS.U16 [R0+0x10e80], R3 ;  /* 0x010e800300007388 */ /* 0x0101e80000000400 */
[----:B0-----:R-:W4:Y:S04]  /*36a90*/  LDL.LU R3, [R1+0x5188] ;  /* 0x0051880001037983 */ /* 0x001f280000300800 */
        /* <DEDUP_REMOVED lines=13> */
[----:B------:R4:W-:Y:S01]  /*36b70*/  STS.U16 [R0+0x13e80], R22 ;  /* 0x013e801600007388 */ /* 0x0009e20000000400 */
[----:B0-----:R-:W-:-:S05]  /*36b80*/  LOP3.LUT R3, R3, 0x3f, RZ, 0xc0, !PT ;  /* 0x0000003f03037812 */ /* 0x001fca00078ec0ff */
[----:B------:R-:W-:-:S05]  /*36b90*/  IMAD.SHL.U32 R3, R3, 0x2, RZ ;  /* 0x0000000203037824 */ /* 0x000fca00078e00ff */
[C---:B-1----:R-:W-:Y:S02]  /*36ba0*/  LOP3.LUT R2, R3.reuse, 0x60, RZ, 0x3c, !PT ;  /* 0x0000006003027812 */ /* 0x042fe400078e3cff */
[----:B----4-:R-:W-:Y:S02]  /*36bb0*/  LOP3.LUT R0, R3, 0x70, RZ, 0x3c, !PT ;  /* 0x0000007003007812 */ /* 0x010fe400078e3cff */
[----:B------:R-:W4:Y:S04]  /*36bc0*/  LDL.LU R3, [R1+0x21c] ;  /* 0x00021c0001037983 */ /* 0x000f280000300800 */
[----:B----4-:R0:W-:Y:S04]  /*36bd0*/  STL [R1+0x5178], R3 ;  /* 0x0051780301007387 */ /* 0x0101e80000100800 */
[----:B0-----:R-:W4:Y:S04]  /*36be0*/  LDL.LU R3, [R1+0x23c] ;  /* 0x00023c0001037983 */ /* 0x001f280000300800 */
[----:B----4-:R0:W-:Y:S04]  /*36bf0*/  STL [R1+0x517c], R3 ;  /* 0x00517c0301007387 */ /* 0x0101e80000100800 */
[----:B0-----:R-:W4:Y:S04]  /*36c00*/  LDL.LU R3, [R1+0x25c] ;  /* 0x00025c0001037983 */ /* 0x001f280000300800 */
        /* <DEDUP_REMOVED lines=13> */
[----:B---3--:R-:W-:Y:S02]  /*36ce0*/  STS.U16 [R2+0x13700], R26 ;  /* 0x0137001a02007388 */ /* 0x008fe40000000400 */
[----:B------:R-:W-:Y:S02]  /*36cf0*/  STS.U16 [R2+0x13b00], R27 ;  /* 0x013b001b02007388 */ /* 0x000fe40000000400 */
[----:B------:R-:W-:Y:S01]  /*36d00*/  STS.U16 [R2+0x13f00], R28 ;  /* 0x013f001c02007388 */ /* 0x000fe20000000400 */
[----:B----4-:R0:W-:Y:S04]  /*36d10*/  STL [R1+0x5180], R3 ;  /* 0x0051800301007387 */ /* 0x0101e80000100800 */
[----:B0-----:R-:W3:Y:S01]  /*36d20*/  LDL.LU R3, [R1+0x27c] ;  /* 0x00027c0001037983 */ /* 0x001ee20000300800 */
        /* <DEDUP_REMOVED lines=24> */
[----:B------:R-:W4:Y:S03]  /*36eb0*/  LDL.LU R27, [R1+0x84] ;  /* 0x00008400011b7983 */ /* 0x000f260000300800 */
[----:B--2---:R0:W-:Y:S01]  /*36ec0*/  STS.U16 [R0+0x10380], R29 ;  /* 0x0103801d00007388 */ /* 0x0041e20000000400 */
[----:B------:R-:W2:Y:S03]  /*36ed0*/  LDL.LU R28, [R1+0x80] ;  /* 0x00008000011c7983 */ /* 0x000ea60000300800 */
[----:B0-----:R-:W2:Y:S04]  /*36ee0*/  LDL.LU R29, [R1+0x7c] ;  /* 0x00007c00011d7983 */ /* 0x001ea80000300800 */
[----:B---3--:R0:W-:Y:S04]  /*36ef0*/  STS.U16 [R0+0x10780], R3 ;  /* 0x0107800300007388 */ /* 0x0081e80000000400 */
[----:B0-----:R-:W3:Y:S04]  /*36f00*/  LDL.LU R3, [R1+0x5180] ;  /* 0x0051800001037983 */ /* 0x001ee80000300800 */
[----:B---3--:R0:W-:Y:S04]  /*36f10*/  STS.U16 [R0+0x10b80], R3 ;  /* 0x010b800300007388 */ /* 0x0081e80000000400 */
[----:B0-----:R-:W3:Y:S04]  /*36f20*/  LDL.LU R3, [R1+0x517c] ;  /* 0x00517c0001037983 */ /* 0x001ee80000300800 */
[----:B---3--:R0:W-:Y:S04]  /*36f30*/  STS.U16 [R0+0x10f80], R3 ;  /* 0x010f800300007388 */ /* 0x0081e80000000400 */
[----:B0-----:R-:W3:Y:S04]  /*36f40*/  LDL.LU R3, [R1+0x5178] ;  /* 0x0051780001037983 */ /* 0x001ee80000300800 */
[----:B---3--:R-:W-:Y:S01]  /*36f50*/  STS.U16 [R0+0x11380], R3 ;  /* 0x0113800300007388 */ /* 0x008fe20000000400 */
[----:B----4-:R0:W-:Y:S03]  /*36f60*/  STS.U16 [R0+0x11780], R2 ;  /* 0x0117800200007388 */ /* 0x0101e60000000400 */
[----:B0-----:R-:W3:Y:S04]  /*36f70*/  LDL.LU R2, [R1+0x6c] ;  /* 0x00006c0001027983 */ /* 0x001ee80000300800 */
[----:B---3--:R0:W-:Y:S04]  /*36f80*/  STL [R1+0x516c], R2 ;  /* 0x00516c0201007387 */ /* 0x0081e80000100800 */
[----:B0-----:R-:W3:Y:S04]  /*36f90*/  LDL.LU R2, [R1+0x70] ;  /* 0x0000700001027983 */ /* 0x001ee80000300800 */
[----:B---3--:R0:W-:Y:S04]  /*36fa0*/  STL [R1+0x5170], R2 ;  /* 0x0051700201007387 */ /* 0x0081e80000100800 */
[----:B0-----:R-:W3:Y:S04]  /*36fb0*/  LDL.LU R2, [R1+0x74] ;  /* 0x0000740001027983 */ /* 0x001ee80000300800 */
[----:B------:R-:W0:Y:S01]  /*36fc0*/  S2R R3, SR_TID.X ;  /* 0x0000000000037919 */ /* 0x000e220000002100 */
        /* <DEDUP_REMOVED lines=9> */
[----:B------:R-:W-:Y:S01]  /*37060*/  STS.U16 [R0+0x13f80], R23 ;  /* 0x013f801700007388 */ /* 0x000fe20000000400 */
[----:B0-----:R-:W-:Y:S01]  /*37070*/  LOP3.LUT R3, R3, 0x3f, RZ, 0xc0, !PT ;  /* 0x0000003f03037812 */ /* 0x001fe200078ec0ff */
[----:B---3--:R0:W-:Y:S04]  /*37080*/  STL [R1+0x5174], R2 ;  /* 0x0051740201007387 */ /* 0x0081e80000100800 */
[----:B0-----:R-:W3:Y:S01]  /*37090*/  LDL.LU R2, [R1+0x78] ;  /* 0x0000780001027983 */ /* 0x001ee20000300800 */
[----:B------:R-:W4:Y:S02]  /*370a0*/  LDL.LU R15, [R1+0x68] ;  /* 0x00006800010f7983 */ /* 0x000f240000300800 */
[----:B------:R-:W4:Y:S02]  /*370b0*/  LDL.LU R14, [R1+0x64] ;  /* 0x00006400010e7983 */ /* 0x000f240000300800 */
[----:B------:R-:W4:Y:S01]  /*370c0*/  LDL.LU R0, [R1+0x60] ;  /* 0x0000600001007983 */ /* 0x000f220000300800 */
[----:B------:R-:W4:Y:S01]  /*370d0*/  LDL.LU R21, [R1+0x5c] ;  /* 0x00005c0001157983 */ /* 0x000f220000300800 */
[----:B------:R-:W4:Y:S02]  /*370e0*/  LDL.LU R20, [R1+0x58] ;  /* 0x0000580001147983 */ /* 0x000f240000300800 */
[----:B------:R-:W-:-:S02]  /*370f0*/  IMAD.SHL.U32 R3, R3, 0x2, RZ ;  /* 0x0000000203037824 */ /* 0x000fc400078e00ff */
[----:B------:R-:W4:Y:S01]  /*37100*/  LDL.LU R19, [R1+0x54] ;  /* 0x0000540001137983 */ /* 0x000f220000300800 */
[----:B------:R-:W4:Y:S01]  /*37110*/  LDL.LU R17, [R1+0x50] ;  /* 0x0000500001117983 */ /* 0x000f220000300800 */
[----:B------:R-:W4:Y:S02]  /*37120*/  LDL.LU R16, [R1+0x4c] ;  /* 0x00004c0001107983 */ /* 0x000f240000300800 */
[----:B------:R-:W4:Y:S02]  /*37130*/  LDL.LU R18, [R1+0x48] ;  /* 0x0000480001127983 */ /* 0x000f240000300800 */
[----:B------:R-:W4:Y:S01]  /*37140*/  LDL.LU R22, [R1+0x44] ;  /* 0x0000440001167983 */ /* 0x000f220000300800 */
[----:B------:R0:W-:Y:S04]  /*37150*/  STS.U16 [R3], R4 ;  /* 0x0000000403007388 */ /* 0x0001e80000000400 */
[----:B------:R-:W4:Y:S04]  /*37160*/  LDL.LU R23, [R1+0x40] ;  /* 0x0000400001177983 */ /* 0x000f280000300800 */
[----:B------:R1:W-:Y:S04]  /*37170*/  STS.U16 [R3+0x80], R5 ;  /* 0x0000800503007388 */ /* 0x0003e80000000400 */
[----:B------:R1:W-:Y:S04]  /*37180*/  STS.U16 [R3+0x800], R6 ;  /* 0x0008000603007388 */ /* 0x0003e80000000400 */
[----:B------:R2:W-:Y:S04]  /*37190*/  STS.U16 [R3+0x880], R7 ;  /* 0x0008800703007388 */ /* 0x0005e80000000400 */
[----:B------:R2:W-:Y:S04]  /*371a0*/  STS.U16 [R3+0x1000], R8 ;  /* 0x0010000803007388 */ /* 0x0005e80000000400 */
[----:B------:R2:W-:Y:S04]  /*371b0*/  STS.U16 [R3+0x1080], R9 ;  /* 0x0010800903007388 */ /* 0x0005e80000000400 */
[----:B0-----:R-:W4:Y:S01]  /*371c0*/  LDL.LU R4, [R1+0x3c] ;  /* 0x00003c0001047983 */ /* 0x001f220000300800 */
[----:B-1----:R-:W4:Y:S02]  /*371d0*/  LDL.LU R5, [R1+0x38] ;  /* 0x0000380001057983 */ /* 0x002f240000300800 */
[----:B------:R-:W4:Y:S01]  /*371e0*/  LDL.LU R6, [R1+0x34] ;  /* 0x0000340001067983 */ /* 0x000f220000300800 */
[----:B--2---:R-:W2:Y:S01]  /*371f0*/  LDL.LU R7, [R1+0x30] ;  /* 0x0000300001077983 */ /* 0x004ea20000300800 */
[----:B------:R-:W2:Y:S03]  /*37200*/  LDL.LU R8, [R1+0x2c] ;  /* 0x00002c0001087983 */ /* 0x000ea60000300800 */
[----:B------:R0:W-:Y:S01]  /*37210*/  STS.U16 [R3+0x1800], R10 ;  /* 0x0018000a03007388 */ /* 0x0001e20000000400 */
[----:B------:R-:W2:Y:S03]  /*37220*/  LDL.LU R9, [R1+0x28] ;  /* 0x0000280001097983 */ /* 0x000ea60000300800 */
[----:B------:R1:W-:Y:S04]  /*37230*/  STS.U16 [R3+0x1880], R11 ;  /* 0x0018800b03007388 */ /* 0x0003e80000000400 */
[----:B------:R1:W-:Y:S04]  /*37240*/  STS.U16 [R3+0x2000], R12 ;  /* 0x0020000c03007388 */ /* 0x0003e80000000400 */
[----:B------:R1:W-:Y:S04]  /*37250*/  STS.U16 [R3+0x2080], R13 ;  /* 0x0020800d03007388 */ /* 0x0003e80000000400 */
[----:B------:R1:W-:Y:S04]  /*37260*/  STS.U16 [R3+0x2800], R24 ;  /* 0x0028001803007388 */ /* 0x0003e80000000400 */
[----:B------:R1:W-:Y:S04]  /*37270*/  STS.U16 [R3+0x2880], R25 ;  /* 0x0028801903007388 */ /* 0x0003e80000000400 */
[----:B0-----:R-:W2:Y:S01]  /*37280*/  LDL.LU R10, [R1+0x24] ;  /* 0x00002400010a7983 */ /* 0x001ea20000300800 */
[----:B-1----:R-:W2:Y:S02]  /*37290*/  LDL.LU R11, [R1+0x20] ;  /* 0x00002000010b7983 */ /* 0x002ea40000300800 */
[----:B------:R-:W2:Y:S01]  /*372a0*/  LDL.LU R12, [R1+0x1c] ;  /* 0x00001c00010c7983 */ /* 0x000ea20000300800 */
[----:B------:R-:W2:Y:S01]  /*372b0*/  LDL.LU R13, [R1+0x18] ;  /* 0x00001800010d7983 */ /* 0x000ea20000300800 */
[----:B------:R-:W2:Y:S03]  /*372c0*/  LDL.LU R24, [R1+0x14] ;  /* 0x0000140001187983 */ /* 0x000ea60000300800 */
[----:B------:R0:W-:Y:S01]  /*372d0*/  STS.U16 [R3+0x3000], R26 ;  /* 0x0030001a03007388 */ /* 0x0001e20000000400 */
[----:B------:R-:W2:Y:S03]  /*372e0*/  LDL.LU R25, [R1+0x10] ;  /* 0x0000100001197983 */ /* 0x000ea60000300800 */
[----:B------:R1:W-:Y:S04]  /*372f0*/  STS.U16 [R3+0x3080], R27 ;  /* 0x0030801b03007388 */ /* 0x0003e80000000400 */
[----:B------:R1:W-:Y:S04]  /*37300*/  STS.U16 [R3+0x3800], R28 ;  /* 0x0038001c03007388 */ /* 0x0003e80000000400 */
[----:B------:R1:W-:Y:S04]  /*37310*/  STS.U16 [R3+0x3880], R29 ;  /* 0x0038801d03007388 */ /* 0x0003e80000000400 */
[----:B0-----:R-:W2:Y:S01]  /*37320*/  LDL.LU R26, [R1+0xc] ;  /* 0x00000c00011a7983 */ /* 0x001ea20000300800 */
[----:B-1----:R-:W2:Y:S02]  /*37330*/  LDL.LU R27, [R1+0x8] ;  /* 0x00000800011b7983 */ /* 0x002ea40000300800 */
[----:B------:R-:W2:Y:S01]  /*37340*/  LDL.LU R28, [R1+0x4] ;  /* 0x00000400011c7983 */ /* 0x000ea20000300800 */
[----:B------:R-:W2:Y:S04]  /*37350*/  LDL.LU R29, [R1] ;  /* 0x00000000011d7983 */ /* 0x000ea80000300800 */
[----:B---3--:R0:W-:Y:S04]  /*37360*/  STS.U16 [R3+0x4000], R2 ;  /* 0x0040000203007388 */ /* 0x0081e80000000400 */
[----:B0-----:R-:W3:Y:S04]  /*37370*/  LDL.LU R2, [R1+0x5174] ;  /* 0x0051740001027983 */ /* 0x001ee80000300800 */
[----:B---3--:R0:W-:Y:S04]  /*37380*/  STS.U16 [R3+0x4080], R2 ;  /* 0x0040800203007388 */ /* 0x0081e80000000400 */
[----:B0-----:R-:W3:Y:S04]  /*37390*/  LDL.LU R2, [R1+0x5170] ;  /* 0x0051700001027983 */ /* 0x001ee80000300800 */
[----:B---3--:R0:W-:Y:S04]  /*373a0*/  STS.U16 [R3+0x4800], R2 ;  /* 0x0048000203007388 */ /* 0x0081e80000000400 */
[----:B0-----:R-:W3:Y:S04]  /*373b0*/  LDL.LU R2, [R1+0x516c] ;  /* 0x00516c0001027983 */ /* 0x001ee80000300800 */
[----:B----4-:R-:W-:Y:S04]  /*373c0*/  STS.U16 [R3+0x5000], R15 ;  /* 0x0050000f03007388 */ /* 0x010fe80000000400 */
[----:B------:R-:W-:Y:S04]  /*373d0*/  STS.U16 [R3+0x5080], R14 ;  /* 0x0050800e03007388 */ /* 0x000fe80000000400 */
        /* <DEDUP_REMOVED lines=11> */
[----:B---3--:R0:W-:Y:S04]  /*37490*/  STS.U16 [R3+0x4880], R2 ;  /* 0x0048800203007388 */ /* 0x0081e80000000400 */
[----:B0-----:R-:W3:Y:S01]  /*374a0*/  LDL.LU R2, [R1+0x5168] ;  /* 0x0051680001027983 */ /* 0x001ee20000300800 */
[----:B------:R-:W4:Y:S02]  /*374b0*/  LDL.LU R15, [R1+0x5164] ;  /* 0x00516400010f7983 */ /* 0x000f240000300800 */
[----:B------:R-:W3:Y:S02]  /*374c0*/  LDL.LU R14, [R1+0x5160] ;  /* 0x00516000010e7983 */ /* 0x000ee40000300800 */
[----:B------:R-:W3:Y:S01]  /*374d0*/  LDL.LU R0, [R1+0x515c] ;  /* 0x00515c0001007983 */ /* 0x000ee20000300800 */
[----:B------:R-:W3:Y:S01]  /*374e0*/  LDL.LU R21, [R1+0x5158] ;  /* 0x0051580001157983 */ /* 0x000ee20000300800 */
[----:B------:R-:W3:Y:S02]  /*374f0*/  LDL.LU R20, [R1+0x5154] ;  /* 0x0051540001147983 */ /* 0x000ee40000300800 */
[----:B------:R-:W3:Y:S02]  /*37500*/  LDL.LU R19, [R1+0x5150] ;  /* 0x0051500001137983 */ /* 0x000ee40000300800 */
[----:B------:R-:W3:Y:S01]  /*37510*/  LDL.LU R17, [R1+0x514c] ;  /* 0x00514c0001117983 */ /* 0x000ee20000300800 */
[----:B------:R-:W3:Y:S01]  /*37520*/  LDL.LU R16, [R1+0x5148] ;  /* 0x0051480001107983 */ /* 0x000ee20000300800 */
[----:B------:R-:W3:Y:S02]  /*37530*/  LDL.LU R18, [R1+0x5144] ;  /* 0x0051440001127983 */ /* 0x000ee40000300800 */
[----:B------:R-:W3:Y:S02]  /*37540*/  LDL.LU R22, [R1+0x5140] ;  /* 0x0051400001167983 */ /* 0x000ee40000300800 */
[----:B------:R-:W3:Y:S01]  /*37550*/  LDL.LU R23, [R1+0x513c] ;  /* 0x00513c0001177983 */ /* 0x000ee20000300800 */
[----:B------:R-:W3:Y:S01]  /*37560*/  LDL.LU R4, [R1+0x5138] ;  /* 0x0051380001047983 */ /* 0x000ee20000300800 */
[----:B------:R-:W4:Y:S03]  /*37570*/  LDL.LU R5, [R1+0x5134] ;  /* 0x0051340001057983 */ /* 0x000f260000300800 */
[----:B------:R0:W-:Y:S04]  /*37580*/  STS.U16 [R3+0x8080], R6 ;  /* 0x0080800603007388 */ /* 0x0001e80000000400 */
[----:B--2---:R1:W-:Y:S04]  /*37590*/  STS.U16 [R3+0x8800], R7 ;  /* 0x0088000703007388 */ /* 0x0043e80000000400 */
[----:B------:R2:W-:Y:S04]  /*375a0*/  STS.U16 [R3+0x8880], R8 ;  /* 0x0088800803007388 */ /* 0x0005e80000000400 */
[----:B------:R2:W-:Y:S04]  /*375b0*/  STS.U16 [R3+0x9000], R9 ;  /* 0x0090000903007388 */ /* 0x0005e80000000400 */
[----:B------:R2:W-:Y:S04]  /*375c0*/  STS.U16 [R3+0x9080], R10 ;  /* 0x0090800a03007388 */ /* 0x0005e80000000400 */
[----:B------:R2:W-:Y:S04]  /*375d0*/  STS.U16 [R3+0x9800], R11 ;  /* 0x0098000b03007388 */ /* 0x0005e80000000400 */
[----:B0-----:R-:W4:Y:S01]  /*375e0*/  LDL.LU R6, [R1+0x5130] ;  /* 0x0051300001067983 */ /* 0x001f220000300800 */
[----:B-1----:R-:W4:Y:S02]  /*375f0*/  LDL.LU R7, [R1+0x512c] ;  /* 0x00512c0001077983 */ /* 0x002f240000300800 */
[----:B--2---:R-:W2:Y:S02]  /*37600*/  LDL.LU R8, [R1+0x5128] ;  /* 0x0051280001087983 */ /* 0x004ea40000300800 */
[----:B------:R-:W2:Y:S01]  /*37610*/  LDL.LU R9, [R1+0x5124] ;  /* 0x0051240001097983 */ /* 0x000ea20000300800 */
[----:B------:R-:W2:Y:S01]  /*37620*/  LDL.LU R10, [R1+0x5120] ;  /* 0x00512000010a7983 */ /* 0x000ea20000300800 */
[----:B------:R-:W2:Y:S03]  /*37630*/  LDL.LU R11, [R1+0x511c] ;  /* 0x00511c00010b7983 */ /* 0x000ea60000300800 */
[----:B------:R0:W-:Y:S04]  /*37640*/  STS.U16 [R3+0x9880], R12 ;  /* 0x0098800c03007388 */ /* 0x0001e80000000400 */
[----:B------:R1:W-:Y:S04]  /*37650*/  STS.U16 [R3+0xa000], R13 ;  /* 0x00a0000d03007388 */ /* 0x0003e80000000400 */
[----:B------:R1:W-:Y:S04]  /*37660*/  STS.U16 [R3+0xa080], R24 ;  /* 0x00a0801803007388 */ /* 0x0003e80000000400 */
[----:B------:R1:W-:Y:S04]  /*37670*/  STS.U16 [R3+0xa800], R25 ;  /* 0x00a8001903007388 */ /* 0x0003e80000000400 */
[----:B------:R1:W-:Y:S04]  /*37680*/  STS.U16 [R3+0xa880], R26 ;  /* 0x00a8801a03007388 */ /* 0x0003e80000000400 */
[----:B------:R1:W-:Y:S04]  /*37690*/  STS.U16 [R3+0xb000], R27 ;  /* 0x00b0001b03007388 */ /* 0x0003e80000000400 */
[----:B0-----:R-:W2:Y:S01]  /*376a0*/  LDL.LU R12, [R1+0x5118] ;  /* 0x00511800010c7983 */ /* 0x001ea20000300800 */
[----:B-1----:R-:W2:Y:S02]  /*376b0*/  LDL.LU R13, [R1+0x5114] ;  /* 0x00511400010d7983 */ /* 0x002ea40000300800 */
[----:B------:R-:W2:Y:S02]  /*376c0*/  LDL.LU R24, [R1+0x5110] ;  /* 0x0051100001187983 */ /* 0x000ea40000300800 */
[----:B------:R-:W2:Y:S01]  /*376d0*/  LDL.LU R25, [R1+0x510c] ;  /* 0x00510c0001197983 */ /* 0x000ea20000300800 */
[----:B------:R-:W2:Y:S01]  /*376e0*/  LDL.LU R26, [R1+0x5108] ;  /* 0x00510800011a7983 */ /* 0x000ea20000300800 */
[----:B------:R-:W2:Y:S03]  /*376f0*/  LDL.LU R27, [R1+0x5104] ;  /* 0x00510400011b7983 */ /* 0x000ea60000300800 */
[----:B------:R0:W-:Y:S04]  /*37700*/  STS.U16 [R3+0xb080], R28 ;  /* 0x00b0801c03007388 */ /* 0x0001e80000000400 */
[----:B------:R1:W-:Y:S04]  /*37710*/  STS.U16 [R3+0xb800], R29 ;  /* 0x00b8001d03007388 */ /* 0x0003e80000000400 */
[----:B0-----:R-:W2:Y:S01]  /*37720*/  LDL.LU R28, [R1+0x5100] ;  /* 0x00510000011c7983 */ /* 0x001ea20000300800 */
[----:B-1----:R-:W2:Y:S03]  /*37730*/  LDL.LU R29, [R1+0x50fc] ;  /* 0x0050fc00011d7983 */ /* 0x002ea60000300800 */
[----:B---3--:R0:W-:Y:S04]  /*37740*/  STS.U16 [R3+0xf880], R4 ;  /* 0x00f8800403007388 */ /* 0x0081e80000000400 */
[----:B----4-:R1:W-:Y:S04]  /*37750*/  STS.U16 [R3+0xf080], R5 ;  /* 0x00f0800503007388 */ /* 0x0103e80000000400 */
[----:B0-----:R-:W3:Y:S04]  /*37760*/  LDL R4, [R1+0x18a0] ;  /* 0x0018a00001047983 */ /* 0x001ee80000100800 */
[----:B-1----:R-:W3:Y:S01]  /*37770*/  LDL R5, [R1+0x18a4] ;  /* 0x0018a40001057983 */ /* 0x002ee20000100800 */
[----:B------:R-:W-:-:S02]  /*37780*/  PRMT R0, RZ, 0x7610, R0 ;  /* 0x00007610ff007816 */ /* 0x000fc40000000000 */
[----:B---3--:R-:W-:-:S04]  /*37790*/  @!P2 LOP3.LUT R5, R5, R4, RZ, 0x3c, !PT ;  /* 0x000000040505a212 */ /* 0x008fc800078e3cff */
[----:B------:R-:W-:-:S04]  /*377a0*/  @!P2 LOP3.LUT R4, R5, R4, RZ, 0x3c, !PT ;  /* 0x000000040504a212 */ /* 0x000fc800078e3cff */
[----:B------:R-:W-:-:S05]  /*377b0*/  @!P2 LOP3.LUT R5, R5, R4, RZ, 0x3c, !PT ;  /* 0x000000040505a212 */ /* 0x000fca00078e3cff */
[----:B------:R-:W3:Y:S04]  /*377c0*/  @!P2 LDG.E.U16 R0, [R4.64] ;  /* 0x000000040400a981 */ /* 0x000ee8000c1e1500 */
[----:B--2---:R-:W-:Y:S04]  /*377d0*/  STS.U16 [R3+0xb880], R29 ;  /* 0x00b8801d03007388 */ /* 0x004fe80000000400 */
        /* <DEDUP_REMOVED lines=13> */
[----:B------:R0:W-:Y:S01]  /*378b0*/  STS.U16 [R3+0xf800], R17 ;  /* 0x00f8001103007388 */ /* 0x0001e20000000400 */
[----:B------:R-:W-:Y:S02]  /*378c0*/  STS.U16 [R2+0x100], R23 ;  /* 0x0001001702007388 */ /* 0x000fe40000000400 */
[----:B------:R-:W-:Y:S02]  /*378d0*/  STS.U16 [R2+0x180], R22 ;  /* 0x0001801602007388 */ /* 0x000fe40000000400 */
[----:B------:R-:W-:Y:S01]  /*378e0*/  STS.U16 [R2+0x900], R18 ;  /* 0x0009001202007388 */ /* 0x000fe20000000400 */
[----:B------:R-:W-:Y:S01]  /*378f0*/  STS.U16 [R2+0x980], R16 ;  /* 0x0009801002007388 */ /* 0x000fe20000000400 */
[----:B------:R-:W-:Y:S02]  /*37900*/  STS.U16 [R2+0x1100], R19 ;  /* 0x0011001302007388 */ /* 0x000fe40000000400 */
[----:B------:R-:W-:Y:S02]  /*37910*/  STS.U16 [R2+0x1180], R20 ;  /* 0x0011801402007388 */ /* 0x000fe40000000400 */
[----:B------:R1:W-:Y:S01]  /*37920*/  STS.U16 [R2+0x1900], R21 ;  /* 0x0019001502007388 */ /* 0x0003e20000000400 */
[----:B0-----:R-:W2:Y:S04]  /*37930*/  LDL.LU R3, [R1+0x1e80] ;  /* 0x001e800001037983 */ /* 0x001ea80000300800 */
[----:B-1----:R-:W4:Y:S04]  /*37940*/  LDL.LU R2, [R1+0x50f8] ;  /* 0x0050f80001027983 */ /* 0x002f280000300800 */
[----:B---3--:R0:W-:Y:S04]  /*37950*/  STL [R1+0xa94], R0 ;  /* 0x000a940001007387 */ /* 0x0081e80000100800 */
[----:B0-----:R-:W3:Y:S01]  /*37960*/  LDL.LU R0, [R1+0x50f4] ;  /* 0x0050f40001007983 */ /* 0x001ee20000300800 */
[----:B------:R-:W2:Y:S02]  /*37970*/  LDL R4, [R1+0x1898] ;  /* 0x0018980001047983 */ /* 0x000ea40000100800 */
[----:B------:R-:W2:Y:S01]  /*37980*/  LDL R5, [R1+0x189c] ;  /* 0x00189c0001057983 */ /* 0x000ea20000100800 */
[----:B----4-:R-:W-:-:S02]  /*37990*/  PRMT R2, RZ, 0x7610, R2 ;  /* 0x00007610ff027816 */ /* 0x010fc40000000002 */
[----:B--2---:R-:W-:-:S04]  /*379a0*/  @!P3 LOP3.LUT R5, R5, R4, RZ, 0x3c, !PT ;  /* 0x000000040505b212 */ /* 0x004fc800078e3cff */
[----:B------:R-:W-:-:S04]  /*379b0*/  @!P3 LOP3.LUT R4, R5, R4, RZ, 0x3c, !PT ;  /* 0x000000040504b212 */ /* 0x000fc800078e3cff */
[----:B------:R-:W-:-:S05]  /*379c0*/  @!P3 LOP3.LUT R5, R5, R4, RZ, 0x3c, !PT ;  /* 0x000000040505b212 */ /* 0x000fca00078e3cff */
[----:B------:R-:W2:Y:S04]  /*379d0*/  @!P3 LDG.E.U16 R2, [R4.64] ;  /* 0x000000040402b981 */ /* 0x000ea8000c1e1500 */
[----:B--2---:R0:W-:Y:S04]  /*379e0*/  STL [R1+0xa90], R2 ;  /* 0x000a900201007387 */ /* 0x0041e80000100800 */
[----:B0-----:R-:W2:Y:S01]  /*379f0*/  LDL.LU R2, [R1+0x50f0] ;  /* 0x0050f00001027983 */ /* 0x001ea20000300800 */
[----:B------:R-:W4:Y:S02]  /*37a00*/  LDL R4, [R1+0x1890] ;  /* 0x0018900001047983 */ /* 0x000f240000100800 */
[----:B------:R-:W4:Y:S01]  /*37a10*/  LDL R5, [R1+0x1894] ;  /* 0x0018940001057983 */ /* 0x000f220000100800 */
[----:B---3--:R-:W-:-:S02]  /*37a20*/  PRMT R0, RZ, 0x7610, R0 ;  /* 0x00007610ff007816 */ /* 0x008fc40000000000 */
[----:B----4-:R-:W-:-:S04]  /*37a30*/  @!P2 LOP3.LUT R5, R5, R4, RZ, 0x3c, !PT ;  /* 0x000000040505a212 */ /* 0x010fc800078e3cff */
[----:B------:R-:W-:-:S04]  /*37a40*/  @!P2 LOP3.LUT R4, R5, R4, RZ, 0x3c, !PT ;  /* 0x000000040504a212 */ /* 0x000fc800078e3cff */
[----:B------:R-:W-:-:S05]  /*37a50*/  @!P2 LOP3.LUT R5, R5, R4, RZ, 0x3c, !PT ;  /* 0x000000040505a212 */ /* 0x000fca00078e3cff */
[----:B------:R-:W3:Y:S04]  /*37a60*/  @!P2 LDG.E.U16 R0, [R4.64] ;  /* 0x000000040400a981 */ /* 0x000ee8000c1e1500 */
[----:B---3--:R0:W-:Y:S04]  /*37a70*/  STL [R1+0xa8c], R0 ;  /* 0x000a8c0001007387 */ /* 0x0081e80000100800 */
[----:B0-----:R-:W3:Y:S01]  /*37a80*/  LDL.LU R0, [R1+0x50ec] ;  /* 0x0050ec0001007983 */ /* 0x001ee20000300800 */
[----:B------:R-:W4:Y:S02]  /*37a90*/  LDL R4, [R1+0x1888] ;  /* 0x0018880001047983 */ /* 0x000f240000100800 */
[----:B------:R-:W4:Y:S01]  /*37aa0*/  LDL R5, [R1+0x188c] ;  /* 0x00188c0001057983 */ /* 0x000f220000100800 */
[----:B--2---:R-:W-:-:S02]  /*37ab0*/  PRMT R2, RZ, 0x7610, R2 ;  /* 0x00007610ff027816 */ /* 0x004fc40000000002 */
[----:B----4-:R-:W-:-:S04]  /*37ac0*/  @!P3 LOP3.LUT R5, R5, R4, RZ, 0x3c, !PT ;  /* 0x000000040505b212 */ /* 0x010fc800078e3cff */
        /* <DEDUP_REMOVED lines=2724> */
[----:B------:R-:W4:Y:S02]  /*42510*/  LDL R5, [R1+0xd8c] ;  /* 0x000d8c0001057983 */ /* 0x000f240000100800 */
[----:B----4-:R-:W-:-:S02]  /*42520*/  @!P3 LOP3.LUT R5, R5, R4, RZ, 0x3c, !PT ;  /* 0x000000040505b212 */ /* 0x010fc400078e3cff */
[----:B--2---:R-:W-:Y:S02]  /*42530*/  PRMT R2, RZ, 0x7610, R2 ;  /* 0x00007610ff027816 */ /* 0x004fe40000000002 */
        /* <DEDUP_REMOVED lines=452> */
[----:B------:R0:W2:Y:S04]  /*44180*/  @!P3 LDG.E.U16 R2, [R4.64] ;  /* 0x000000040402b981 */ /* 0x0000a8000c1e1500 */
[----:B0-----:R-:W4:Y:S04]  /*44190*/  LDL R4, [R1+0xbb0] ;  /* 0x000bb00001047983 */ /* 0x001f280000100800 */
[----:B------:R-:W4:Y:S01]  /*441a0*/  LDL R5, [R1+0xbb4] ;  /* 0x000bb40001057983 */ /* 0x000f220000100800 */
[----:B---3--:R-:W-:Y:S02]  /*441b0*/  PRMT R0, RZ, 0x7610, R0 ;  /* 0x00007610ff007816 */ /* 0x008fe40000000000 */
[----:B----4-:R-:W-:-:S04]  /*441c0*/  @!P2 LOP3.LUT R5, R5, R4, RZ, 0x3c, !PT ;  /* 0x000000040505a212 */ /* 0x010fc800078e3cff */
[----:B------:R-:W-:-:S04]  /*441d0*/  @!P2 LOP3.LUT R4, R5, R4, RZ, 0x3c, !PT ;  /* 0x000000040504a212 */ /* 0x000fc800078e3cff */
[----:B------:R-:W-:-:S05]  /*441e0*/  @!P2 LOP3.LUT R5, R5, R4, RZ, 0x3c, !PT ;  /* 0x000000040505a212 */ /* 0x000fca00078e3cff */
[----:B------:R-:W3:Y:S04]  /*441f0*/  @!P2 LDG.E.U16 R0, [R4.64] ;  /* 0x000000040400a981 */ /* 0x000ee8000c1e1500 */
[----:B--2---:R-:W-:Y:S04]  /*44200*/  STL [R1+0x4a0c], R2 ;  /* 0x004a0c0201007387 */ /* 0x004fe80000100800 */
[----:B---3--:R0:W-:Y:S04]  /*44210*/  STL [R1+0xe4], R0 ;  /* 0x0000e40001007387 */ /* 0x0081e80000100800 */
[----:B0-----:R-:W2:Y:S01]  /*44220*/  LDL.LU R0, [R1+0x4b64] ;  /* 0x004b640001007983 */ /* 0x001ea20000300800 */
[----:B------:R-:W3:Y:S02]  /*44230*/  LDL R4, [R1+0xba8] ;  /* 0x000ba80001047983 */ /* 0x000ee40000100800 */
[----:B------:R-:W3:Y:S02]  /*44240*/  LDL R5, [R1+0xbac] ;  /* 0x000bac0001057983 */ /* 0x000ee40000100800 */
[----:B---3--:R-:W-:-:S02]  /*44250*/  @!P3 LOP3.LUT R5, R5, R4, RZ, 0x3c, !PT ;  /* 0x000000040505b212 */ /* 0x008fc400078e3cff */
[----:B--2---:R-:W-:Y:S02]  /*44260*/  PRMT R0, RZ, 0x7610, R0 ;  /* 0x00007610ff007816 */ /* 0x004fe40000000000 */
[----:B------:R-:W-:-:S04]  /*44270*/  @!P3 LOP3.LUT R4, R5, R4, RZ, 0x3c, !PT ;  /* 0x000000040504b212 */ /* 0x000fc800078e3cff */
[----:B------:R-:W-:-:S05]  /*44280*/  @!P3 LOP3.LUT R5, R5, R4, RZ, 0x3c, !PT ;  /* 0x000000040505b212 */ /* 0x000fca00078e3cff */
[----:B------:R-:W2:Y:S04]  /*44290*/  @!P3 LDG.E.U16 R0, [R4.64] ;  /* 0x000000040400b981 */ /* 0x000ea8000c1e1500 */
[----:B--2---:R0:W-:Y:S04]  /*442a0*/  STL [R1+0xe0], R0 ;  /* 0x0000e00001007387 */ /* 0x0041e80000100800 */
        /* <DEDUP_REMOVED lines=97> */
[----:B------:R0:W2:Y:S04]  /*448c0*/  @!P2 LDG.E.U16 R0, [R4.64] ;  /* 0x000000040400a981 */ /* 0x0000a8000c1e1500 */
[----:B0-----:R-:W3:Y:S04]  /*448d0*/  LDL R4, [R1+0xb48] ;  /* 0x000b480001047983 */ /* 0x001ee80000100800 */
[----:B------:R-:W3:Y:S01]  /*448e0*/  LDL R5, [R1+0xb4c] ;  /* 0x000b4c0001057983 */ /* 0x000ee20000100800 */
[----:B------:R-:W-:Y:S02]  /*448f0*/  PRMT R14, RZ, 0x7610, R14 ;  /* 0x00007610ff0e7816 */ /* 0x000fe4000000000e */
[----:B---3--:R-:W-:-:S04]  /*44900*/  @!P3 LOP3.LUT R5, R5, R4, RZ, 0x3c, !PT ;  /* 0x000000040505b212 */ /* 0x008fc800078e3cff */
        /* <DEDUP_REMOVED lines=97> */
[----:B------:R-:W3:Y:S01]  /*44f20*/  LDL R5, [R1+0xae4] ;  /* 0x000ae40001057983 */ /* 0x000ee20000100800 */
[----:B------:R-:W-:-:S02]  /*44f30*/  PRMT R0, RZ, 0x7610, R0 ;  /* 0x00007610ff007816 */ /* 0x000fc40000000000 */
[----:B---3--:R-:W-:-:S04]  /*44f40*/  @!P2 LOP3.LUT R5, R5, R4, RZ, 0x3c, !PT ;  /* 0x000000040505a212 */ /* 0x008fc800078e3cff */
[----:B------:R-:W-:-:S04]  /*44f50*/  @!P2 LOP3.LUT R4, R5, R4, RZ, 0x3c, !PT ;  /* 0x000000040504a212 */ /* 0x000fc800078e3cff */
[----:B------:R-:W-:-:S05]  /*44f60*/  @!P2 LOP3.LUT R5, R5, R4, RZ, 0x3c, !PT ;  /* 0x000000040505a212 */ /* 0x000fca00078e3cff */
[----:B------:R0:W3:Y:S04]  /*44f70*/  @!P2 LDG.E.U16 R0, [R4.64] ;  /* 0x000000040400a981 */ /* 0x0000e8000c1e1500 */
[----:B0-----:R-:W4:Y:S04]  /*44f80*/  LDL R4, [R1+0xad8] ;  /* 0x000ad80001047983 */ /* 0x001f280000100800 */
[----:B------:R-:W4:Y:S01]  /*44f90*/  LDL R5, [R1+0xadc] ;  /* 0x000adc0001057983 */ /* 0x000f220000100800 */
[----:B--2---:R-:W-:Y:S02]  /*44fa0*/  PRMT R14, RZ, 0x7610, R14 ;  /* 0x00007610ff0e7816 */ /* 0x004fe4000000000e */
[----:B----4-:R-:W-:-:S04]  /*44fb0*/  @!P3 LOP3.LUT R5, R5, R4, RZ, 0x3c, !PT ;  /* 0x000000040505b212 */ /* 0x010fc800078e3cff */
[----:B------:R-:W-:-:S04]  /*44fc0*/  @!P3 LOP3.LUT R4, R5, R4, RZ, 0x3c, !PT ;  /* 0x000000040504b212 */ /* 0x000fc800078e3cff */
[----:B------:R-:W-:-:S05]  /*44fd0*/  @!P3 LOP3.LUT R5, R5, R4, RZ, 0x3c, !PT ;  /* 0x000000040505b212 */ /* 0x000fca00078e3cff */
[----:B------:R-:W2:Y:S04]  /*44fe0*/  @!P3 LDG.E.U16 R14, [R4.64] ;  /* 0x00000004040eb981 */ /* 0x000ea8000c1e1500 */
[----:B---3--:R-:W-:Y:S04]  /*44ff0*/  STL [R1+0x4a14], R0 ;  /* 0x004a140001007387 */ /* 0x008fe80000100800 */
        /* <DEDUP_REMOVED lines=61> */
[----:B---3--:R0:W-:Y:S04]  /*453d0*/  STL [R1+0x68], R11 ;  /* 0x0000680b01007387 */ /* 0x0081e80000100800 */
[----:B0-----:R-:W3:Y:S04]  /*453e0*/  LDL R11, [R1+0x1db4] ;  /* 0x001db400010b7983 */ /* 0x001ee80000100800 */
        /* <DEDUP_REMOVED lines=35> */
[----:B------:R-:W2:Y:S01]  /*45620*/  @!P3 LDG.E.U16 R14, [R4.64] ;  /* 0x00000004040eb981 */ /* 0x000ea2000c1e1500 */
[----:B------:R-:W-:-:S03]  /*45630*/  PRMT R0, RZ, 0x7610, R0 ;  /* 0x00007610ff007816 */ /* 0x000fc60000000000 */
[----:B--2---:R0:W-:Y:S04]  /*45640*/  STL [R1+0x40], R14 ;  /* 0x0000400e01007387 */ /* 0x0041e80000100800 */
[----:B0-----:R-:W2:Y:S01]  /*45650*/  LDL.LU R14, [R1+0x4ae0] ;  /* 0x004ae000010e7983 */ /* 0x001ea20000300800 */
[----:B------:R-:W4:Y:S02]  /*45660*/  LDL R5, [R1+0x1da8] ;  /* 0x001da80001057983 */ /* 0x000f240000100800 */
[----:B---3--:R-:W-:Y:S02]  /*45670*/  @!P2 IMAD.MOV.U32 R4, RZ, RZ, R11 ;  /* 0x000000ffff04a224 */ /* 0x008fe400078e000b */
[----:B------:R-:W3:Y:S04]  /*45680*/  LDL R11, [R1+0x1cf4] ;  /* 0x001cf400010b7983 */ /* 0x000ee80000100800 */
[----:B----4-:R0:W4:Y:S04]  /*45690*/  @!P2 LDG.E.U16 R0, [R4.64] ;  /* 0x000000040400a981 */ /* 0x010128000c1e1500 */
[----:B0-----:R-:W3:Y:S04]  /*456a0*/  LDL R4, [R1+0x1db0] ;  /* 0x001db00001047983 */ /* 0x001ee80000100800 */
[----:B------:R-:W3:Y:S01]  /*456b0*/  LDL R5, [R1+0x1dbc] ;  /* 0x001dbc0001057983 */ /* 0x000ee20000100800 */
[----:B--2---:R-:W-:-:S02]  /*456c0*/  PRMT R14, RZ, 0x7610, R14 ;  /* 0x00007610ff0e7816 */ /* 0x004fc4000000000e */
[----:B---3--:R-:W-:-:S04]  /*456d0*/  @!P3 LOP3.LUT R5, R5, R4, RZ, 0x3c, !PT ;  /* 0x000000040505b212 */ /* 0x008fc800078e3cff */
[----:B------:R-:W-:-:S04]  /*456e0*/  @!P3 LOP3.LUT R4, R5, R4, RZ, 0x3c, !PT ;  /* 0x000000040504b212 */ /* 0x000fc800078e3cff */
[----:B------:R-:W-:-:S05]  /*456f0*/  @!P3 LOP3.LUT R5, R5, R4, RZ, 0x3c, !PT ;  /* 0x000000040505b212 */ /* 0x000fca00078e3cff */
[----:B------:R-:W2:Y:S04]  /*45700*/  @!P3 LDG.E.U16 R14, [R4.64] ;  /* 0x00000004040eb981 */ /* 0x000ea8000c1e1500 */
[----:B----4-:R-:W-:Y:S04]  /*45710*/  STL [R1+0x4ab8], R0 ;  /* 0x004ab80001007387 */ /* 0x010fe80000100800 */
        /* <DEDUP_REMOVED lines=11> */
[----:B------:R-:W-:Y:S02]  /*457d0*/  PRMT R8, RZ, 0x7610, R8 ;  /* 0x00007610ff087816 */ /* 0x000fe40000000008 */
[----:B----4-:R-:W-:-:S04]  /*457e0*/  @!P3 LOP3.LUT R5, R5, R4, RZ, 0x3c, !PT ;  /* 0x000000040505b212 */ /* 0x010fc800078e3cff */
[----:B------:R-:W-:-:S04]  /*457f0*/  @!P3 LOP3.LUT R4, R5, R4, RZ, 0x3c, !PT ;  /* 0x000000040504b212 */ /* 0x000fc800078e3cff */
[----:B------:R-:W-:Y:S01]  /*45800*/  @!P3 LOP3.LUT R5, R5, R4, RZ, 0x3c, !PT ;  /* 0x000000040505b212 */ /* 0x000fe200078e3cff */
[----:B---3--:R-:W-:Y:S04]  /*45810*/  STL [R1+0x4abc], R9 ;  /* 0x004abc0901007387 */ /* 0x008fe80000100800 */
[----:B------:R0:W3:Y:S04]  /*45820*/  @!P3 LDG.E.U16 R8, [R4.64] ;  /* 0x000000040408b981 */ /* 0x0000e8000c1e1500 */
[----:B0-----:R-:W4:Y:S04]  /*45830*/  LDL R4, [R1+0x1ce0] ;  /* 0x001ce00001047983 */ /* 0x001f280000100800 */
[----:B------:R-:W4:Y:S01]  /*45840*/  LDL R5, [R1+0x1cec] ;  /* 0x001cec0001057983 */ /* 0x000f220000100800 */
[----:B--2---:R-:W-:-:S02]  /*45850*/  PRMT R14, RZ, 0x7610, R14 ;  /* 0x00007610ff0e7816 */ /* 0x004fc4000000000e */
        /* <DEDUP_REMOVED lines=8> */
[----:B------:R-:W-:-:S02]  /*458e0*/  @!P2 IMAD.MOV.U32 R4, RZ, RZ, R11 ;  /* 0x000000ffff04a224 */ /* 0x000fc400078e000b */
[----:B------:R-:W4:Y:S01]  /*458f0*/  LDL R11, [R1+0x1d4c] ;  /* 0x001d4c00010b7983 */ /* 0x000f220000100800 */
[----:B--2---:R-:W-:-:S06]  /*45900*/  PRMT R14, RZ, 0x7610, R14 ;  /* 0x00007610ff0e7816 */ /* 0x004fcc000000000e */
[----:B---3--:R-:W2:Y:S04]  /*45910*/  @!P2 LDG.E.U16 R14, [R4.64] ;  /* 0x00000004040ea981 */ /* 0x008ea8000c1e1500 */
        /* <DEDUP_REMOVED lines=9> */
[----:B0-----:R-:W3:Y:S04]  /*459b0*/  LDL R4, [R1+0x1cf8] ;  /* 0x001cf80001047983 */ /* 0x001ee80000100800 */
[----:B------:R-:W3:Y:S01]  /*459c0*/  LDL R5, [R1+0x1d04] ;  /* 0x001d040001057983 */ /* 0x000ee20000100800 */
[----:B--2---:R-:W-:Y:S02]  /*459d0*/  PRMT R14, RZ, 0x7610, R14 ;  /* 0x00007610ff0e7816 */ /* 0x004fe4000000000e */
[----:B---3--:R-:W-:-:S04]  /*459e0*/  @!P2 LOP3.LUT R5, R5, R4, RZ, 0x3c, !PT ;  /* 0x000000040505a212 */ /* 0x008fc800078e3cff */
[----:B------:R-:W-:-:S04]  /*459f0*/  @!P2 LOP3.LUT R4, R5, R4, RZ, 0x3c, !PT ;  /* 0x000000040504a212 */ /* 0x000fc800078e3cff */
[----:B------:R-:W-:Y:S01]  /*45a00*/  @!P2 LOP3.LUT R5, R5, R4, RZ, 0x3c, !PT ;  /* 0x000000040505a212 */ /* 0x000fe200078e3cff */
[----:B------:R-:W-:Y:S04]  /*45a10*/  STL [R1+0x4a3c], R2 ;  /* 0x004a3c0201007387 */ /* 0x000fe80000100800 */
[----:B------:R0:W2:Y:S04]  /*45a20*/  @!P2 LDG.E.U16 R14, [R4.64] ;  /* 0x00000004040ea981 */ /* 0x0000a8000c1e1500 */
[----:B0-----:R-:W3:Y:S04]  /*45a30*/  LDL R4, [R1+0x1d00] ;  /* 0x001d000001047983 */ /* 0x001ee80000100800 */
[----:B------:R-:W3:Y:S01]  /*45a40*/  LDL R5, [R1+0x1d0c] ;  /* 0x001d0c0001057983 */ /* 0x000ee20000100800 */
[----:B------:R-:W-:-:S02]  /*45a50*/  PRMT R15, RZ, 0x7610, R15 ;  /* 0x00007610ff0f7816 */ /* 0x000fc4000000000f */
[----:B---3--:R-:W-:-:S04]  /*45a60*/  @!P3 LOP3.LUT R5, R5, R4, RZ, 0x3c, !PT ;  /* 0x000000040505b212 */ /* 0x008fc800078e3cff */
[----:B------:R-:W-:-:S04]  /*45a70*/  @!P3 LOP3.LUT R4, R5, R4, RZ, 0x3c, !PT ;  /* 0x000000040504b212 */ /* 0x000fc800078e3cff */
[----:B------:R-:W-:-:S05]  /*45a80*/  @!P3 LOP3.LUT R5, R5, R4, RZ, 0x3c, !PT ;  /* 0x000000040505b212 */ /* 0x000fca00078e3cff */
[----:B------:R-:W3:Y:S04]  /*45a90*/  @!P3 LDG.E.U16 R15, [R4.64] ;  /* 0x00000004040fb981 */ /* 0x000ee8000c1e1500 */
[----:B--2---:R0:W-:Y:S04]  /*45aa0*/  STL [R1+0x4c], R14 ;  /* 0x00004c0e01007387 */ /* 0x0041e80000100800 */
[----:B0-----:R-:W2:Y:S04]  /*45ab0*/  LDL R14, [R1+0x1dcc] ;  /* 0x001dcc00010e7983 */ /* 0x001ea80000100800 */
[----:B---3--:R0:W-:Y:S04]  /*45ac0*/  STL [R1+0x48], R15 ;  /* 0x0000480f01007387 */ /* 0x0081e80000100800 */
[----:B0-----:R-:W3:Y:S01]  /*45ad0*/  LDL.LU R15, [R1+0x4ad0] ;  /* 0x004ad000010f7983 */ /* 0x001ee20000300800 */
[----:B------:R-:W2:Y:S02]  /*45ae0*/  LDL R4, [R1+0x1d38] ;  /* 0x001d380001047983 */ /* 0x000ea40000100800 */
[----:B------:R-:W2:Y:S02]  /*45af0*/  LDL R5, [R1+0x1d44] ;  /* 0x001d440001057983 */ /* 0x000ea40000100800 */
[----:B--2---:R-:W-:-:S02]  /*45b00*/  @!P2 LOP3.LUT R5, R5, R4, RZ, 0x3c, !PT ;  /* 0x000000040505a212 */ /* 0x004fc400078e3cff */
[----:B---3--:R-:W-:Y:S02]  /*45b10*/  PRMT R15, RZ, 0x7610, R15 ;  /* 0x00007610ff0f7816 */ /* 0x008fe4000000000f */
[----:B------:R-:W-:-:S04]  /*45b20*/  @!P2 LOP3.LUT R4, R5, R4, RZ, 0x3c, !PT ;  /* 0x000000040504a212 */ /* 0x000fc800078e3cff */
[----:B------:R-:W-:-:S05]  /*45b30*/  @!P2 LOP3.LUT R5, R5, R4, RZ, 0x3c, !PT ;  /* 0x000000040505a212 */ /* 0x000fca00078e3cff */
[----:B------:R-:W2:Y:S01]  /*45b40*/  @!P2 LDG.E.U16 R15, [R4.64] ;  /* 0x00000004040fa981 */ /* 0x000ea2000c1e1500 */
[----:B------:R-:W-:-:S03]  /*45b50*/  PRMT R9, RZ, 0x7610, R9 ;  /* 0x00007610ff097816 */ /* 0x000fc60000000009 */
[----:B--2---:R0:W-:Y:S04]  /*45b60*/  STL [R1+0x34], R15 ;  /* 0x0000340f01007387 */ /* 0x0041e80000100800 */
[----:B0-----:R-:W2:Y:S01]  /*45b70*/  LDL.LU R15, [R1+0x4acc] ;  /* 0x004acc00010f7983 */ /* 0x001ea20000300800 */
[----:B------:R-:W3:Y:S02]  /*45b80*/  LDL R5, [R1+0x1d40] ;  /* 0x001d400001057983 */ /* 0x000ee40000100800 */
[----:B----4-:R-:W-:Y:S01]  /*45b90*/  @!P3 IMAD.MOV.U32 R4, RZ, RZ, R11 ;  /* 0x000000ffff04b224 */ /* 0x010fe200078e000b */
[----:B------:R-:W-:Y:S01]  /*45ba0*/  PRMT R28, RZ, 0x7610, R28 ;  /* 0x00007610ff1c7816 */ /* 0x000fe2000000001c */
[----:B------:R-:W4:Y:S04]  /*45bb0*/  LDL R11, [R1+0x1e40] ;  /* 0x001e4000010b7983 */ /* 0x000f280000100800 */
[----:B---3--:R0:W3:Y:S04]  /*45bc0*/  @!P3 LDG.E.U16 R9, [R4.64] ;  /* 0x000000040409b981 */ /* 0x0080e8000c1e1500 */
[----:B0-----:R-:W2:Y:S04]  /*45bd0*/  LDL R4, [R1+0x1db8] ;  /* 0x001db80001047983 */ /* 0x001ea80000100800 */
        /* <DEDUP_REMOVED lines=8> */
[----:B-1----:R-:W3:Y:S01]  /*45c60*/  LDL R5, [R1+0x1dc0] ;  /* 0x001dc00001057983 */ /* 0x002ee20000100800 */
[----:B------:R-:W-:-:S03]  /*45c70*/  @!P3 IMAD.MOV.U32 R4, RZ, RZ, R14 ;  /* 0x000000ffff04b224 */ /* 0x000fc600078e000e */
[----:B--2---:R0:W-:Y:S01]  /*45c80*/  STL [R1+0x4a90], R28 ;  /* 0x004a901c01007387 */ /* 0x0041e20000100800 */
[----:B------:R-:W-:Y:S01]  /*45c90*/  PRMT R7, RZ, 0x7610, R7 ;  /* 0x00007610ff077816 */ /* 0x000fe20000000007 */
[----:B------:R-:W2:Y:S02]  /*45ca0*/  LDL R14, [R1+0x1d1c] ;  /* 0x001d1c00010e7983 */ /* 0x000ea40000100800 */
[----:B---3--:R1:W3:Y:S04]  /*45cb0*/  @!P3 LDG.E.U16 R26, [R4.64] ;  /* 0x00000004041ab981 */ /* 0x0082e8000c1e1500 */
[----:B0-----:R-:W2:Y:S04]  /*45cc0*/  LDL R28, [R1+0x1d10] ;  /* 0x001d1000011c7983 */ /* 0x001ea80000100800 */
[----:B-1----:R-:W2:Y:S04]  /*45cd0*/  LDL R4, [R1+0x1e38] ;  /* 0x001e380001047983 */ /* 0x002ea80000100800 */
[----:B------:R-:W2:Y:S02]  /*45ce0*/  LDL R5, [R1+0x1e44] ;  /* 0x001e440001057983 */ /* 0x000ea40000100800 */
[----:B--2---:R-:W-:-:S04]  /*45cf0*/  @!P2 LOP3.LUT R5, R5, R4, RZ, 0x3c, !PT ;  /* 0x000000040505a212 */ /* 0x004fc800078e3cff */
[----:B------:R-:W-:-:S04]  /*45d00*/  @!P2 LOP3.LUT R4, R5, R4, RZ, 0x3c, !PT ;  /* 0x000000040504a212 */ /* 0x000fc800078e3cff */
[----:B------:R-:W-:-:S05]  /*45d10*/  @!P2 LOP3.LUT R5, R5, R4, RZ, 0x3c, !PT ;  /* 0x000000040505a212 */ /* 0x000fca00078e3cff */
[----:B------:R0:W2:Y:S01]  /*45d20*/  @!P2 LDG.E.U16 R7, [R4.64] ;  /* 0x000000040407a981 */ /* 0x0000a2000c1e1500 */
[----:B------:R-:W-:-:S03]  /*45d30*/  PRMT R6, RZ, 0x7610, R6 ;  /* 0x00007610ff067816 */ /* 0x000fc60000000006 */
[----:B---3--:R1:W-:Y:S01]  /*45d40*/  STL [R1+0x4a94], R26 ;  /* 0x004a941a01007387 */ /* 0x0083e20000100800 */
[----:B0-----:R-:W-:Y:S02]  /*45d50*/  @!P3 IMAD.MOV.U32 R4, RZ, RZ, R9 ;  /* 0x000000ffff04b224 */ /* 0x001fe400078e0009 */
[----:B----4-:R-:W-:Y:S01]  /*45d60*/  @!P3 IMAD.MOV.U32 R5, RZ, RZ, R11 ;  /* 0x000000ffff05b224 */ /* 0x010fe200078e000b */
[----:B-1----:R-:W3:Y:S04]  /*45d70*/  LDL R26, [R1+0x1d14] ;  /* 0x001d1400011a7983 */ /* 0x002ee80000100800 */
[----:B------:R0:W4:Y:S04]  /*45d80*/  @!P3 LDG.E.U16 R6, [R4.64] ;  /* 0x000000040406b981 */ /* 0x000128000c1e1500 */
[----:B--2---:R-:W-:Y:S01]  /*45d90*/  STL [R1+0x4a98], R7 ;  /* 0x004a980701007387 */ /* 0x004fe20000100800 */
[----:B0-----:R-:W2:Y:S01]  /*45da0*/  LDL R5, [R1+0x1d08] ;  /* 0x001d080001057983 */ /* 0x001ea20000100800 */
[----:B------:R-:W-:-:S02]  /*45db0*/  PRMT R10, RZ, 0x7610, R10 ;  /* 0x00007610ff0a7816 */ /* 0x000fc4000000000a */
[----:B------:R-:W-:Y:S01]  /*45dc0*/  PRMT R13, RZ, 0x7610, R13 ;  /* 0x00007610ff0d7816 */ /* 0x000fe2000000000d */
[----:B------:R-:W4:Y:S04]  /*45dd0*/  LDL R11, [R1+0x1d50] ;  /* 0x001d5000010b7983 */ /* 0x000f280000100800 */
[----:B------:R-:W4:Y:S01]  /*45de0*/  LDL R9, [R1+0x1d5c] ;  /* 0x001d5c0001097983 */ /* 0x000f220000100800 */
[----:B---3--:R-:W-:-:S05]  /*45df0*/  @!P2 IMAD.MOV.U32 R4, RZ, RZ, R26 ;  /* 0x000000ffff04a224 */ /* 0x008fca00078e001a */
[----:B--2---:R0:W2:Y:S04]  /*45e00*/  @!P2 LDG.E.U16 R10, [R4.64] ;  /* 0x00000004040aa981 */ /* 0x0040a8000c1e1500 */
[----:B----4-:R-:W-:Y:S01]  /*45e10*/  STL [R1+0x4a9c], R6 ;  /* 0x004a9c0601007387 */ /* 0x010fe20000100800 */
[----:B0-----:R-:W-:Y:S02]  /*45e20*/  @!P3 IMAD.MOV.U32 R4, RZ, RZ, R14 ;  /* 0x000000ffff04b224 */ /* 0x001fe400078e000e */
[----:B------:R-:W-:-:S05]  /*45e30*/  @!P3 IMAD.MOV.U32 R5, RZ, RZ, R28 ;  /* 0x000000ffff05b224 */ /* 0x000fca00078e001c */
[----:B------:R0:W3:Y:S04]  /*45e40*/  @!P3 LDG.E.U16 R13, [R4.64] ;  /* 0x00000004040db981 */ /* 0x0000e8000c1e1500 */
[----:B--2---:R1:W-:Y:S01]  /*45e50*/  STL [R1+0x3c], R10 ;  /* 0x00003c0a01007387 */ /* 0x0043e20000100800 */
[----:B0-----:R-:W2:Y:S02]  /*45e60*/  LDL R4, [R1+0x1d48] ;  /* 0x001d480001047983 */ /* 0x001ea40000100800 */
[----:B------:R-:W2:Y:S01]  /*45e70*/  LDL R5, [R1+0x1d54] ;  /* 0x001d540001057983 */ /* 0x000ea20000100800 */
[----:B------:R-:W-:Y:S01]  /*45e80*/  PRMT R15, RZ, 0x7610, R15 ;  /* 0x00007610ff0f7816 */ /* 0x000fe2000000000f */
[----:B------:R-:W4:Y:S04]  /*45e90*/  LDL R28, [R1+0x1d60] ;  /* 0x001d6000011c7983 */ /* 0x000f280000100800 */
[----:B------:R-:W3:Y:S04]  /*45ea0*/  LDL R26, [R1+0x1d6c] ;  /* 0x001d6c00011a7983 */ /* 0x000ee80000100800 */
[----:B------:R-:W3:Y:S04]  /*45eb0*/  LDL R14, [R1+0x1dc8] ;  /* 0x001dc800010e7983 */ /* 0x000ee80000100800 */
[----:B-1----:R-:W3:Y:S01]  /*45ec0*/  LDL R10, [R1+0x1d64] ;  /* 0x001d6400010a7983 */ /* 0x002ee20000100800 */
[----:B--2---:R-:W-:-:S04]  /*45ed0*/  @!P2 LOP3.LUT R5, R5, R4, RZ, 0x3c, !PT ;  /* 0x000000040505a212 */ /* 0x004fc800078e3cff */
[----:B------:R-:W-:-:S04]  /*45ee0*/  @!P2 LOP3.LUT R4, R5, R4, RZ, 0x3c, !PT ;  /* 0x000000040504a212 */ /* 0x000fc800078e3cff */
[----:B------:R-:W-:-:S05]  /*45ef0*/  @!P2 LOP3.LUT R5, R5, R4, RZ, 0x3c, !PT ;  /* 0x000000040505a212 */ /* 0x000fca00078e3cff */
[----:B------:R-:W2:Y:S04]  /*45f00*/  @!P2 LDG.E.U16 R15, [R4.64] ;  /* 0x00000004040fa981 */ /* 0x000ea8000c1e1500 */
[----:B---3--:R0:W-:Y:S04]  /*45f10*/  STL [R1+0x38], R13 ;  /* 0x0000380d01007387 */ /* 0x0081e80000100800 */
[----:B0-----:R-:W3:Y:S04]  /*45f20*/  LDL R13, [R1+0x1dd4] ;  /* 0x001dd400010d7983 */ /* 0x001ee80000100800 */
[----:B--2---:R0:W-:Y:S04]  /*45f30*/  STL [R1+0x2c], R15 ;  /* 0x00002c0f01007387 */ /* 0x0041e80000100800 */
[----:B0-----:R-:W2:Y:S01]  /*45f40*/  LDL.LU R15, [R1+0x4ac8] ;  /* 0x004ac800010f7983 */ /* 0x001ea20000300800 */
[----:B------:R-:W-:-:S02]  /*45f50*/  @!P3 IMAD.MOV.U32 R4, RZ, RZ, R9 ;  /* 0x000000ffff04b224 */ /* 0x000fc400078e0009 */
[----:B------:R-:W-:Y:S02]  /*45f60*/  @!P3 IMAD.MOV.U32 R5, RZ, RZ, R11 ;  /* 0x000000ffff05b224 */ /* 0x000fe400078e000b */
[----:B------:R-:W3:Y:S01]  /*45f70*/  LDL R9, [R1+0x1ddc] ;  /* 0x001ddc0001097983 */ /* 0x000ee20000100800 */
[----:B------:R-:W3:Y:S01]  /*45f80*/  LDL R11, [R1+0x1dd0] ;  /* 0x001dd000010b7983 */ /* 0x000ee20000100800 */
[----:B--2---:R-:W-:-:S06]  /*45f90*/  PRMT R15, RZ, 0x7610, R15 ;  /* 0x00007610ff0f7816 */ /* 0x004fcc000000000f */
[----:B------:R-:W2:Y:S01]  /*45fa0*/  @!P3 LDG.E.U16 R15, [R4.64] ;  /* 0x00000004040fb981 */ /* 0x000ea2000c1e1500 */
[----:B------:R-:W-:-:S03]  /*45fb0*/  PRMT R7, RZ, 0x7610, R7 ;  /* 0x00007610ff077816 */ /* 0x000fc60000000007 */
[----:B--2---:R0:W-:Y:S04]  /*45fc0*/  STL [R1+0x28], R15 ;  /* 0x0000280f01007387 */ /* 0x0041e80000100800 */
[----:B0-----:R-:W2:Y:S01]  /*45fd0*/  LDL.LU R15, [R1+0x4ac4] ;  /* 0x004ac400010f7983 */ /* 0x001ea20000300800 */
[----:B------:R-:W2:Y:S02]  /*45fe0*/  LDL R5, [R1+0x1d58] ;  /* 0x001d580001057983 */ /* 0x000ea40000100800 */
[----:B------:R-:W-:Y:S02]  /*45ff0*/  @!P2 IMAD.MOV.U32 R4, RZ, RZ, R10 ;  /* 0x000000ffff04a224 */ /* 0x000fe400078e000a */
[----:B------:R-:W3:Y:S04]  /*46000*/  LDL R10, [R1+0x1e48] ;  /* 0x001e4800010a7983 */ /* 0x000ee80000100800 */
[----:B--2---:R0:W2:Y:S01]  /*46010*/  @!P2 LDG.E.U16 R7, [R4.64] ;  /* 0x000000040407a981 */ /* 0x0040a2000c1e1500 */
[----:B------:R-:W-:-:S02]  /*46020*/  PRMT R15, RZ, 0x7610, R15 ;  /* 0x00007610ff0f7816 */ /* 0x000fc4000000000f */
[----:B------:R-:W-:Y:S01]  /*46030*/  PRMT R24, RZ, 0x7610, R24 ;  /* 0x00007610ff187816 */ /* 0x000fe20000000018 */
[----:B0-----:R-:W-:Y:S02]  /*46040*/  @!P3 IMAD.MOV.U32 R4, RZ, RZ, R26 ;  /* 0x000000ffff04b224 */ /* 0x001fe400078e001a */
[----:B----4-:R-:W-:-:S05]  /*46050*/  @!P3 IMAD.MOV.U32 R5, RZ, RZ, R28 ;  /* 0x000000ffff05b224 */ /* 0x010fca00078e001c */
[----:B------:R3:W4:Y:S01]  /*46060*/  @!P3 LDG.E.U16 R15, [R4.64] ;  /* 0x00000004040fb981 */ /* 0x000722000c1e1500 */
[----:B------:R-:W-:Y:S01]  /*46070*/  PRMT R22, RZ, 0x7610, R22 ;  /* 0x00007610ff167816 */ /* 0x000fe20000000016 */
[----:B---3--:R-:W-:Y:S02]  /*46080*/  @!P2 IMAD.MOV.U32 R4, RZ, RZ, R13 ;  /* 0x000000ffff04a224 */ /* 0x008fe400078e000d */
[----:B------:R-:W-:-:S05]  /*46090*/  @!P2 IMAD.MOV.U32 R5, RZ, RZ, R14 ;  /* 0x000000ffff05a224 */ /* 0x000fca00078e000e */
[----:B------:R0:W3:Y:S02]  /*460a0*/  @!P2 LDG.E.U16 R24, [R4.64] ;  /* 0x000000040418a981 */ /* 0x0000e4000c1e1500 */
[----:B0-----:R-:W-:Y:S02]  /*460b0*/  @!P3 IMAD.MOV.U32 R4, RZ, RZ, R9 ;  /* 0x000000ffff04b224 */ /* 0x001fe400078e0009 */
[----:B------:R-:W-:-:S05]  /*460c0*/  @!P3 IMAD.MOV.U32 R5, RZ, RZ, R11 ;  /* 0x000000ffff05b224 */ /* 0x000fca00078e000b */
[----:B------:R0:W4:Y:S04]  /*460d0*/  @!P3 LDG.E.U16 R22, [R4.64] ;  /* 0x000000040416b981 */ /* 0x000128000c1e1500 */
[----:B--2---:R1:W-:Y:S01]  /*460e0*/  STL [R1+0x24], R7 ;  /* 0x0000240701007387 */ /* 0x0043e20000100800 */
[----:B------:R-:W2:Y:S02]  /*460f0*/  LDL R28, [R1+0x1e50] ;  /* 0x001e5000011c7983 */ /* 0x000ea40000100800 */
[----:B------:R-:W2:Y:S01]  /*46100*/  LDL R14, [R1+0x1e5c] ;  /* 0x001e5c00010e7983 */ /* 0x000ea20000100800 */
[----:B-1----:R-:W2:Y:S01]  /*46110*/  LDL R7, [R1+0x1e54] ;  /* 0x001e540001077983 */ /* 0x002ea20000100800 */
[----:B0-----:R-:W-:Y:S01]  /*46120*/  PRMT R5, RZ, 0x7610, R5 ;  /* 0x00007610ff057816 */ /* 0x001fe20000000005 */
[----:B------:R-:W-:Y:S01]  /*46130*/  @!P2 IMAD.MOV.U32 R11, RZ, RZ, R10 ;  /* 0x000000ffff0ba224 */ /* 0x000fe200078e000a */
[----:B------:R-:W-:Y:S01]  /*46140*/  PRMT R4, RZ, 0x7610, R4 ;  /* 0x00007610ff047816 */ /* 0x000fe20000000004 */
[----:B---3--:R0:W-:Y:S01]  /*46150*/  STL [R1+0x4a78], R24 ;  /* 0x004a781801007387 */ /* 0x0081e20000100800 */
[----:B------:R-:W3:Y:S02]  /*46160*/  LDL R13, [R1+0x1d68] ;  /* 0x001d6800010d7983 */ /* 0x000ee40000100800 */
[----:B------:R-:W3:Y:S01]  /*46170*/  LDL R9, [R1+0x1d74] ;  /* 0x001d740001097983 */ /* 0x000ee20000100800 */
[----:B----4-:R-:W-:Y:S01]  /*46180*/  STL [R1+0x4a7c], R22 ;  /* 0x004a7c1601007387 */ /* 0x010fe20000100800 */
[----:B------:R-:W4:Y:S02]  /*46190*/  LDL R26, [R1+0x1d70] ;  /* 0x001d7000011a7983 */ /* 0x000f240000100800 */
[----:B0-----:R-:W4:Y:S02]  /*461a0*/  LDL R24, [R1+0x1d7c] ;  /* 0x001d7c0001187983 */ /* 0x001f240000100800 */
[----:B------:R0:W-:Y:S02]  /*461b0*/  STL [R1+0x20], R15 ;  /* 0x0000200f01007387 */ /* 0x0001e40000100800 */
[----:B0-----:R-:W4:Y:S01]  /*461c0*/  LDL R15, [R1+0x1d78] ;  /* 0x001d7800010f7983 */ /* 0x001f220000100800 */
[----:B--2---:R-:W-:-:S03]  /*461d0*/  @!P2 IMAD.MOV.U32 R10, RZ, RZ, R7 ;  /* 0x000000ffff0aa224 */ /* 0x004fc600078e0007 */
[----:B------:R-:W2:Y:S04]  /*461e0*/  LDL R7, [R1+0x1d84] ;  /* 0x001d840001077983 */ /* 0x000ea80000100800 */
[----:B------:R0:W2:Y:S02]  /*461f0*/  @!P2 LDG.E.U16 R5, [R10.64] ;  /* 0x000000040a05a981 */ /* 0x0000a4000c1e1500 */
[----:B0-----:R-:W-:Y:S02]  /*46200*/  @!P3 IMAD.MOV.U32 R10, RZ, RZ, R14 ;  /* 0x000000ffff0ab224 */ /* 0x001fe400078e000e */
[----:B------:R-:W-:-:S05]  /*46210*/  @!P3 IMAD.MOV.U32 R11, RZ, RZ, R28 ;  /* 0x000000ffff0bb224 */ /* 0x000fca00078e001c */
[----:B------:R3:W2:Y:S01]  /*46220*/  @!P3 LDG.E.U16 R4, [R10.64] ;  /* 0x000000040a04b981 */ /* 0x0006a2000c1e1500 */
[----:B------:R-:W-:Y:S02]  /*46230*/  PRMT R2, RZ, 0x7610, R2 ;  /* 0x00007610ff027816 */ /* 0x000fe40000000002 */
[----:B------:R-:W-:Y:S01]  /*46240*/  PRMT R22, RZ, 0x7610, R22 ;  /* 0x00007610ff167816 */ /* 0x000fe20000000016 */
[----:B---3--:R-:W-:Y:S02]  /*46250*/  @!P2 IMAD.MOV.U32 R10, RZ, RZ, R9 ;  /* 0x000000ffff0aa224 */ /* 0x008fe400078e0009 */
[----:B------:R-:W-:-:S05]  /*46260*/  @!P2 IMAD.MOV.U32 R11, RZ, RZ, R13 ;  /* 0x000000ffff0ba224 */ /* 0x000fca00078e000d */
[----:B------:R4:W3:Y:S01]  /*46270*/  @!P2 LDG.E.U16 R2, [R10.64] ;  /* 0x000000040a02a981 */ /* 0x0008e2000c1e1500 */
[----:B------:R-:W-:Y:S01]  /*46280*/  PRMT R0, RZ, 0x7610, R0 ;  /* 0x00007610ff007816 */ /* 0x000fe20000000000 */
[----:B----4-:R-:W-:Y:S02]  /*46290*/  @!P3 IMAD.MOV.U32 R10, RZ, RZ, R24 ;  /* 0x000000ffff0ab224 */ /* 0x010fe400078e0018 */
[----:B------:R-:W-:-:S05]  /*462a0*/  @!P3 IMAD.MOV.U32 R11, RZ, RZ, R26 ;  /* 0x000000ffff0bb224 */ /* 0x000fca00078e001a */
[----:B------:R0:W4:Y:S02]  /*462b0*/  @!P3 LDG.E.U16 R22, [R10.64] ;  /* 0x000000040a16b981 */ /* 0x000124000c1e1500 */
[----:B0-----:R-:W-:Y:S02]  /*462c0*/  @!P2 IMAD.MOV.U32 R11, RZ, RZ, R15 ;  /* 0x000000ffff0ba224 */ /* 0x001fe400078e000f */
[----:B--2---:R0:W-:Y:S01]  /*462d0*/  STL [R1+0x4a80], R5 ;  /* 0x004a800501007387 */ /* 0x0041e20000100800 */
[----:B------:R-:W2:Y:S03]  /*462e0*/  LDL R14, [R1+0x1d80] ;  /* 0x001d8000010e7983 */ /* 0x000ea60000100800 */
[----:B0-----:R-:W4:Y:S04]  /*462f0*/  LDL R5, [R1+0x1d8c] ;  /* 0x001d8c0001057983 */ /* 0x001f280000100800 */
[----:B------:R0:W-:Y:S01]  /*46300*/  STL [R1+0x4a84], R4 ;  /* 0x004a840401007387 */ /* 0x0001e20000100800 */
[----:B------:R-:W4:Y:S02]  /*46310*/  LDL R13, [R1+0x1d88] ;  /* 0x001d8800010d7983 */ /* 0x000f240000100800 */
[----:B------:R-:W4:Y:S02]  /*46320*/  LDL R9, [R1+0x1d94] ;  /* 0x001d940001097983 */ /* 0x000f240000100800 */
[----:B------:R-:W-:-:S05]  /*46330*/  @!P2 IMAD.MOV.U32 R10, RZ, RZ, R7 ;  /* 0x000000ffff0aa224 */ /* 0x000fca00078e0007 */
[----:B------:R2:W4:Y:S01]  /*46340*/  @!P2 LDG.E.U16 R0, [R10.64] ;  /* 0x000000040a00a981 */ /* 0x000522000c1e1500 */
[----:B------:R-:W-:Y:S02]  /*46350*/  PRMT R6, RZ, 0x7610, R6 ;  /* 0x00007610ff067816 */ /* 0x000fe40000000006 */
[----:B------:R-:W-:Y:S01]  /*46360*/  PRMT R8, RZ, 0x7610, R8 ;  /* 0x00007610ff087816 */ /* 0x000fe20000000008 */
[----:B0-----:R-:W4:Y:S04]  /*46370*/  LDL R4, [R1+0x1d90] ;  /* 0x001d900001047983 */ /* 0x001f280000100800 */
[----:B---3--:R0:W-:Y:S01]  /*46380*/  STL [R1+0x14], R2 ;  /* 0x0000140201007387 */ /* 0x0081e20000100800 */
[----:B------:R-:W3:Y:S03]  /*46390*/  LDL R7, [R1+0x1dd8] ;  /* 0x001dd80001077983 */ /* 0x000ee60000100800 */
[----:B0-----:R-:W3:Y:S01]  /*463a0*/  LDL R2, [R1+0x1d9c] ;  /* 0x001d9c0001027983 */ /* 0x001ee20000100800 */
[----:B--2---:R-:W-:-:S02]  /*463b0*/  @!P3 IMAD.MOV.U32 R11, RZ, RZ, R14 ;  /* 0x000000ffff0bb224 */ /* 0x004fc400078e000e */
[----:B----4-:R-:W-:-:S05]  /*463c0*/  @!P3 IMAD.MOV.U32 R10, RZ, RZ, R5 ;  /* 0x000000ffff0ab224 */ /* 0x010fca00078e0005 */
[----:B------:R0:W2:Y:S02]  /*463d0*/  @!P3 LDG.E.U16 R6, [R10.64] ;  /* 0x000000040a06b981 */ /* 0x0000a4000c1e1500 */
[----:B0-----:R-:W-:Y:S02]  /*463e0*/  @!P2 IMAD.MOV.U32 R10, RZ, RZ, R9 ;  /* 0x000000ffff0aa224 */ /* 0x001fe400078e0009 */
[----:B------:R-:W-:-:S05]  /*463f0*/  @!P2 IMAD.MOV.U32 R11, RZ, RZ, R13 ;  /* 0x000000ffff0ba224 */ /* 0x000fca00078e000d */
[----:B------:R3:W4:Y:S04]  /*46400*/  @!P2 LDG.E.U16 R8, [R10.64] ;  /* 0x000000040a08a981 */ /* 0x000728000c1e1500 */
[----:B------:R0:W-:Y:S01]  /*46410*/  STL [R1+0xc], R0 ;  /* 0x00000c0001007387 */ /* 0x0001e20000100800 */
[----:B------:R-:W4:Y:S03]  /*46420*/  LDL R5, [R1+0x1dec] ;  /* 0x001dec0001057983 */ /* 0x000f260000100800 */
[----:B0-----:R-:W4:Y:S01]  /*46430*/  LDL R0, [R1+0x1de4] ;  /* 0x001de40001007983 */ /* 0x001f220000100800 */
[----:B------:R-:W-:Y:S01]  /*46440*/  PRMT R12, RZ, 0x7610, R12 ;  /* 0x00007610ff0c7816 */ /* 0x000fe2000000000c */
[----:B---3--:R-:W-:-:S02]  /*46450*/  @!P3 IMAD.MOV.U32 R10, RZ, RZ, R2 ;  /* 0x000000ffff0ab224 */ /* 0x008fc400078e0002 */
[----:B------:R-:W-:Y:S01]  /*46460*/  @!P3 IMAD.MOV.U32 R11, RZ, RZ, R4 ;  /* 0x000000ffff0bb224 */ /* 0x000fe200078e0004 */
[----:B------:R-:W-:-:S04]  /*46470*/  PRMT R20, RZ, 0x7610, R20 ;  /* 0x00007610ff147816 */ /* 0x000fc80000000014 */
[----:B------:R0:W3:Y:S02]  /*46480*/  @!P3 LDG.E.U16 R12, [R10.64] ;  /* 0x000000040a0cb981 */ /* 0x0000e4000c1e1500 */
[----:B0-----:R-:W-:Y:S02]  /*46490*/  @!P2 IMAD.MOV.U32 R11, RZ, RZ, R7 ;  /* 0x000000ffff0ba224 */ /* 0x001fe400078e0007 */
[----:B--2---:R0:W-:Y:S01]  /*464a0*/  STL [R1+0x8], R6 ;  /* 0x0000080601007387 */ /* 0x0041e20000100800 */
[----:B------:R-:W2:Y:S03]  /*464b0*/  LDL R9, [R1+0x1de8] ;  /* 0x001de80001097983 */ /* 0x000ea60000100800 */
[----:B0-----:R-:W2:Y:S04]  /*464c0*/  LDL R6, [R1+0x1de0] ;  /* 0x001de00001067983 */ /* 0x001ea80000100800 */
[----:B----4-:R0:W-:Y:S01]  /*464d0*/  STL [R1+0x4], R8 ;  /* 0x0000040801007387 */ /* 0x0101e20000100800 */
[----:B------:R-:W-:-:S02]  /*464e0*/  PRMT R18, RZ, 0x7610, R18 ;  /* 0x00007610ff127816 */ /* 0x000fc40000000012 */
[----:B------:R-:W-:Y:S01]  /*464f0*/  PRMT R16, RZ, 0x7610, R16 ;  /* 0x00007610ff107816 */ /* 0x000fe20000000010 */
[----:B------:R-:W4:Y:S01]  /*46500*/  LDL R4, [R1+0x1e58] ;  /* 0x001e580001047983 */ /* 0x000f220000100800 */
[----:B------:R-:W3:Y:S04]  /*46510*/  LDL R2, [R1+0x1e64] ;  /* 0x001e640001027983 */ /* 0x000ee80000100800 */
[----:B------:R-:W3:Y:S04]  /*46520*/  LDL R7, [R1+0x1e60] ;  /* 0x001e600001077983 */ /* 0x000ee80000100800 */
[----:B0-----:R-:W3:Y:S01]  /*46530*/  LDL R8, [R1+0x1df4] ;  /* 0x001df40001087983 */ /* 0x001ee20000100800 */
[----:B------:R-:W-:-:S02]  /*46540*/  @!P2 IMAD.MOV.U32 R10, RZ, RZ, R0 ;  /* 0x000000ffff0aa224 */ /* 0x000fc400078e0000 */
[----:B------:R-:W4:Y:S03]  /*46550*/  LDL R0, [R1+0x1e6c] ;  /* 0x001e6c0001007983 */ /* 0x000f260000100800 */
[----:B------:R0:W4:Y:S02]  /*46560*/  @!P2 LDG.E.U16 R20, [R10.64] ;  /* 0x000000040a14a981 */ /* 0x000124000c1e1500 */
[----:B0-----:R-:W-:Y:S02]  /*46570*/  @!P3 IMAD.MOV.U32 R10, RZ, RZ, R5 ;  /* 0x000000ffff0ab224 */ /* 0x001fe400078e0005 */
[----:B--2---:R-:W-:-:S05]  /*46580*/  @!P3 IMAD.MOV.U32 R11, RZ, RZ, R6 ;  /* 0x000000ffff0bb224 */ /* 0x004fca00078e0006 */
[----:B------:R0:W2:Y:S02]  /*46590*/  @!P3 LDG.E.U16 R18, [R10.64] ;  /* 0x000000040a12b981 */ /* 0x0000a4000c1e1500 */
[----:B0-----:R-:W-:Y:S02]  /*465a0*/  @!P2 IMAD.MOV.U32 R11, RZ, RZ, R9 ;  /* 0x000000ffff0ba224 */ /* 0x001fe400078e0009 */
[----:B---3--:R-:W-:-:S05]  /*465b0*/  @!P2 IMAD.MOV.U32 R10, RZ, RZ, R8 ;  /* 0x000000ffff0aa224 */ /* 0x008fca00078e0008 */
[----:B------:R0:W3:Y:S04]  /*465c0*/  @!P2 LDG.E.U16 R16, [R10.64] ;  /* 0x000000040a10a981 */ /* 0x0000e8000c1e1500 */
[----:B----4-:R-:W-:Y:S01]  /*465d0*/  STL [R1+0x4a50], R20 ;  /* 0x004a501401007387 */ /* 0x010fe20000100800 */
[----:B------:R-:W-:Y:S02]  /*465e0*/  STL [R1+0x10], R22 ;  /* 0x0000101601007387 */ /* 0x000fe40000100800 */
[----:B------:R-:W4:Y:S02]  /*465f0*/  LDL R6, [R1+0x1df0] ;  /* 0x001df00001067983 */ /* 0x000f240000100800 */
[----:B------:R-:W4:Y:S02]  /*46600*/  LDL R5, [R1+0x1dfc] ;  /* 0x001dfc0001057983 */ /* 0x000f240000100800 */
[----:B------:R-:W-:Y:S01]  /*46610*/  @!P2 IMAD.MOV.U32 R13, RZ, RZ, R4 ;  /* 0x000000ffff0da224 */ /* 0x000fe200078e0004 */
[----:B0-----:R-:W-:-:S02]  /*46620*/  PRMT R10, RZ, 0x7610, R10 ;  /* 0x00007610ff0a7816 */ /* 0x001fc4000000000a */
[----:B------:R-:W-:Y:S01]  /*46630*/  PRMT R11, RZ, 0x7610, R11 ;  /* 0x00007610ff0b7816 */ /* 0x000fe2000000000b */
[----:B--2---:R-:W-:Y:S04]  /*46640*/  STL [R1+0x4a54], R18 ;  /* 0x004a541201007387 */ /* 0x004fe80000100800 */
[----:B---3--:R-:W-:Y:S01]  /*46650*/  STL [R1+0x4a40], R16 ;  /* 0x004a401001007387 */ /* 0x008fe20000100800 */
[----:B------:R0:W-:Y:S02]  /*46660*/  STL [R1], R12 ;  /* 0x0000000c01007387 */ /* 0x0001e40000100800 */
[----:B------:R-:W2:Y:S02]  /*46670*/  LDL R4, [R1+0x1df8] ;  /* 0x001df80001047983 */ /* 0x000ea40000100800 */
[----:B0-----:R-:W-:-:S02]  /*46680*/  @!P2 IMAD.MOV.U32 R12, RZ, RZ, R2 ;  /* 0x000000ffff0ca224 */ /* 0x001fc400078e0002 */
[----:B----4-:R-:W-:Y:S02]  /*46690*/  @!P3 IMAD.MOV.U32 R14, RZ, RZ, R5 ;  /* 0x000000ffff0eb224 */ /* 0x010fe400078e0005 */
[----:B------:R-:W-:Y:S01]  /*466a0*/  @!P3 IMAD.MOV.U32 R15, RZ, RZ, R6 ;  /* 0x000000ffff0fb224 */ /* 0x000fe200078e0006 */
[----:B------:R-:W3:Y:S04]  /*466b0*/  LDL R2, [R1+0x1e04] ;  /* 0x001e040001027983 */ /* 0x000ee80000100800 */
[----:B------:R0:W4:Y:S02]  /*466c0*/  @!P2 LDG.E.U16 R10, [R12.64] ;  /* 0x000000040c0aa981 */ /* 0x000124000c1e1500 */
[----:B0-----:R-:W-:Y:S02]  /*466d0*/  @!P3 IMAD.MOV.U32 R12, RZ, RZ, R0 ;  /* 0x000000ffff0cb224 */ /* 0x001fe400078e0000 */
[----:B------:R-:W-:-:S05]  /*466e0*/  @!P3 IMAD.MOV.U32 R13, RZ, RZ, R7 ;  /* 0x000000ffff0db224 */ /* 0x000fca00078e0007 */
[----:B------:R0:W2:Y:S02]  /*466f0*/  @!P3 LDG.E.U16 R11, [R12.64] ;  /* 0x000000040c0bb981 */ /* 0x0000a4000c1e1500 */
[----:B0-----:R-:W-:-:S06]  /*46700*/  PRMT R12, RZ, 0x7610, R12 ;  /* 0x00007610ff0c7816 */ /* 0x001fcc000000000c */
[----:B------:R3:W3:Y:S01]  /*46710*/  @!P3 LDG.E.U16 R12, [R14.64] ;  /* 0x000000040e0cb981 */ /* 0x0006e2000c1e1500 */
[----:B------:R-:W-:-:S03]  /*46720*/  PRMT R13, RZ, 0x7610, R13 ;  /* 0x00007610ff0d7816 */ /* 0x000fc6000000000d */
[----:B----4-:R0:W-:Y:S01]  /*46730*/  STL [R1+0x4a58], R10 ;  /* 0x004a580a01007387 */ /* 0x0101e20000100800 */
[----:B------:R-:W4:Y:S02]  /*46740*/  LDL R16, [R1+0x1e00] ;  /* 0x001e000001107983 */ /* 0x000f240000100800 */
[----:B------:R-:W4:Y:S01]  /*46750*/  LDL R0, [R1+0x1e0c] ;  /* 0x001e0c0001007983 */ /* 0x000f220000100800 */
[----:B--2---:R-:W-:Y:S01]  /*46760*/  STL [R1+0x4a5c], R11 ;  /* 0x004a5c0b01007387 */ /* 0x004fe20000100800 */
[----:B0-----:R-:W2:Y:S02]  /*46770*/  LDL R10, [R1+0x1e08] ;  /* 0x001e0800010a7983 */ /* 0x001ea40000100800 */
[----:B------:R-:W2:Y:S02]  /*46780*/  LDL R9, [R1+0x1e14] ;  /* 0x001e140001097983 */ /* 0x000ea40000100800 */
[----:B------:R-:W2:Y:S02]  /*46790*/  LDL R7, [R1+0x1e1c] ;  /* 0x001e1c0001077983 */ /* 0x000ea40000100800 */
[----:B---3--:R-:W-:Y:S01]  /*467a0*/  @!P2 IMAD.MOV.U32 R14, RZ, RZ, R2 ;  /* 0x000000ffff0ea224 */ /* 0x008fe200078e0002 */
[----:B------:R-:W-:Y:S01]  /*467b0*/  STL [R1+0x4a44], R12 ;  /* 0x004a440c01007387 */ /* 0x000fe20000100800 */
[----:B------:R-:W3:Y:S02]  /*467c0*/  LDL R8, [R1+0x1e10] ;  /* 0x001e100001087983 */ /* 0x000ee40000100800 */
[----:B------:R-:W3:Y:S02]  /*467d0*/  LDL R6, [R1+0x1e68] ;  /* 0x001e680001067983 */ /* 0x000ee40000100800 */
[----:B------:R-:W3:Y:S02]  /*467e0*/  LDL R5, [R1+0x1e74] ;  /* 0x001e740001057983 */ /* 0x000ee40000100800 */
[----:B------:R-:W-:Y:S01]  /*467f0*/  @!P2 IMAD.MOV.U32 R15, RZ, RZ, R4 ;  /* 0x000000ffff0fa224 */ /* 0x000fe200078e0004 */
[----:B------:R-:W3:Y:S04]  /*46800*/  LDL R2, [R1+0x1e7c] ;  /* 0x001e7c0001027983 */ /* 0x000ee80000100800 */
[----:B------:R-:W3:Y:S04]  /*46810*/  LDL R4, [R1+0x1e70] ;  /* 0x001e700001047983 */ /* 0x000ee80000100800 */
[----:B------:R4:W3:Y:S01]  /*46820*/  @!P2 LDG.E.U16 R13, [R14.64] ;  /* 0x000000040e0da981 */ /* 0x0008e2000c1e1500 */
[----:B------:R-:W-:-:S02]  /*46830*/  PRMT R17, RZ, 0x7610, R17 ;  /* 0x00007610ff117816 */ /* 0x000fc40000000011 */
[----:B------:R-:W-:Y:S02]  /*46840*/  PRMT R19, RZ, 0x7610, R19 ;  /* 0x00007610ff137816 */ /* 0x000fe40000000013 */
[----:B------:R-:W-:Y:S02]  /*46850*/  PRMT R21, RZ, 0x7610, R21 ;  /* 0x00007610ff157816 */ /* 0x000fe40000000015 */
[----:B------:R-:W-:Y:S02]  /*46860*/  PRMT R23, RZ, 0x7610, R23 ;  /* 0x00007610ff177816 */ /* 0x000fe40000000017 */
[----:B------:R-:W-:Y:S01]  /*46870*/  PRMT R25, RZ, 0x7610, R25 ;  /* 0x00007610ff197816 */ /* 0x000fe20000000019 */
[----:B----4-:R-:W-:Y:S02]  /*46880*/  @!P3 IMAD.MOV.U32 R15, RZ, RZ, R16 ;  /* 0x000000ffff0fb224 */ /* 0x010fe400078e0010 */
[----:B------:R-:W-:-:S05]  /*46890*/  @!P3 IMAD.MOV.U32 R14, RZ, RZ, R0 ;  /* 0x000000ffff0eb224 */ /* 0x000fca00078e0000 */
[----:B------:R2:W4:Y:S02]  /*468a0*/  @!P3 LDG.E.U16 R17, [R14.64] ;  /* 0x000000040e11b981 */ /* 0x000524000c1e1500 */
[----:B--2---:R-:W-:Y:S02]  /*468b0*/  @!P2 IMAD.MOV.U32 R15, RZ, RZ, R10 ;  /* 0x000000ffff0fa224 */ /* 0x004fe400078e000a */
[----:B------:R-:W-:-:S05]  /*468c0*/  @!P2 IMAD.MOV.U32 R14, RZ, RZ, R9 ;  /* 0x000000ffff0ea224 */ /* 0x000fca00078e0009 */
[----:B------:R0:W2:Y:S02]  /*468d0*/  @!P2 LDG.E.U16 R19, [R14.64] ;  /* 0x000000040e13a981 */ /* 0x0000a4000c1e1500 */
[----:B0-----:R-:W-:Y:S02]  /*468e0*/  @!P3 IMAD.MOV.U32 R14, RZ, RZ, R7 ;  /* 0x000000ffff0eb224 */ /* 0x001fe400078e0007 */
[----:B---3--:R-:W-:-:S05]  /*468f0*/  @!P3 IMAD.MOV.U32 R15, RZ, RZ, R8 ;  /* 0x000000ffff0fb224 */ /* 0x008fca00078e0008 */
[----:B------:R0:W3:Y:S02]  /*46900*/  @!P3 LDG.E.U16 R21, [R14.64] ;  /* 0x000000040e15b981 */ /* 0x0000e4000c1e1500 */
[----:B0-----:R-:W-:Y:S02]  /*46910*/  @!P2 IMAD.MOV.U32 R14, RZ, RZ, R5 ;  /* 0x000000ffff0ea224 */ /* 0x001fe400078e0005 */
[----:B------:R-:W-:-:S05]  /*46920*/  @!P2 IMAD.MOV.U32 R15, RZ, RZ, R6 ;  /* 0x000000ffff0fa224 */ /* 0x000fca00078e0006 */
[----:B------:R0:W3:Y:S02]  /*46930*/  @!P2 LDG.E.U16 R23, [R14.64] ;  /* 0x000000040e17a981 */ /* 0x0000e4000c1e1500 */
[----:B0-----:R-:W-:Y:S02]  /*46940*/  @!P3 IMAD.MOV.U32 R14, RZ, RZ, R2 ;  /* 0x000000ffff0eb224 */ /* 0x001fe400078e0002 */
[----:B------:R-:W-:-:S05]  /*46950*/  @!P3 IMAD.MOV.U32 R15, RZ, RZ, R4 ;  /* 0x000000ffff0fb224 */ /* 0x000fca00078e0004 */
[----:B------:R0:W3:Y:S04]  /*46960*/  @!P3 LDG.E.U16 R25, [R14.64] ;  /* 0x000000040e19b981 */ /* 0x0000e8000c1e1500 */
[----:B------:R-:W-:Y:S01]  /*46970*/  STL [R1+0x4a18], R13 ;  /* 0x004a180d01007387 */ /* 0x000fe20000100800 */
[----:B------:R-:W3:Y:S02]  /*46980*/  LDL R0, [R1+0x1e8c] ;  /* 0x001e8c0001007983 */ /* 0x000ee40000100800 */
[----:B0-----:R-:W-:Y:S01]  /*46990*/  @!P3 IMAD.MOV.U32 R15, RZ, RZ, R3 ;  /* 0x000000ffff0fb224 */ /* 0x001fe200078e0003 */
[----:B----4-:R-:W-:Y:S04]  /*469a0*/  STL [R1+0x4a1c], R17 ;  /* 0x004a1c1101007387 */ /* 0x010fe80000100800 */
[----:B--2---:R-:W-:Y:S04]  /*469b0*/  STL [R1+0x4a20], R19 ;  /* 0x004a201301007387 */ /* 0x004fe80000100800 */
[----:B---3--:R-:W-:Y:S04]  /*469c0*/  STL [R1+0x4a24], R21 ;  /* 0x004a241501007387 */ /* 0x008fe80000100800 */
[----:B------:R-:W-:Y:S04]  /*469d0*/  STL [R1+0x4a48], R23 ;  /* 0x004a481701007387 */ /* 0x000fe80000100800 */
[----:B------:R0:W-:Y:S01]  /*469e0*/  STL [R1+0x4a4c], R25 ;  /* 0x004a4c1901007387 */ /* 0x0001e20000100800 */
[----:B------:R-:W2:Y:S03]  /*469f0*/  LDL R7, [R1+0x1e78] ;  /* 0x001e780001077983 */ /* 0x000ea60000100800 */
        /* <DEDUP_REMOVED lines=19> */
[----:B------:R-:W3:Y:S02]  /*46b30*/  LDL.LU R8, [R1+0x7d0] ;  /* 0x0007d00001087983 */ /* 0x000ee40000300800 */
[----:B------:R-:W-:Y:S01]  /*46b40*/  @!P3 IMAD.MOV.U32 R14, RZ, RZ, R0 ;  /* 0x000000ffff0eb224 */ /* 0x000fe200078e0000 */
[----:B------:R-:W3:Y:S01]  /*46b50*/  LDL.LU R9, [R1+0x7cc] ;  /* 0x0007cc0001097983 */ /* 0x000ee20000300800 */
[----:B------:R-:W3:Y:S02]  /*46b60*/  LDL.LU R0, [R1+0x404] ;  /* 0x0004040001007983 */ /* 0x000ee40000300800 */
[----:B------:R0:W-:Y:S02]  /*46b70*/  STL [R1+0x22cc], R3 ;  /* 0x0022cc0301007387 */ /* 0x0001e40000100800 */
[----:B0-----:R-:W3:Y:S01]  /*46b80*/  LDL.LU R3, [R1+0x1e84] ;  /* 0x001e840001037983 */ /* 0x001ee20000300800 */
[----:B------:R-:W-:-:S06]  /*46b90*/  PRMT R27, RZ, 0x7610, R27 ;  /* 0x00007610ff1b7816 */ /* 0x000fcc000000001b */
[----:B------:R2:W4:Y:S01]  /*46ba0*/  @!P3 LDG.E.U16 R27, [R14.64] ;  /* 0x000000040e1bb981 */ /* 0x000522000c1e1500 */
[----:B------:R-:W-:Y:S01]  /*46bb0*/  PRMT R29, RZ, 0x7610, R29 ;  /* 0x00007610ff1d7816 */ /* 0x000fe2000000001d */
[----:B--2---:R-:W-:Y:S02]  /*46bc0*/  @!P2 IMAD.MOV.U32 R15, RZ, RZ, R7 ;  /* 0x000000ffff0fa224 */ /* 0x004fe400078e0007 */
[----:B---3--:R-:W-:-:S05]  /*46bd0*/  @!P2 IMAD.MOV.U32 R14, RZ, RZ, R3 ;  /* 0x000000ffff0ea224 */ /* 0x008fca00078e0003 */
[----:B------:R-:W2:Y:S04]  /*46be0*/  @!P2 LDG.E.U16 R29, [R14.64] ;  /* 0x000000040e1da981 */ /* 0x000ea8000c1e1500 */
[----:B------:R-:W0:Y:S04]  /*46bf0*/  S2R R26, SR_TID.X ;  /* 0x00000000001a7919 */ /* 0x000e280000002100 */
[----:B----4-:R-:W-:Y:S01]  /*46c00*/  STL [R1+0x4a28], R27 ;  /* 0x004a281b01007387 */ /* 0x010fe20000100800 */
[----:B0-----:R-:W-:-:S05]  /*46c10*/  LOP3.LUT R26, R26, 0x3f, RZ, 0xc0, !PT ;  /* 0x0000003f1a1a7812 */ /* 0x001fca00078ec0ff */
[----:B------:R-:W-:Y:S02]  /*46c20*/  IMAD.SHL.U32 R7, R26, 0x2, RZ ;  /* 0x000000021a077824 */ /* 0x000fe400078e00ff */
[----:B------:R-:W2:Y:S03]  /*46c30*/  LDL.LU R26, [R1+0x400] ;  /* 0x00040000011a7983 */ /* 0x000ea60000300800 */
[----:B------:R-:W-:-:S05]  /*46c40*/  LOP3.LUT R7, R7, 0x10, RZ, 0x3c, !PT ;  /* 0x0000001007077812 */ /* 0x000fca00078e3cff */
        /* <DEDUP_REMOVED lines=15> */
[----:B------:R-:W-:Y:S01]  /*46d40*/  STL [R1+0x22d0], R3 ;  /* 0x0022d00301007387 */ /* 0x000fe20000100800 */
[----:B------:R-:W-:Y:S02]  /*46d50*/  STS.U16 [R7+0x5900], R24 ;  /* 0x0059001807007388 */ /* 0x000fe40000000400 */
[----:B------:R0:W-:Y:S02]  /*46d60*/  STS.U16 [R7+0x5980], R2 ;  /* 0x0059800207007388 */ /* 0x0001e40000000400 */
[----:B------:R1:W-:Y:S01]  /*46d70*/  STS.U16 [R7+0x6100], R6 ;  /* 0x0061000607007388 */ /* 0x0003e20000000400 */
[----:B------:R-:W-:Y:S01]  /*46d80*/  STS.U16 [R7+0x6180], R28 ;  /* 0x0061801c07007388 */ /* 0x000fe20000000400 */
[----:B------:R4:W-:Y:S02]  /*46d90*/  STS.U16 [R7+0x6900], R8 ;  /* 0x0069000807007388 */ /* 0x0009e40000000400 */
[----:B------:R0:W-:Y:S02]  /*46da0*/  STS.U16 [R7+0x6980], R9 ;  /* 0x0069800907007388 */ /* 0x0001e40000000400 */
[----:B------:R0:W-:Y:S01]  /*46db0*/  STS.U16 [R7+0x7100], R0 ;  /* 0x0071000007007388 */ /* 0x0001e20000000400 */
[----:B--2---:R2:W-:Y:S01]  /*46dc0*/  STL [R1+0x4a2c], R29 ;  /* 0x004a2c1d01007387 */ /* 0x0045e20000100800 */
[----:B0-----:R-:W3:Y:S02]  /*46dd0*/  LDL.LU R2, [R1+0x3cc] ;  /* 0x0003cc0001027983 */ /* 0x001ee40000300800 */
[----:B-1----:R-:W3:Y:S02]  /*46de0*/  LDL.LU R6, [R1+0x3c8] ;  /* 0x0003c80001067983 */ /* 0x002ee40000300800 */
[----:B----4-:R-:W4:Y:S01]  /*46df0*/  LDL.LU R8, [R1+0x394] ;  /* 0x0003940001087983 */ /* 0x010f220000300800 */
[----:B------:R-:W4:Y:S01]  /*46e00*/  LDL.LU R9, [R1+0x390] ;  /* 0x0003900001097983 */ /* 0x000f220000300800 */
[----:B------:R-:W4:Y:S03]  /*46e10*/  LDL.LU R0, [R1+0x2dc] ;  /* 0x0002dc0001007983 */ /* 0x000f260000300800 */
[----:B--2---:R-:W4:Y:S01]  /*46e20*/  LDL.LU R29, [R1+0x2d8] ;  /* 0x0002d800011d7983 */ /* 0x004f220000300800 */
        /* <DEDUP_REMOVED lines=17> */
[----:B------:R-:W4:Y:S01]  /*46f40*/  LDL.LU R4, [R1+0xe0] ;  /* 0x0000e00001047983 */ /* 0x000f220000300800 */
[----:B------:R0:W-:Y:S04]  /*46f50*/  STS.U16 [R7+0x7180], R26 ;  /* 0x0071801a07007388 */ /* 0x0001e80000000400 */
[----:B0-----:R-:W4:Y:S01]  /*46f60*/  LDL.LU R26, [R1+0xac] ;  /* 0x0000ac00011a7983 */ /* 0x001f220000300800 */
[----:B------:R-:W4:Y:S02]  /*46f70*/  LDL.LU R5, [R1+0xa8] ;  /* 0x0000a80001057983 */ /* 0x000f240000300800 */
[----:B------:R-:W4:Y:S01]  /*46f80*/  LDL.LU R22, [R1+0x74] ;  /* 0x0000740001167983 */ /* 0x000f220000300800 */
[----:B---3--:R0:W-:Y:S01]  /*46f90*/  STS.U16 [R7+0x7900], R2 ;  /* 0x0079000207007388 */ /* 0x0081e20000000400 */
[----:B------:R1:W-:Y:S02]  /*46fa0*/  STS.U16 [R7+0x7980], R6 ;  /* 0x0079800607007388 */ /* 0x0003e40000000400 */
[----:B----4-:R3:W-:Y:S01]  /*46fb0*/  STS.U16 [R7+0x8100], R8 ;  /* 0x0081000807007388 */ /* 0x0107e20000000400 */
[----:B------:R4:W-:Y:S04]  /*46fc0*/  STS.U16 [R7+0x8180], R9 ;  /* 0x0081800907007388 */ /* 0x0009e80000000400 */
[----:B------:R4:W-:Y:S04]  /*46fd0*/  STS.U16 [R7+0x8900], R0 ;  /* 0x0089000007007388 */ /* 0x0009e80000000400 */
[----:B0-----:R-:W2:Y:S01]  /*46fe0*/  LDL.LU R2, [R1+0x70] ;  /* 0x0000700001027983 */ /* 0x001ea20000300800 */
[----:B------:R-:W2:Y:S02]  /*46ff0*/  LDL.LU R24, [R1+0x44] ;  /* 0x0000440001187983 */ /* 0x000ea40000300800 */
[----:B-1----:R-:W2:Y:S01]  /*47000*/  LDL.LU R6, [R1+0x40] ;  /* 0x0000400001067983 */ /* 0x002ea20000300800 */
[----:B---3--:R-:W3:Y:S04]  /*47010*/  LDL.LU R8, [R1+0x4ac0] ;  /* 0x004ac00001087983 */ /* 0x008ee80000300800 */
[----:B----4-:R-:W4:Y:S01]  /*47020*/  LDL.LU R9, [R1+0x4abc] ;  /* 0x004abc0001097983 */ /* 0x010f220000300800 */
[----:B------:R-:W3:Y:S03]  /*47030*/  LDL.LU R0, [R1+0x4ab8] ;  /* 0x004ab80001007983 */ /* 0x000ee60000300800 */
[----:B------:R-:W-:Y:S01]  /*47040*/  STS.U16 [R7+0x8980], R29 ;  /* 0x0089801d07007388 */ /* 0x000fe20000000400 */
[----:B------:R-:W-:Y:S02]  /*47050*/  STS.U16 [R7+0x9100], R14 ;  /* 0x0091000e07007388 */ /* 0x000fe40000000400 */
[----:B------:R0:W-:Y:S02]  /*47060*/  STS.U16 [R7+0x9180], R28 ;  /* 0x0091801c07007388 */ /* 0x0001e40000000400 */
        /* <DEDUP_REMOVED lines=16> */
[----:B0-----:R-:W4:Y:S04]  /*47170*/  LDL.LU R28, [R1+0x18] ;  /* 0x00001800011c7983 */ /* 0x001f280000300800 */
[----:B------:R0:W-:Y:S04]  /*47180*/  STS.U16 [R7+0xd900], R26 ;  /* 0x00d9001a07007388 */ /* 0x0001e80000000400 */
[----:B0-----:R-:W0:Y:S01]  /*47190*/  S2R R26, SR_TID.X ;  /* 0x00000000001a7919 */ /* 0x001e220000002100 */
[----:B------:R-:W-:Y:S02]  /*471a0*/  STS.U16 [R7+0xd980], R5 ;  /* 0x00d9800507007388 */ /* 0x000fe40000000400 */
[----:B------:R-:W-:Y:S01]  /*471b0*/  STS.U16 [R7+0xe100], R22 ;  /* 0x00e1001607007388 */ /* 0x000fe20000000400 */
[----:B--2---:R0:W-:Y:S01]  /*471c0*/  STS.U16 [R7+0xe180], R2 ;  /* 0x00e1800207007388 */ /* 0x0041e20000000400 */
[----:B------:R-:W-:Y:S02]  /*471d0*/  STS.U16 [R7+0xe900], R24 ;  /* 0x00e9001807007388 */ /* 0x000fe40000000400 */
[----:B------:R-:W-:Y:S01]  /*471e0*/  STS.U16 [R7+0xe980], R6 ;  /* 0x00e9800607007388 */ /* 0x000fe20000000400 */
[----:B---3--:R1:W-:Y:S01]  /*471f0*/  STS.U16 [R7+0xf100], R0 ;  /* 0x00f1000007007388 */ /* 0x0083e20000000400 */
[----:B0-----:R-:W-:-:S05]  /*47200*/  LOP3.LUT R2, R26, 0x3f, RZ, 0xc0, !PT ;  /* 0x0000003f1a027812 */ /* 0x001fca00078ec0ff */
[----:B-1----:R-:W-:Y:S01]  /*47210*/  IMAD.SHL.U32 R0, R2, 0x2, RZ ;  /* 0x0000000202007824 */ /* 0x002fe200078e00ff */
[----:B------:R0:W-:Y:S04]  /*47220*/  STL [R1+0x4aa0], R2 ;  /* 0x004aa00201007387 */ /* 0x0001e80000100800 */
[----:B------:R-:W-:-:S05]  /*47230*/  LOP3.LUT R0, R0, 0x20, RZ, 0x3c, !PT ;  /* 0x0000002000007812 */ /* 0x000fca00078e3cff */
[----:B------:R1:W-:Y:S01]  /*47240*/  STL [R1+0x4ab4], R0 ;  /* 0x004ab40001007387 */ /* 0x0003e20000100800 */
[----:B0-----:R-:W2:Y:S01]  /*47250*/  LDL.LU R2, [R1+0xa60] ;  /* 0x000a600001027983 */ /* 0x001ea20000300800 */
[----:B------:R-:W-:-:S05]  /*47260*/  LOP3.LUT R26, R26, 0x3f, RZ, 0xc0, !PT ;  /* 0x0000003f1a1a7812 */ /* 0x000fca00078ec0ff */
[----:B-1----:R-:W-:-:S05]  /*47270*/  IMAD.SHL.U32 R0, R26, 0x2, RZ ;  /* 0x000000021a007824 */ /* 0x002fca00078e00ff */
[----:B------:R-:W-:-:S05]  /*47280*/  LOP3.LUT R0, R0, 0x10, RZ, 0x3c, !PT ;  /* 0x0000001000007812 */ /* 0x000fca00078e3cff */
[----:B----4-:R-:W-:Y:S01]  /*47290*/  STS.U16 [R0+0xf180], R28 ;  /* 0x00f1801c00007388 */ /* 0x010fe20000000400 */
[----:B------:R-:W-:Y:S02]  /*472a0*/  STS.U16 [R0+0xf900], R9 ;  /* 0x00f9000900007388 */ /* 0x000fe40000000400 */
[----:B------:R-:W-:Y:S01]  /*472b0*/  STS.U16 [R0+0xf980], R8 ;  /* 0x00f9800800007388 */ /* 0x000fe20000000400 */
[----:B--2---:R0:W-:Y:S04]  /*472c0*/  STL [R1+0x4ab0], R2 ;  /* 0x004ab00201007387 */ /* 0x0041e80000100800 */
[----:B0-----:R-:W2:Y:S01]  /*472d0*/  LDL.LU R2, [R1+0xa94] ;  /* 0x000a940001027983 */ /* 0x001ea20000300800 */
[----:B------:R-:W3:Y:S02]  /*472e0*/  LDL.LU R29, [R1+0xa34] ;  /* 0x000a3400011d7983 */ /* 0x000ee40000300800 */
[----:B------:R-:W4:Y:S02]  /*472f0*/  LDL.LU R14, [R1+0xa30] ;  /* 0x000a3000010e7983 */ /* 0x000f240000300800 */
        /* <DEDUP_REMOVED lines=25> */
[----:B------:R-:W3:Y:S04]  /*47490*/  LDL.LU R8, [R1+0xa90] ;  /* 0x000a900001087983 */ /* 0x000ee80000300800 */
[----:B--2---:R0:W-:Y:S04]  /*474a0*/  STS.U16 [R0+0x200], R2 ;  /* 0x0002000200007388 */ /* 0x0041e80000000400 */
[----:B0-----:R-:W2:Y:S01]  /*474b0*/  LDL.LU R2, [R1+0x4ab0] ;  /* 0x004ab00001027983 */ /* 0x001ea20000300800 */
[----:B---3--:R-:W-:Y:S02]  /*474c0*/  STS.U16 [R0+0x280], R8 ;  /* 0x0002800800007388 */ /* 0x008fe40000000400 */
[----:B------:R-:W-:Y:S01]  /*474d0*/  STS.U16 [R0+0xa00], R9 ;  /* 0x000a000900007388 */ /* 0x000fe20000000400 */
[----:B--2---:R0:W-:Y:S04]  /*474e0*/  STS.U16 [R0+0xa80], R2 ;  /* 0x000a800200007388 */ /* 0x0041e80000000400 */
[----:B0-----:R-:W2:Y:S04]  /*474f0*/  LDL.LU R2, [R1+0x38c] ;  /* 0x00038c0001027983 */ /* 0x001ea80000300800 */
[----:B--2---:R0:W-:Y:S04]  /*47500*/  STL [R1+0x4aa4], R2 ;  /* 0x004aa40201007387 */ /* 0x0041e80000100800 */
[----:B0-----:R-:W2:Y:S04]  /*47510*/  LDL.LU R2, [R1+0x3c0] ;  /* 0x0003c00001027983 */ /* 0x001ea80000300800 */
[----:B--2---:R0:W-:Y:S04]  /*47520*/  STL [R1+0x4aa8], R2 ;  /* 0x004aa80201007387 */ /* 0x0041e80000100800 */
[----:B0-----:R-:W2:Y:S01]  /*47530*/  LDL.LU R2, [R1+0x3c4] ;  /* 0x0003c40001027983 */ /* 0x001ea20000300800 */
[----:B------:R-:W-:Y:S02]  /*47540*/  STS.U16 [R0+0x1200], R29 ;  /* 0x0012001d00007388 */ /* 0x000fe40000000400 */
[----:B----4-:R-:W-:Y:S02]  /*47550*/  STS.U16 [R0+0x1280], R14 ;  /* 0x0012800e00007388 */ /* 0x010fe40000000400 */
        /* <DEDUP_REMOVED lines=22> */
[----:B--2---:R0:W-:Y:S04]  /*476c0*/  STL [R1+0x4aac], R2 ;  /* 0x004aac0201007387 */ /* 0x0041e80000100800 */
[----:B0-----:R-:W2:Y:S01]  /*476d0*/  LDL.LU R2, [R1+0x3f8] ;  /* 0x0003f80001027983 */ /* 0x001ea20000300800 */
[----:B------:R-:W3:Y:S02]  /*476e0*/  LDL.LU R6, [R1+0x388] ;  /* 0x0003880001067983 */ /* 0x000ee40000300800 */
[----:B------:R-:W4:Y:S02]  /*476f0*/  LDL.LU R7, [R1+0x2d4] ;  /* 0x0002d40001077983 */ /* 0x000f240000300800 */
[----:B------:R0:W-:Y:S01]  /*47700*/  STS.U16 [R0+0x7200], R28 ;  /* 0x0072001c00007388 */ /* 0x0001e20000000400 */
[----:B------:R-:W3:Y:S04]  /*47710*/  LDL.LU R26, [R1+0x2d0] ;  /* 0x0002d000011a7983 */ /* 0x000ee80000300800 */
[----:B0-----:R-:W3:Y:S01]  /*47720*/  LDL.LU R28, [R1+0x29c] ;  /* 0x00029c00011c7983 */ /* 0x001ee20000300800 */
        /* <DEDUP_REMOVED lines=23> */
[----:B--2---:R0:W-:Y:S04]  /*478a0*/  STS.U16 [R0+0x7280], R2 ;  /* 0x0072800200007388 */ /* 0x0041e80000000400 */
[----:B0-----:R-:W2:Y:S04]  /*478b0*/  LDL.LU R2, [R1+0x4aac] ;  /* 0x004aac0001027983 */ /* 0x001ea80000300800 */
[----:B--2---:R0:W-:Y:S04]  /*478c0*/  STS.U16 [R0+0x7a00], R2 ;  /* 0x007a000200007388 */ /* 0x0041e80000000400 */
[----:B0-----:R-:W2:Y:S04]  /*478d0*/  LDL.LU R2, [R1+0x4aa8] ;  /* 0x004aa80001027983 */ /* 0x001ea80000300800 */
[----:B--2---:R0:W-:Y:S04]  /*478e0*/  STS.U16 [R0+0x7a80], R2 ;  /* 0x007a800200007388 */ /* 0x0041e80000000400 */
[----:B0-----:R-:W2:Y:S04]  /*478f0*/  LDL.LU R2, [R1+0x4aa4] ;  /* 0x004aa40001027983 */ /* 0x001ea80000300800 */
[----:B--2---:R0:W-:Y:S01]  /*47900*/  STS.U16 [R0+0x8200], R2 ;  /* 0x0082000200007388 */ /* 0x0041e20000000400 */
[----:B---3--:R1:W-:Y:S02]  /*47910*/  STS.U16 [R0+0x8280], R6 ;  /* 0x0082800600007388 */ /* 0x0083e40000000400 */
[----:B----4-:R2:W-:Y:S02]  /*47920*/  STS.U16 [R0+0x8a00], R7 ;  /* 0x008a000700007388 */ /* 0x0105e40000000400 */
[----:B------:R3:W-:Y:S01]  /*47930*/  STS.U16 [R0+0x8a80], R26 ;  /* 0x008a801a00007388 */ /* 0x0007e20000000400 */
[----:B------:R3:W-:Y:S04]  /*47940*/  STS.U16 [R0+0x9200], R28 ;  /* 0x0092001c00007388 */ /* 0x0007e80000000400 */
[----:B0-----:R-:W4:Y:S01]  /*47950*/  LDL.LU R2, [R1+0x4aa0] ;  /* 0x004aa00001027983 */ /* 0x001f220000300800 */
[----:B-1----:R-:W4:Y:S02]  /*47960*/  LDL.LU R6, [R1+0x4a9c] ;  /* 0x004a9c0001067983 */ /* 0x002f240000300800 */
[----:B--2---:R-:W2:Y:S02]  /*47970*/  LDL.LU R7, [R1+0x4a98] ;  /* 0x004a980001077983 */ /* 0x004ea40000300800 */
[----:B---3--:R-:W3:Y:S01]  /*47980*/  LDL.LU R26, [R1+0x4a94] ;  /* 0x004a9400011a7983 */ /* 0x008ee20000300800 */
[----:B------:R-:W2:Y:S04]  /*47990*/  LDL.LU R28, [R1+0x4a90] ;  /* 0x004a9000011c7983 */ /* 0x000ea80000300800 */
        /* <DEDUP_REMOVED lines=23> */
[----:B--2---:R0:W-:Y:S04]  /*47b10*/  STS.U16 [R0+0xf200], R28 ;  /* 0x00f2001c00007388 */ /* 0x0041e80000000400 */
[----:B0-----:R-:W2:Y:S01]  /*47b20*/  LDL.LU R28, [R1+0xa2c] ;  /* 0x000a2c00011c7983 */ /* 0x001ea20000300800 */
[----:B----4-:R-:W-:-:S02]  /*47b30*/  IMAD.SHL.U32 R18, R2, 0x2, RZ ;  /* 0x0000000202127824 */ /* 0x010fc400078e00ff */
[----:B---3--:R-:W-:Y:S02]  /*47b40*/  STS.U16 [R0+0xf280], R26 ;  /* 0x00f2801a00007388 */ /* 0x008fe40000000400 */
[----:B------:R-:W-:Y:S01]  /*47b50*/  STS.U16 [R0+0xfa00], R7 ;  /* 0x00fa000700007388 */ /* 0x000fe20000000400 */
[----:B--2---:R0:W-:Y:S04]  /*47b60*/  STL [R1+0x4a8c], R28 ;  /* 0x004a8c1c01007387 */ /* 0x0041e80000100800 */
[----:B0-----:R-:W2:Y:S01]  /*47b70*/  LDL.LU R28, [R1+0xa8c] ;  /* 0x000a8c00011c7983 */ /* 0x001ea20000300800 */
[----:B------:R-:W3:Y:S02]  /*47b80*/  LDL.LU R8, [R1+0xa28] ;  /* 0x000a280001087983 */ /* 0x000ee40000300800 */
[----:B------:R-:W4:Y:S02]  /*47b90*/  LDL.LU R9, [R1+0x9f8] ;  /* 0x0009f80001097983 */ /* 0x000f240000300800 */
        /* <DEDUP_REMOVED lines=21> */
[----:B------:R-:W-:Y:S01]  /*47cf0*/  LOP3.LUT R18, R18, 0x30, RZ, 0x3c, !PT ;  /* 0x0000003012127812 */ /* 0x000fe200078e3cff */
[----:B------:R-:W3:Y:S01]  /*47d00*/  LDL.LU R26, [R1+0xa58] ;  /* 0x000a5800011a7983 */ /* 0x000ee20000300800 */
[----:B------:R-:W3:Y:S03]  /*47d10*/  LDL.LU R7, [R1+0xa5c] ;  /* 0x000a5c0001077983 */ /* 0x000ee60000300800 */
[----:B------:R0:W-:Y:S04]  /*47d20*/  STS.U16 [R0+0xfa80], R6 ;  /* 0x00fa800600007388 */ /* 0x0001e80000000400 */
[----:B0-----:R-:W3:Y:S01]  /*47d30*/  LDL.LU R6, [R1+0xa88] ;  /* 0x000a880001067983 */ /* 0x001ee20000300800 */
[----:B------:R-:W4:Y:S03]  /*47d40*/  LDL.LU R0, [R1+0x3f4] ;  /* 0x0003f40001007983 */ /* 0x000f260000300800 */
[----:B--2---:R0:W-:Y:S04]  /*47d50*/  STS.U16 [R18+0x300], R28 ;  /* 0x0003001c12007388 */ /* 0x0041e80000000400 */
[----:B0-----:R-:W2:Y:S04]  /*47d60*/  LDL.LU R28, [R1+0x4a8c] ;  /* 0x004a8c00011c7983 */ /* 0x001ea80000300800 */
[----:B---3--:R-:W-:Y:S01]  /*47d70*/  STS.U16 [R18+0x380], R6 ;  /* 0x0003800612007388 */ /* 0x008fe20000000400 */
[----:B------:R-:W-:Y:S02]  /*47d80*/  STS.U16 [R18+0xb00], R7 ;  /* 0x000b000712007388 */ /* 0x000fe40000000400 */
[----:B------:R-:W-:Y:S01]  /*47d90*/  STS.U16 [R18+0xb80], R26 ;  /* 0x000b801a12007388 */ /* 0x000fe20000000400 */
[----:B--2---:R-:W-:Y:S01]  /*47da0*/  STS.U16 [R18+0x1300], R28 ;  /* 0x0013001c12007388 */ /* 0x004fe20000000400 */
        /* <DEDUP_REMOVED lines=19> */
[----:B------:R0:W-:Y:S04]  /*47ee0*/  STS.U16 [R18+0x6300], R2 ;  /* 0x0063000212007388 */ /* 0x0001e80000000400 */
[----:B0-----:R-:W2:Y:S01]  /*47ef0*/  LDL.LU R2, [R1+0x3f0] ;  /* 0x0003f00001027983 */ /* 0x001ea20000300800 */
[----:B------:R-:W3:Y:S02]  /*47f00*/  LDL.LU R20, [R1+0x3bc] ;  /* 0x0003bc0001147983 */ /* 0x000ee40000300800 */
[----:B------:R-:W4:Y:S02]  /*47f10*/  LDL.LU R4, [R1+0x384] ;  /* 0x0003840001047983 */ /* 0x000f240000300800 */
[----:B------:R-:W-:Y:S01]  /*47f20*/  STS.U16 [R18+0x6380], R5 ;  /* 0x0063800512007388 */ /* 0x000fe20000000400 */
[----:B------:R-:W-:Y:S01]  /*47f30*/  STS.U16 [R18+0x6b00], R22 ;  /* 0x006b001612007388 */ /* 0x000fe20000000400 */
        /* <DEDUP_REMOVED lines=27> */
[----:B--2---:R0:W-:Y:S04]  /*480f0*/  STS.U16 [R18+0x7380], R2 ;  /* 0x0073800212007388 */ /* 0x0041e80000000400 */
[----:B------:R-:W2:Y:S01]  /*48100*/  LDL.LU R10, [R1+0x64] ;  /* 0x00006400010a7983 */ /* 0x000ea20000300800 */
[----:B---3--:R1:W-:Y:S03]  /*48110*/  STS.U16 [R18+0x7b00], R20 ;  /* 0x007b001412007388 */ /* 0x0083e60000000400 */
[----:B0-----:R-:W2:Y:S01]  /*48120*/  LDL.LU R2, [R1+0x60] ;  /* 0x0000600001027983 */ /* 0x001ea20000300800 */
[----:B------:R-:W2:Y:S02]  /*48130*/  LDL.LU R16, [R1+0x2c] ;  /* 0x00002c0001107983 */ /* 0x000ea40000300800 */
[----:B-1----:R-:W2:Y:S01]  /*48140*/  LDL.LU R20, [R1+0x28] ;  /* 0x0000280001147983 */ /* 0x002ea20000300800 */
[----:B----4-:R0:W-:Y:S04]  /*48150*/  STS.U16 [R18+0x7b80], R4 ;  /* 0x007b800412007388 */ /* 0x0101e80000000400 */
[----:B0-----:R-:W4:Y:S04]  /*48160*/  LDL.LU R4, [R1+0x4a88] ;  /* 0x004a880001047983 */ /* 0x001f280000300800 */
[----:B----4-:R0:W-:Y:S01]  /*48170*/  STS.U16 [R18+0x8300], R4 ;  /* 0x0083000412007388 */ /* 0x0101e20000000400 */
[----:B------:R1:W-:Y:S02]  /*48180*/  STS.U16 [R18+0x8380], R5 ;  /* 0x0083800512007388 */ /* 0x0003e40000000400 */
[----:B------:R4:W-:Y:S02]  /*48190*/  STS.U16 [R18+0x8b00], R22 ;  /* 0x008b001612007388 */ /* 0x0009e40000000400 */
[----:B------:R2:W-:Y:S01]  /*481a0*/  STS.U16 [R18+0x8b80], R24 ;  /* 0x008b801812007388 */ /* 0x0005e20000000400 */
[----:B------:R2:W-:Y:S04]  /*481b0*/  STS.U16 [R18+0x9300], R6 ;  /* 0x0093000612007388 */ /* 0x0005e80000000400 */
[----:B0-----:R-:W3:Y:S01]  /*481c0*/  LDL.LU R4, [R1+0x4a84] ;  /* 0x004a840001047983 */ /* 0x001ee20000300800 */
[----:B-1----:R-:W3:Y:S02]  /*481d0*/  LDL.LU R5, [R1+0x4a80] ;  /* 0x004a800001057983 */ /* 0x002ee40000300800 */
[----:B----4-:R-:W4:Y:S02]  /*481e0*/  LDL.LU R22, [R1+0x4a7c] ;  /* 0x004a7c0001167983 */ /* 0x010f240000300800 */
[----:B--2---:R-:W2:Y:S01]  /*481f0*/  LDL.LU R24, [R1+0x4a78] ;  /* 0x004a780001187983 */ /* 0x004ea20000300800 */
        /* <DEDUP_REMOVED lines=18> */
[----:B------:R-:W-:Y:S03]  /*48320*/  STS.U16 [R18+0xdb00], R0 ;  /* 0x00db000012007388 */ /* 0x000fe60000000400 */
[----:B--2---:R0:W-:Y:S04]  /*48330*/  STL [R1+0x4a70], R6 ;  /* 0x004a700601007387 */ /* 0x0041e80000100800 */
[----:B0-----:R-:W2:Y:S04]  /*48340*/  LDL.LU R6, [R1+0xa84] ;  /* 0x000a840001067983 */ /* 0x001ea80000300800 */
[----:B------:R-:W0:Y:S01]  /*48350*/  S2R R0, SR_TID.X ;  /* 0x0000000000007919 */ /* 0x000e220000002100 */
[----:B------:R-:W-:Y:S02]  /*48360*/  STS.U16 [R18+0xdb80], R11 ;  /* 0x00db800b12007388 */ /* 0x000fe40000000400 */
[----:B------:R-:W-:Y:S02]  /*48370*/  STS.U16 [R18+0xe300], R10 ;  /* 0x00e3000a12007388 */ /* 0x000fe40000000400 */
[----:B------:R0:W-:Y:S01]  /*48380*/  STS.U16 [R18+0xe380], R2 ;  /* 0x00e3800212007388 */ /* 0x0001e20000000400 */
[----:B------:R-:W-:Y:S01]  /*48390*/  STS.U16 [R18+0xeb00], R16 ;  /* 0x00eb001012007388 */ /* 0x000fe20000000400 */
[----:B------:R-:W-:Y:S01]  /*483a0*/  STS.U16 [R18+0xeb80], R20 ;  /* 0x00eb801412007388 */ /* 0x000fe20000000400 */
[C---:B0-----:R-:W-:Y:S01]  /*483b0*/  LOP3.LUT R2, R0.reuse, 0x3f, RZ, 0xc0, !PT ;  /* 0x0000003f00027812 */ /* 0x041fe200078ec0ff */
[----:B------:R-:W-:Y:S01]  /*483c0*/  LOP3.LUT R0, R0, 0x3f, RZ, 0xc0, !PT ;  /* 0x0000003f00007812 */ /* 0x000fe200078ec0ff */
[----:B--2---:R0:W-:Y:S01]  /*483d0*/  STL [R1+0x4a74], R6 ;  /* 0x004a740601007387 */ /* 0x0041e20000100800 */
        /* <DEDUP_REMOVED lines=12> */
[----:B0-----:R-:W-:-:S02]  /*484a0*/  IMAD.SHL.U32 R6, R0, 0x2, RZ ;  /* 0x0000000200067824 */ /* 0x001fc400078e00ff */
[----:B------:R-:W2:Y:S02]  /*484b0*/  LDL.LU R21, [R1+0x89c] ;  /* 0x00089c0001157983 */ /* 0x000ea40000300800 */
[----:B------:R-:W2:Y:S01]  /*484c0*/  LDL.LU R19, [R1+0x868] ;  /* 0x0008680001137983 */ /* 0x000ea20000300800 */
[----:B------:R-:W2:Y:S01]  /*484d0*/  LDL.LU R17, [R1+0x864] ;  /* 0x0008640001117983 */ /* 0x000ea20000300800 */
[----:B------:R-:W2:Y:S02]  /*484e0*/  LDL.LU R13, [R1+0x828] ;  /* 0x00082800010d7983 */ /* 0x000ea40000300800 */
[----:B------:R-:W2:Y:S01]  /*484f0*/  LDL.LU R12, [R1+0x824] ;  /* 0x00082400010c7983 */ /* 0x000ea20000300800 */
[----:B------:R-:W-:Y:S01]  /*48500*/  LOP3.LUT R6, R6, 0x30, RZ, 0x3c, !PT ;  /* 0x0000003006067812 */ /* 0x000fe200078e3cff */
[----:B------:R-:W2:Y:S01]  /*48510*/  LDL.LU R11, [R1+0x7f0] ;  /* 0x0007f000010b7983 */ /* 0x000ea20000300800 */
[----:B------:R-:W2:Y:S02]  /*48520*/  LDL.LU R10, [R1+0x7ec] ;  /* 0x0007ec00010a7983 */ /* 0x000ea40000300800 */
[----:B------:R-:W2:Y:S02]  /*48530*/  LDL.LU R16, [R1+0x424] ;  /* 0x0004240001107983 */ /* 0x000ea40000300800 */
[----:B------:R-:W2:Y:S01]  /*48540*/  LDL.LU R18, [R1+0x420] ;  /* 0x0004200001127983 */ /* 0x000ea20000300800 */
[----:B------:R-:W2:Y:S04]  /*48550*/  LDL.LU R20, [R1+0x3ec] ;  /* 0x0003ec0001147983 */ /* 0x000ea80000300800 */
[----:B------:R0:W-:Y:S01]  /*48560*/  STS.U16 [R6+0xf300], R24 ;  /* 0x00f3001806007388 */ /* 0x0001e20000000400 */
[----:B------:R-:W-:-:S02]  /*48570*/  IMAD.SHL.U32 R0, R2, 0x2, RZ ;  /* 0x0000000202007824 */ /* 0x000fc400078e00ff */
[----:B----4-:R-:W-:Y:S02]  /*48580*/  STS.U16 [R6+0xf380], R22 ;  /* 0x00f3801606007388 */ /* 0x010fe40000000400 */
[----:B---3--:R-:W-:Y:S01]  /*48590*/  STS.U16 [R6+0xfb00], R5 ;  /* 0x00fb000506007388 */ /* 0x008fe20000000400 */
[----:B------:R-:W-:Y:S04]  /*485a0*/  STS.U16 [R6+0xfb80], R4 ;  /* 0x00fb800406007388 */ /* 0x000fe80000000400 */
[----:B0-----:R-:W3:Y:S01]  /*485b0*/  LDL.LU R24, [R1+0xa20] ;  /* 0x000a200001187983 */ /* 0x001ee20000300800 */
[----:B------:R0:W-:Y:S03]  /*485c0*/  STL [R1+0x4a60], R2 ;  /* 0x004a600201007387 */ /* 0x0001e60000100800 */
[----:B0-----:R-:W4:Y:S01]  /*485d0*/  LDL.LU R2, [R1+0xa24] ;  /* 0x000a240001027983 */ /* 0x001f220000300800 */
[----:B------:R-:W2:Y:S02]  /*485e0*/  LDL.LU R22, [R1+0xa50] ;  /* 0x000a500001167983 */ /* 0x000ea40000300800 */
[----:B------:R-:W2:Y:S02]  /*485f0*/  LDL.LU R5, [R1+0xa54] ;  /* 0x000a540001057983 */ /* 0x000ea40000300800 */
[----:B------:R-:W2:Y:S01]  /*48600*/  LDL.LU R6, [R1+0x4a74] ;  /* 0x004a740001067983 */ /* 0x000ea20000300800 */
[----:B------:R-:W3:Y:S01]  /*48610*/  LDL.LU R4, [R1+0xa80] ;  /* 0x000a800001047983 */ /* 0x000ee20000300800 */
[----:B------:R-:W-:-:S05]  /*48620*/  LOP3.LUT R0, R0, 0x40, RZ, 0x3c, !PT ;  /* 0x0000004000007812 */ /* 0x000fca00078e3cff */
[----:B--2---:R0:W-:Y:S01]  /*48630*/  STS.U16 [R0+0x400], R6 ;  /* 0x0004000600007388 */ /* 0x0041e20000000400 */
[----:B---3--:R-:W-:Y:S02]  /*48640*/  STS.U16 [R0+0x480], R4 ;  /* 0x0004800400007388 */ /* 0x008fe40000000400 */
[----:B------:R-:W-:Y:S02]  /*48650*/  STS.U16 [R0+0xc00], R5 ;  /* 0x000c000500007388 */ /* 0x000fe40000000400 */
[----:B------:R-:W-:Y:S01]  /*48660*/  STS.U16 [R0+0xc80], R22 ;  /* 0x000c801600007388 */ /* 0x000fe20000000400 */
[----:B----4-:R1:W-:Y:S04]  /*48670*/  STS.U16 [R0+0x1400], R2 ;  /* 0x0014000200007388 */ /* 0x0103e80000000400 */
[----:B0-----:R-:W2:Y:S04]  /*48680*/  LDL.LU R6, [R1+0x4a70] ;  /* 0x004a700001067983 */ /* 0x001ea80000300800 */
[----:B-1----:R-:W3:Y:S04]  /*48690*/  LDL.LU R2, [R1+0x2fc] ;  /* 0x0002fc0001027983 */ /* 0x002ee80000300800 */
[----:B---3--:R0:W-:Y:S04]  /*486a0*/  STL [R1+0x4a64], R2 ;  /* 0x004a640201007387 */ /* 0x0081e80000100800 */
[----:B0-----:R-:W3:Y:S04]  /*486b0*/  LDL.LU R2, [R1+0x3b0] ;  /* 0x0003b00001027983 */ /* 0x001ee80000300800 */
[----:B---3--:R0:W-:Y:S04]  /*486c0*/  STL [R1+0x4a68], R2 ;  /* 0x004a680201007387 */ /* 0x0081e80000100800 */
[----:B0-----:R-:W3:Y:S01]  /*486d0*/  LDL.LU R2, [R1+0x3b4] ;  /* 0x0003b40001027983 */ /* 0x001ee20000300800 */
[----:B------:R-:W-:Y:S02]  /*486e0*/  STS.U16 [R0+0x1480], R24 ;  /* 0x0014801800007388 */ /* 0x000fe40000000400 */
[----:B--2---:R-:W-:Y:S02]  /*486f0*/  STS.U16 [R0+0x1c00], R6 ;  /* 0x001c000600007388 */ /* 0x004fe40000000400 */
        /* <DEDUP_REMOVED lines=21> */
[----:B---3--:R0:W-:Y:S04]  /*48850*/  STL [R1+0x4a6c], R2 ;  /* 0x004a6c0201007387 */ /* 0x0081e80000100800 */
[----:B0-----:R-:W2:Y:S01]  /*48860*/  LDL.LU R2, [R1+0x3e8] ;  /* 0x0003e80001027983 */ /* 0x001ea20000300800 */
[----:B------:R-:W3:Y:S02]  /*48870*/  LDL.LU R11, [R1+0x2f8] ;  /* 0x0002f800010b7983 */ /* 0x000ee40000300800 */
[----:B------:R-:W4:Y:S01]  /*48880*/  LDL.LU R10, [R1+0x2c4] ;  /* 0x0002c400010a7983 */ /* 0x000f220000300800 */
[----:B------:R0:W-:Y:S01]  /*48890*/  STS.U16 [R0+0x7400], R20 ;  /* 0x0074001400007388 */ /* 0x0001e20000000400 */
[----:B------:R-:W3:Y:S03]  /*488a0*/  LDL.LU R18, [R1+0x2c0] ;  /* 0x0002c00001127983 */ /* 0x000ee60000300800 */
        /* <DEDUP_REMOVED lines=86> */
[----:B------:R-:W2:Y:S01]  /*48e10*/  LDL.LU R16, [R1+0x7e4] ;  /* 0x0007e40001107983 */ /* 0x000ea20000300800 */
[----:B---3--:R0:W-:Y:S01]  /*48e20*/  STS.U16 [R0+0xf480], R18 ;  /* 0x00f4801200007388 */ /* 0x0081e20000000400 */
[----:B------:R1:W-:Y:S02]  /*48e30*/  STS.U16 [R0+0xfc00], R10 ;  /* 0x00fc000a00007388 */ /* 0x0003e40000000400 */
[----:B----4-:R3:W-:Y:S01]  /*48e40*/  STS.U16 [R0+0xfc80], R11 ;  /* 0x00fc800b00007388 */ /* 0x0107e20000000400 */
[----:B0-----:R-:W4:Y:S01]  /*48e50*/  LDL.LU R18, [R1+0xa4c] ;  /* 0x000a4c0001127983 */ /* 0x001f220000300800 */
[----:B-1----:R-:W2:Y:S02]  /*48e60*/  LDL.LU R10, [R1+0xa78] ;  /* 0x000a7800010a7983 */ /* 0x002ea40000300800 */
[----:B---3--:R-:W3:Y:S02]  /*48e70*/  LDL.LU R11, [R1+0xa7c] ;  /* 0x000a7c00010b7983 */ /* 0x008ee40000300800 */
[----:B------:R-:W-:-:S02]  /*48e80*/  IMAD.SHL.U32 R17, R2, 0x2, RZ ;  /* 0x0000000202117824 */ /* 0x000fc400078e00ff */
[----:B------:R-:W4:Y:S01]  /*48e90*/  LDL.LU R2, [R1+0x41c] ;  /* 0x00041c0001027983 */ /* 0x000f220000300800 */
[----:B------:R-:W4:Y:S02]  /*48ea0*/  LDL.LU R0, [R1+0x418] ;  /* 0x0004180001007983 */ /* 0x000f240000300800 */
[----:B------:R-:W-:-:S05]  /*48eb0*/  LOP3.LUT R17, R17, 0x50, RZ, 0x3c, !PT ;  /* 0x0000005011117812 */ /* 0x000fca00078e3cff */
[----:B---3--:R-:W-:Y:S01]  /*48ec0*/  STS.U16 [R17+0x500], R11 ;  /* 0x0005000b11007388 */ /* 0x008fe20000000400 */
[----:B--2---:R-:W-:Y:S02]  /*48ed0*/  STS.U16 [R17+0x580], R10 ;  /* 0x0005800a11007388 */ /* 0x004fe40000000400 */
[----:B----4-:R-:W-:Y:S01]  /*48ee0*/  STS.U16 [R17+0xd00], R18 ;  /* 0x000d001211007388 */ /* 0x010fe20000000400 */
[----:B------:R-:W-:Y:S04]  /*48ef0*/  STS.U16 [R17+0xd80], R20 ;  /* 0x000d801411007388 */ /* 0x000fe80000000400 */
        /* <DEDUP_REMOVED lines=17> */
[----:B------:R0:W-:Y:S02]  /*49010*/  STS.U16 [R17+0x5580], R21 ;  /* 0x0055801511007388 */ /* 0x0001e40000000400 */
[----:B------:R1:W-:Y:S02]  /*49020*/  STS.U16 [R17+0x5d00], R19 ;  /* 0x005d001311007388 */ /* 0x0003e40000000400 */
[----:B------:R2:W-:Y:S01]  /*49030*/  STS.U16 [R17+0x5d80], R13 ;  /* 0x005d800d11007388 */ /* 0x0005e20000000400 */
[----:B------:R3:W-:Y:S01]  /*49040*/  STS.U16 [R17+0x6500], R12 ;  /* 0x0065000c11007388 */ /* 0x0007e20000000400 */
[----:B------:R3:W-:Y:S03]  /*49050*/  STS.U16 [R17+0x6580], R16 ;  /* 0x0065801011007388 */ /* 0x0007e60000000400 */
[----:B0-----:R-:W4:Y:S01]  /*49060*/  LDL.LU R21, [R1+0x3e4] ;  /* 0x0003e40001157983 */ /* 0x001f220000300800 */
[----:B-1----:R-:W4:Y:S02]  /*49070*/  LDL.LU R19, [R1+0x3e0] ;  /* 0x0003e00001137983 */ /* 0x002f240000300800 */
[----:B--2---:R-:W2:Y:S02]  /*49080*/  LDL.LU R13, [R1+0x3ac] ;  /* 0x0003ac00010d7983 */ /* 0x004ea40000300800 */
[----:B------:R-:W2:Y:S01]  /*49090*/  LDL.LU R25, [R1+0x3a8] ;  /* 0x0003a80001197983 */ /* 0x000ea20000300800 */
[----:B------:R-:W2:Y:S01]  /*490a0*/  LDL.LU R23, [R1+0x2f4] ;  /* 0x0002f40001177983 */ /* 0x000ea20000300800 */
[----:B---3--:R-:W3:Y:S03]  /*490b0*/  LDL.LU R12, [R1+0x2f0] ;  /* 0x0002f000010c7983 */ /* 0x008ee60000300800 */
        /* <DEDUP_REMOVED lines=19> */
[----:B------:R-:W3:Y:S03]  /*491f0*/  LDL.LU R15, [R1+0xc4] ;  /* 0x0000c400010f7983 */ /* 0x000ee60000300800 */
[----:B------:R0:W-:Y:S01]  /*49200*/  STS.U16 [R17+0x6d80], R0 ;  /* 0x006d800011007388 */ /* 0x0001e20000000400 */
[----:B------:R-:W3:Y:S03]  /*49210*/  LDL.LU R3, [R1+0xc0] ;  /* 0x0000c00001037983 */ /* 0x000ee60000300800 */
[----:B0-----:R-:W3:Y:S01]  /*49220*/  LDL.LU R0, [R1+0x8c] ;  /* 0x00008c0001007983 */ /* 0x001ee20000300800 */
[----:B------:R-:W3:Y:S03]  /*49230*/  LDL.LU R27, [R1+0x88] ;  /* 0x00008800011b7983 */ /* 0x000ee60000300800 */
[----:B----4-:R0:W-:Y:S01]  /*49240*/  STS.U16 [R17+0x7500], R21 ;  /* 0x0075001511007388 */ /* 0x0101e20000000400 */
[----:B------:R1:W-:Y:S02]  /*49250*/  STS.U16 [R17+0x7580], R19 ;  /* 0x0075801311007388 */ /* 0x0003e40000000400 */
[----:B--2---:R2:W-:Y:S01]  /*49260*/  STS.U16 [R17+0x7d00], R13 ;  /* 0x007d000d11007388 */ /* 0x0045e20000000400 */
[----:B------:R4:W-:Y:S04]  /*49270*/  STS.U16 [R17+0x7d80], R25 ;  /* 0x007d801911007388 */ /* 0x0009e80000000400 */
[----:B------:R3:W-:Y:S02]  /*49280*/  STS.U16 [R17+0x8500], R23 ;  /* 0x0085001711007388 */ /* 0x0007e40000000400 */
[----:B---3--:R4:W-:Y:S02]  /*49290*/  STS.U16 [R17+0x8580], R12 ;  /* 0x0085800c11007388 */ /* 0x0089e40000000400 */
[----:B0-----:R-:W3:Y:S01]  /*492a0*/  LDL.LU R21, [R1+0x54] ;  /* 0x0000540001157983 */ /* 0x001ee20000300800 */
[----:B-1----:R-:W3:Y:S02]  /*492b0*/  LDL.LU R19, [R1+0x14] ;  /* 0x0000140001137983 */ /* 0x002ee40000300800 */
[----:B--2---:R-:W2:Y:S02]  /*492c0*/  LDL.LU R13, [R1+0x10] ;  /* 0x00001000010d7983 */ /* 0x004ea40000300800 */
[----:B----4-:R-:W4:Y:S01]  /*492d0*/  LDL.LU R25, [R1+0x4a4c] ;  /* 0x004a4c0001197983 */ /* 0x010f220000300800 */
[----:B------:R-:W2:Y:S01]  /*492e0*/  LDL.LU R23, [R1+0x4a48] ;  /* 0x004a480001177983 */ /* 0x000ea20000300800 */
[----:B------:R-:W2:Y:S03]  /*492f0*/  LDL.LU R12, [R1+0x4a44] ;  /* 0x004a4400010c7983 */ /* 0x000ea60000300800 */
[----:B------:R0:W-:Y:S01]  /*49300*/  STS.U16 [R17+0x8d00], R16 ;  /* 0x008d001011007388 */ /* 0x0001e20000000400 */
[----:B------:R1:W-:Y:S02]  /*49310*/  STS.U16 [R17+0x8d80], R2 ;  /* 0x008d800211007388 */ /* 0x0003e40000000400 */
[----:B------:R1:W-:Y:S01]  /*49320*/  STS.U16 [R17+0x9500], R11 ;  /* 0x0095000b11007388 */ /* 0x0003e20000000400 */
[----:B0-----:R-:W2:Y:S01]  /*49330*/  LDL.LU R16, [R1+0x4a40] ;  /* 0x004a400001107983 */ /* 0x001ea20000300800 */
[----:B-1----:R-:W2:Y:S02]  /*49340*/  LDL.LU R2, [R1+0x4a3c] ;  /* 0x004a3c0001027983 */ /* 0x002ea40000300800 */
[----:B------:R-:W2:Y:S02]  /*49350*/  LDL.LU R11, [R1+0xa10] ;  /* 0x000a1000010b7983 */ /* 0x000ea40000300800 */
        /* <DEDUP_REMOVED lines=18> */
[----:B0-----:R-:W0:Y:S01]  /*49480*/  S2R R0, SR_TID.X ;  /* 0x0000000000007919 */ /* 0x001e220000002100 */
[----:B------:R-:W-:Y:S03]  /*49490*/  STS.U16 [R17+0xdd80], R27 ;  /* 0x00dd801b11007388 */ /* 0x000fe60000000400 */
[----:B---3--:R-:W-:Y:S04]  /*494a0*/  STS.U16 [R17+0xe500], R21 ;  /* 0x00e5001511007388 */ /* 0x008fe80000000400 */
[----:B--2---:R-:W-:Y:S01]  /*494b0*/  STL [R1+0x4a38], R11 ;  /* 0x004a380b01007387 */ /* 0x004fe20000100800 */
[----:B------:R-:W2:Y:S02]  /*494c0*/  LDL.LU R10, [R1+0x9e0] ;  /* 0x0009e000010a7983 */ /* 0x000ea40000300800 */
[----:B------:R-:W3:Y:S02]  /*494d0*/  LDL.LU R18, [R1+0x9dc] ;  /* 0x0009dc0001127983 */ /* 0x000ee40000300800 */
[----:B------:R-:W2:Y:S01]  /*494e0*/  LDL.LU R20, [R1+0x9a8] ;  /* 0x0009a80001147983 */ /* 0x000ea20000300800 */
[----:B------:R-:W2:Y:S04]  /*494f0*/  LDL.LU R4, [R1+0x9a4] ;  /* 0x0009a40001047983 */ /* 0x000ea80000300800 */
[----:B------:R0:W-:Y:S01]  /*49500*/  STS.U16 [R17+0xe580], R2 ;  /* 0x00e5800211007388 */ /* 0x0001e20000000400 */
        /* <DEDUP_REMOVED lines=8> */
[----:B------:R-:W2:Y:S01]  /*49590*/  LDL.LU R9, [R1+0x890] ;  /* 0x0008900001097983 */ /* 0x000ea20000300800 */
[C---:B0-----:R-:W-:Y:S01]  /*495a0*/  LOP3.LUT R2, R0.reuse, 0x3f, RZ, 0xc0, !PT ;  /* 0x0000003f00027812 */ /* 0x041fe200078ec0ff */
[----:B------:R-:W-:Y:S01]  /*495b0*/  LOP3.LUT R0, R0, 0x3f, RZ, 0xc0, !PT ;  /* 0x0000003f00007812 */ /* 0x000fe200078ec0ff */
[----:B------:R-:W2:Y:S01]  /*495c0*/  LDL.LU R29, [R1+0x88c] ;  /* 0x00088c00011d7983 */ /* 0x000ea20000300800 */
[----:B------:R-:W2:Y:S02]  /*495d0*/  LDL.LU R14, [R1+0x858] ;  /* 0x00085800010e7983 */ /* 0x000ea40000300800 */
[----:B------:R-:W2:Y:S02]  /*495e0*/  LDL.LU R15, [R1+0x854] ;  /* 0x00085400010f7983 */ /* 0x000ea40000300800 */
[----:B------:R-:W2:Y:S02]  /*495f0*/  LDL.LU R27, [R1+0x818] ;  /* 0x00081800011b7983 */ /* 0x000ea40000300800 */
[----:B------:R-:W-:Y:S01]  /*49600*/  IMAD.SHL.U32 R11, R0, 0x2, RZ ;  /* 0x00000002000b7824 */ /* 0x000fe200078e00ff */
[----:B------:R0:W-:Y:S04]  /*49610*/  STS.U16 [R17+0xed00], R19 ;  /* 0x00ed001311007388 */ /* 0x0001e80000000400 */
[----:B------:R-:W2:Y:S01]  /*49620*/  LDL.LU R21, [R1+0x814] ;  /* 0x0008140001157983 */ /* 0x000ea20000300800 */
[----:B------:R1:W-:Y:S01]  /*49630*/  STS.U16 [R17+0xed80], R13 ;  /* 0x00ed800d11007388 */ /* 0x0003e20000000400 */
[----:B------:R-:W-:Y:S01]  /*49640*/  LOP3.LUT R11, R11, 0x50, RZ, 0x3c, !PT ;  /* 0x000000500b0b7812 */ /* 0x000fe200078e3cff */
[----:B------:R-:W-:Y:S01]  /*49650*/  IMAD.SHL.U32 R3, R2, 0x2, RZ ;  /* 0x0000000202037824 */ /* 0x000fe200078e00ff */
[----:B0-----:R-:W2:Y:S01]  /*49660*/  LDL.LU R19, [R1+0x7e0] ;  /* 0x0007e00001137983 */ /* 0x001ea20000300800 */
[----:B-1----:R-:W2:Y:S02]  /*49670*/  LDL.LU R17, [R1+0x7dc] ;  /* 0x0007dc0001117983 */ /* 0x002ea40000300800 */
[----:B------:R-:W2:Y:S02]  /*49680*/  LDL.LU R13, [R1+0x414] ;  /* 0x00041400010d7983 */ /* 0x000ea40000300800 */
[----:B------:R-:W2:Y:S01]  /*49690*/  LDL.LU R0, [R1+0x410] ;  /* 0x0004100001007983 */ /* 0x000ea20000300800 */
[----:B------:R0:W-:Y:S01]  /*496a0*/  STS.U16 [R11+0xf500], R16 ;  /* 0x00f500100b007388 */ /* 0x0001e20000000400 */
[----:B------:R-:W-:Y:S02]  /*496b0*/  STS.U16 [R11+0xf580], R12 ;  /* 0x00f5800c0b007388 */ /* 0x000fe40000000400 */
[----:B------:R-:W-:Y:S02]  /*496c0*/  STS.U16 [R11+0xfd00], R23 ;  /* 0x00fd00170b007388 */ /* 0x000fe40000000400 */
[----:B----4-:R-:W-:Y:S01]  /*496d0*/  STS.U16 [R11+0xfd80], R25 ;  /* 0x00fd80190b007388 */ /* 0x010fe20000000400 */
[----:B0-----:R-:W4:Y:S01]  /*496e0*/  LDL.LU R16, [R1+0xa14] ;  /* 0x000a140001107983 */ /* 0x001f220000300800 */
[----:B------:R0:W-:Y:S03]  /*496f0*/  STL [R1+0x4a30], R2 ;  /* 0x004a300201007387 */ /* 0x0001e60000100800 */
[----:B0-----:R-:W2:Y:S01]  /*49700*/  LDL.LU R2, [R1+0xa40] ;  /* 0x000a400001027983 */ /* 0x001ea20000300800 */
[----:B------:R-:W2:Y:S02]  /*49710*/  LDL.LU R12, [R1+0xa44] ;  /* 0x000a4400010c7983 */ /* 0x000ea40000300800 */
[----:B------:R-:W2:Y:S02]  /*49720*/  LDL.LU R23, [R1+0xa70] ;  /* 0x000a700001177983 */ /* 0x000ea40000300800 */
[----:B------:R-:W2:Y:S01]  /*49730*/  LDL.LU R11, [R1+0x4a38] ;  /* 0x004a3800010b7983 */ /* 0x000ea20000300800 */
[----:B------:R-:W2:Y:S01]  /*49740*/  LDL.LU R25, [R1+0xa74] ;  /* 0x000a740001197983 */ /* 0x000ea20000300800 */
[----:B------:R-:W-:-:S05]  /*49750*/  LOP3.LUT R3, R3, 0x60, RZ, 0x3c, !PT ;  /* 0x0000006003037812 */ /* 0x000fca00078e3cff */
[----:B--2---:R-:W-:Y:S01]  /*49760*/  STS.U16 [R3+0x600], R25 ;  /* 0x0006001903007388 */ /* 0x004fe20000000400 */
[----:B------:R-:W-:Y:S02]  /*49770*/  STS.U16 [R3+0x680], R23 ;  /* 0x0006801703007388 */ /* 0x000fe40000000400 */
[----:B------:R-:W-:Y:S02]  /*49780*/  STS.U16 [R3+0xe00], R12 ;  /* 0x000e000c03007388 */ /* 0x000fe40000000400 */
[----:B------:R-:W-:Y:S01]  /*49790*/  STS.U16 [R3+0xe80], R2 ;  /* 0x000e800203007388 */ /* 0x000fe20000000400 */
[----:B----4-:R-:W-:Y:S01]  /*497a0*/  STS.U16 [R3+0x1600], R16 ;  /* 0x0016001003007388 */ /* 0x010fe20000000400 */
[----:B------:R-:W-:Y:S02]  /*497b0*/  STS.U16 [R3+0x1680], R11 ;  /* 0x0016800b03007388 */ /* 0x000fe40000000400 */
[----:B------:R-:W-:Y:S02]  /*497c0*/  STS.U16 [R3+0x1e00], R10 ;  /* 0x001e000a03007388 */ /* 0x000fe40000000400 */
[----:B---3--:R-:W-:Y:S01]  /*497d0*/  STS.U16 [R3+0x1e80], R18 ;  /* 0x001e801203007388 */ /* 0x008fe20000000400 */
        /* <DEDUP_REMOVED lines=12> */
[----:B------:R0:W-:Y:S01]  /*498a0*/  STS.U16 [R3+0x5600], R14 ;  /* 0x0056000e03007388 */ /* 0x0001e20000000400 */
[----:B------:R1:W-:Y:S03]  /*498b0*/  STS.U16 [R3+0x5680], R15 ;  /* 0x0056800f03007388 */ /* 0x0003e60000000400 */
[----:B0-----:R-:W2:Y:S01]  /*498c0*/  LDL.LU R14, [R1+0x3dc] ;  /* 0x0003dc00010e7983 */ /* 0x001ea20000300800 */
[----:B-1----:R-:W3:Y:S02]  /*498d0*/  LDL.LU R15, [R1+0x3d8] ;  /* 0x0003d800010f7983 */ /* 0x002ee40000300800 */
[----:B------:R-:W4:Y:S02]  /*498e0*/  LDL.LU R2, [R1+0x3a0] ;  /* 0x0003a00001027983 */ /* 0x000f240000300800 */
        /* <DEDUP_REMOVED lines=33> */
[----:B------:R-:W2:Y:S02]  /*49b00*/  LDL.LU R9, [R1+0x48] ;  /* 0x0000480001097983 */ /* 0x000ea40000300800 */
[----:B---3--:R1:W-:Y:S01]  /*49b10*/  STS.U16 [R3+0x7680], R15 ;  /* 0x0076800f03007388 */ /* 0x0083e20000000400 */
[----:B0-----:R-:W2:Y:S01]  /*49b20*/  LDL.LU R14, [R1+0xc] ;  /* 0x00000c00010e7983 */ /* 0x001ea20000300800 */
[----:B-1----:R-:W2:Y:S03]  /*49b30*/  LDL.LU R15, [R1+0x8] ;  /* 0x00000800010f7983 */ /* 0x002ea60000300800 */
[----:B----4-:R0:W-:Y:S04]  /*49b40*/  STS.U16 [R3+0x7e00], R2 ;  /* 0x007e000203007388 */ /* 0x0101e80000000400 */
[----:B0-----:R-:W4:Y:S04]  /*49b50*/  LDL.LU R2, [R1+0x4a34] ;  /* 0x004a340001027983 */ /* 0x001f280000300800 */
[----:B----4-:R0:W-:Y:S01]  /*49b60*/  STS.U16 [R3+0x7e80], R2 ;  /* 0x007e800203007388 */ /* 0x0101e20000000400 */
[----:B------:R1:W-:Y:S02]  /*49b70*/  STS.U16 [R3+0x8600], R29 ;  /* 0x0086001d03007388 */ /* 0x0003e40000000400 */
[----:B------:R4:W-:Y:S02]  /*49b80*/  STS.U16 [R3+0x8680], R27 ;  /* 0x0086801b03007388 */ /* 0x0009e40000000400 */
[----:B------:R2:W-:Y:S01]  /*49b90*/  STS.U16 [R3+0x8e00], R21 ;  /* 0x008e001503007388 */ /* 0x0005e20000000400 */
[----:B------:R2:W-:Y:S01]  /*49ba0*/  STS.U16 [R3+0x8e80], R19 ;  /* 0x008e801303007388 */ /* 0x0005e20000000400 */
[----:B------:R2:W-:Y:S03]  /*49bb0*/  STS.U16 [R3+0x9600], R17 ;  /* 0x0096001103007388 */ /* 0x0005e60000000400 */
[----:B0-----:R-:W3:Y:S01]  /*49bc0*/  LDL.LU R2, [R1+0x4a30] ;  /* 0x004a300001027983 */ /* 0x001ee20000300800 */
[----:B-1----:R-:W3:Y:S02]  /*49bd0*/  LDL.LU R29, [R1+0x4a2c] ;  /* 0x004a2c00011d7983 */ /* 0x002ee40000300800 */
[----:B----4-:R-:W4:Y:S02]  /*49be0*/  LDL.LU R27, [R1+0x4a28] ;  /* 0x004a2800011b7983 */ /* 0x010f240000300800 */
[----:B--2---:R-:W2:Y:S01]  /*49bf0*/  LDL.LU R21, [R1+0x4a24] ;  /* 0x004a240001157983 */ /* 0x004ea20000300800 */
[----:B------:R-:W2:Y:S01]  /*49c00*/  LDL.LU R19, [R1+0x4a20] ;  /* 0x004a200001137983 */ /* 0x000ea20000300800 */
[----:B------:R-:W2:Y:S03]  /*49c10*/  LDL.LU R17, [R1+0x4a1c] ;  /* 0x004a1c0001117983 */ /* 0x000ea60000300800 */
[----:B------:R0:W-:Y:S01]  /*49c20*/  STS.U16 [R3+0x9680], R13 ;  /* 0x0096800d03007388 */ /* 0x0001e20000000400 */
[----:B------:R1:W-:Y:S03]  /*49c30*/  STS.U16 [R3+0x9e00], R0 ;  /* 0x009e000003007388 */ /* 0x0003e60000000400 */
[----:B0-----:R-:W2:Y:S01]  /*49c40*/  LDL.LU R13, [R1+0x4a18] ;  /* 0x004a1800010d7983 */ /* 0x001ea20000300800 */
[----:B-1----:R-:W2:Y:S02]  /*49c50*/  LDL.LU R0, [R1+0x4a14] ;  /* 0x004a140001007983 */ /* 0x002ea40000300800 */
        /* <DEDUP_REMOVED lines=15> */
[----:B--2---:R0:W-:Y:S01]  /*49d50*/  STS.U16 [R3+0xde00], R0 ;  /* 0x00de000003007388 */ /* 0x0041e20000000400 */
[----:B------:R-:W-:Y:S02]  /*49d60*/  STS.U16 [R3+0xde80], R28 ;  /* 0x00de801c03007388 */ /* 0x000fe40000000400 */
[----:B------:R-:W-:Y:S02]  /*49d70*/  STS.U16 [R3+0xe600], R8 ;  /* 0x00e6000803007388 */ /* 0x000fe40000000400 */
[----:B------:R-:W-:Y:S01]  /*49d80*/  STS.U16 [R3+0xe680], R9 ;  /* 0x00e6800903007388 */ /* 0x000fe20000000400 */
[----:B------:R-:W-:Y:S01]  /*49d90*/  STS.U16 [R3+0xee00], R14 ;  /* 0x00ee000e03007388 */ /* 0x000fe20000000400 */
[----:B------:R3:W-:Y:S02]  /*49da0*/  STS.U16 [R3+0xee80], R15 ;  /* 0x00ee800f03007388 */ /* 0x0007e40000000400 */
[----:B------:R1:W-:Y:S01]  /*49db0*/  STS.U16 [R3+0xf600], R13 ;  /* 0x00f6000d03007388 */ /* 0x0003e20000000400 */
[----:B0-----:R-:W2:Y:S01]  /*49dc0*/  LDL.LU R0, [R1+0xa6c] ;  /* 0x000a6c0001007983 */ /* 0x001ea20000300800 */
[----:B---3--:R-:W-:-:S03]  /*49dd0*/  IMAD.SHL.U32 R15, R2, 0x2, RZ ;  /* 0x00000002020f7824 */ /* 0x008fc600078e00ff */
[----:B------:R-:W3:Y:S01]  /*49de0*/  LDL.LU R2, [R1+0xa3c] ;  /* 0x000a3c0001027983 */ /* 0x000ee20000300800 */
[----:B-1----:R-:W3:Y:S02]  /*49df0*/  LDL.LU R13, [R1+0xa08] ;  /* 0x000a0800010d7983 */ /* 0x002ee40000300800 */
        /* <DEDUP_REMOVED lines=14> */
[----:B------:R0:W-:Y:S01]  /*49ee0*/  STS.U16 [R3+0xf680], R17 ;  /* 0x00f6801103007388 */ /* 0x0001e20000000400 */
[----:B------:R1:W-:Y:S02]  /*49ef0*/  STS.U16 [R3+0xfe00], R29 ;  /* 0x00fe001d03007388 */ /* 0x0003e40000000400 */
[----:B----4-:R4:W-:Y:S01]  /*49f00*/  STS.U16 [R3+0xfe80], R27 ;  /* 0x00fe801b03007388 */ /* 0x0109e20000000400 */
[----:B0-----:R-:W3:Y:S01]  /*49f10*/  LDL.LU R17, [R1+0xa0c] ;  /* 0x000a0c0001117983 */ /* 0x001ee20000300800 */
[----:B-1----:R-:W3:Y:S02]  /*49f20*/  LDL.LU R29, [R1+0xa38] ;  /* 0x000a3800011d7983 */ /* 0x002ee40000300800 */
[----:B----4-:R-:W4:Y:S01]  /*49f30*/  LDL.LU R27, [R1+0xa68] ;  /* 0x000a6800011b7983 */ /* 0x010f220000300800 */
[----:B------:R-:W-:Y:S01]  /*49f40*/  LOP3.LUT R15, R15, 0x70, RZ, 0x3c, !PT ;  /* 0x000000700f0f7812 */ /* 0x000fe200078e3cff */
[----:B------:R-:W3:Y:S01]  /*49f50*/  LDL.LU R22, [R1+0x850] ;  /* 0x0008500001167983 */ /* 0x000ee20000300800 */
[----:B------:R-:W3:Y:S02]  /*49f60*/  LDL.LU R24, [R1+0x844] ;  /* 0x0008440001187983 */ /* 0x000ee40000300800 */
[----:B------:R-:W3:Y:S02]  /*49f70*/  LDL.LU R6, [R1+0x810] ;  /* 0x0008100001067983 */ /* 0x000ee40000300800 */
[----:B------:R-:W3:Y:S01]  /*49f80*/  LDL.LU R7, [R1+0x80c] ;  /* 0x00080c0001077983 */ /* 0x000ee20000300800 */
[----:B------:R-:W3:Y:S01]  /*49f90*/  LDL.LU R14, [R1+0x7d8] ;  /* 0x0007d800010e7983 */ /* 0x000ee20000300800 */
[----:B------:R-:W3:Y:S03]  /*49fa0*/  LDL.LU R3, [R1+0x7d4] ;  /* 0x0007d40001037983 */ /* 0x000ee60000300800 */
[----:B--2---:R0:W-:Y:S04]  /*49fb0*/  STS.U16 [R15+0x700], R0 ;  /* 0x000700000f007388 */ /* 0x0041e80000000400 */
[----:B0-----:R-:W2:Y:S04]  /*49fc0*/  LDL.LU R0, [R1+0x40c] ;  /* 0x00040c0001007983 */ /* 0x001ea80000300800 */
[----:B----4-:R-:W-:Y:S01]  /*49fd0*/  STS.U16 [R15+0x780], R27 ;  /* 0x0007801b0f007388 */ /* 0x010fe20000000400 */
[----:B---3--:R0:W-:Y:S03]  /*49fe0*/  STS.U16 [R15+0xf00], R2 ;  /* 0x000f00020f007388 */ /* 0x0081e60000000400 */
[----:B0-----:R-:W3:Y:S01]  /*49ff0*/  LDL.LU R2, [R1+0x408] ;  /* 0x0004080001027983 */ /* 0x001ee20000300800 */
[----:B------:R-:W-:Y:S02]  /*4a000*/  STS.U16 [R15+0xf80], R29 ;  /* 0x000f801d0f007388 */ /* 0x000fe40000000400 */
[----:B------:R-:W-:Y:S02]  /*4a010*/  STS.U16 [R15+0x1700], R17 ;  /* 0x001700110f007388 */ /* 0x000fe40000000400 */
[----:B------:R-:W-:Y:S01]  /*4a020*/  STS.U16 [R15+0x1780], R13 ;  /* 0x0017800d0f007388 */ /* 0x000fe20000000400 */
[----:B------:R-:W-:Y:S01]  /*4a030*/  STS.U16 [R15+0x1f00], R25 ;  /* 0x001f00190f007388 */ /* 0x000fe20000000400 */
        /* <DEDUP_REMOVED lines=10> */
[----:B------:R1:W-:Y:S01]  /*4a0e0*/  STS.U16 [R15+0x4780], R28 ;  /* 0x0047801c0f007388 */ /* 0x0003e20000000400 */
[----:B------:R4:W-:Y:S01]  /*4a0f0*/  STS.U16 [R15+0x4f00], R8 ;  /* 0x004f00080f007388 */ /* 0x0009e20000000400 */
[----:B------:R4:W-:Y:S02]  /*4a100*/  STS.U16 [R15+0x4f80], R9 ;  /* 0x004f80090f007388 */ /* 0x0009e40000000400 */
[----:B------:R-:W-:Y:S02]  /*4a110*/  STS.U16 [R15+0x5700], R22 ;  /* 0x005700160f007388 */ /* 0x000fe40000000400 */
[----:B------:R-:W-:Y:S01]  /*4a120*/  STS.U16 [R15+0x5780], R24 ;  /* 0x005780180f007388 */ /* 0x000fe20000000400 */
[----:B------:R-:W-:Y:S04]  /*4a130*/  STS.U16 [R15+0x5f00], R6 ;  /* 0x005f00060f007388 */ /* 0x000fe80000000400 */
[----:B0-----:R-:W3:Y:S01]  /*4a140*/  LDL.LU R26, [R1+0x3d4] ;  /* 0x0003d400011a7983 */ /* 0x001ee20000300800 */
[----:B------:R-:W-:Y:S02]  /*4a150*/  STS.U16 [R15+0x5f80], R7 ;  /* 0x005f80070f007388 */ /* 0x000fe40000000400 */
[----:B------:R-:W-:Y:S02]  /*4a160*/  STS.U16 [R15+0x6700], R14 ;  /* 0x0067000e0f007388 */ /* 0x000fe40000000400 */
[----:B------:R-:W-:Y:S01]  /*4a170*/  STS.U16 [R15+0x6780], R3 ;  /* 0x006780030f007388 */ /* 0x000fe20000000400 */
[----:B-1----:R-:W3:Y:S01]  /*4a180*/  LDL.LU R28, [R1+0x3d0] ;  /* 0x0003d000011c7983 */ /* 0x002ee20000300800 */
[----:B----4-:R-:W4:Y:S02]  /*4a190*/  LDL.LU R8, [R1+0x39c] ;  /* 0x00039c0001087983 */ /* 0x010f240000300800 */
[----:B------:R-:W4:Y:S01]  /*4a1a0*/  LDL.LU R9, [R1+0x398] ;  /* 0x0003980001097983 */ /* 0x000f220000300800 */
[----:B--2---:R0:W-:Y:S04]  /*4a1b0*/  STS.U16 [R15+0x6f00], R0 ;  /* 0x006f00000f007388 */ /* 0x0041e80000000400 */
[----:B0-----:R-:W2:Y:S01]  /*4a1c0*/  LDL.LU R0, [R1+0x2e4] ;  /* 0x0002e40001007983 */ /* 0x001ea20000300800 */
[----:B------:R-:W2:Y:S03]  /*4a1d0*/  LDL.LU R14, [R1+0x2e0] ;  /* 0x0002e000010e7983 */ /* 0x000ea60000300800 */
[----:B---3--:R0:W-:Y:S04]  /*4a1e0*/  STS.U16 [R15+0x6f80], R2 ;  /* 0x006f80020f007388 */ /* 0x0081e80000000400 */
        /* <DEDUP_REMOVED lines=18> */
[----:B------:R-:W3:Y:S01]  /*4a310*/  LDL.LU R6, [R1+0x7c] ;  /* 0x00007c0001067983 */ /* 0x000ee20000300800 */
[----:B------:R0:W-:Y:S01]  /*4a320*/  STS.U16 [R15+0x7700], R26 ;  /* 0x0077001a0f007388 */ /* 0x0001e20000000400 */
[----:B------:R-:W3:Y:S02]  /*4a330*/  LDL.LU R7, [R1+0x78] ;  /* 0x0000780001077983 */ /* 0x000ee40000300800 */
[----:B------:R1:W-:Y:S02]  /*4a340*/  STS.U16 [R15+0x7780], R28 ;  /* 0x0077801c0f007388 */ /* 0x0003e40000000400 */
[----:B----4-:R4:W-:Y:S01]  /*4a350*/  STS.U16 [R15+0x7f00], R8 ;  /* 0x007f00080f007388 */ /* 0x0109e20000000400 */
[----:B------:R4:W-:Y:S04]  /*4a360*/  STS.U16 [R15+0x7f80], R9 ;  /* 0x007f80090f007388 */ /* 0x0009e80000000400 */
[----:B0-----:R-:W3:Y:S01]  /*4a370*/  LDL.LU R26, [R1+0x3c] ;  /* 0x00003c00011a7983 */ /* 0x001ee20000300800 */
[----:B-1----:R-:W3:Y:S02]  /*4a380*/  LDL.LU R28, [R1+0x38] ;  /* 0x00003800011c7983 */ /* 0x002ee40000300800 */
[----:B----4-:R-:W4:Y:S01]  /*4a390*/  LDL.LU R8, [R1+0x4] ;  /* 0x0000040001087983 */ /* 0x010f220000300800 */
[----:B------:R-:W4:Y:S04]  /*4a3a0*/  LDL.LU R9, [R1] ;  /* 0x0000000001097983 */ /* 0x000f280000300800 */
[----:B--2---:R0:W-:Y:S01]  /*4a3b0*/  STS.U16 [R15+0x8700], R0 ;  /* 0x008700000f007388 */ /* 0x0041e20000000400 */
[----:B------:R1:W-:Y:S03]  /*4a3c0*/  STS.U16 [R15+0x8780], R14 ;  /* 0x0087800e0f007388 */ /* 0x0003e60000000400 */
[----:B0-----:R-:W2:Y:S01]  /*4a3d0*/  LDL.LU R0, [R1+0x4a10] ;  /* 0x004a100001007983 */ /* 0x001ea20000300800 */
[----:B-1----:R-:W2:Y:S03]  /*4a3e0*/  LDL.LU R14, [R1+0xa9c] ;  /* 0x000a9c00010e7983 */ /* 0x002ea60000300800 */
[----:B---3--:R0:W-:Y:S04]  /*4a3f0*/  STS.U16 [R15+0x8f00], R2 ;  /* 0x008f00020f007388 */ /* 0x0081e80000000400 */
[----:B0-----:R-:W3:Y:S01]  /*4a400*/  LDL.LU R2, [R1+0x4a0c] ;  /* 0x004a0c0001027983 */ /* 0x001ee20000300800 */
[----:B------:R-:W-:Y:S02]  /*4a410*/  STS.U16 [R15+0x8f80], R27 ;  /* 0x008f801b0f007388 */ /* 0x000fe40000000400 */
[----:B------:R-:W-:Y:S02]  /*4a420*/  STS.U16 [R15+0x9700], R29 ;  /* 0x0097001d0f007388 */ /* 0x000fe40000000400 */
[----:B------:R-:W-:Y:S01]  /*4a430*/  STS.U16 [R15+0x9780], R17 ;  /* 0x009780110f007388 */ /* 0x000fe20000000400 */
[----:B------:R0:W-:Y:S01]  /*4a440*/  STS.U16 [R15+0x9f00], R3 ;  /* 0x009f00030f007388 */ /* 0x0001e20000000400 */
        /* <DEDUP_REMOVED lines=12> */
[----:B0-----:R-:W4:Y:S04]  /*4a510*/  LDL R3, [R1+0x688] ;  /* 0x0006880001037983 */ /* 0x001f280000100800 */
[----:B---3--:R0:W-:Y:S01]  /*4a520*/  STS.U16 [R15+0xcf80], R2 ;  /* 0x00cf80020f007388 */ /* 0x0081e20000000400 */
[----:B--2---:R1:W-:Y:S03]  /*4a530*/  STS.U16 [R15+0xd700], R0 ;  /* 0x00d700000f007388 */ /* 0x0043e60000000400 */
[----:B0-----:R-:W2:Y:S01]  /*4a540*/  LDL R2, [R1+0x684] ;  /* 0x0006840001027983 */ /* 0x001ea20000100800 */
[----:B-1----:R-:W3:Y:S02]  /*4a550*/  LDL.LU R0, [R1+0x4a08] ;  /* 0x004a080001007983 */ /* 0x002ee40000300800 */
[----:B------:R-:W-:Y:S02]  /*4a560*/  STS.U16 [R15+0xd780], R24 ;  /* 0x00d780180f007388 */ /* 0x000fe40000000400 */
[----:B------:R-:W-:Y:S01]  /*4a570*/  STS.U16 [R15+0xdf00], R6 ;  /* 0x00df00060f007388 */ /* 0x000fe20000000400 */
[----:B------:R-:W-:Y:S01]  /*4a580*/  STS.U16 [R15+0xdf80], R7 ;  /* 0x00df80070f007388 */ /* 0x000fe20000000400 */
[----:B------:R-:W-:Y:S02]  /*4a590*/  STS.U16 [R15+0xe700], R26 ;  /* 0x00e7001a0f007388 */ /* 0x000fe40000000400 */
[----:B------:R-:W-:Y:S02]  /*4a5a0*/  STS.U16 [R15+0xe780], R28 ;  /* 0x00e7801c0f007388 */ /* 0x000fe40000000400 */
[----:B----4-:R-:W-:Y:S01]  /*4a5b0*/  STS.U16 [R15+0xef00], R8 ;  /* 0x00ef00080f007388 */ /* 0x010fe20000000400 */
[----:B------:R-:W-:Y:S01]  /*4a5c0*/  STS.U16 [R15+0xef80], R9 ;  /* 0x00ef80090f007388 */ /* 0x000fe20000000400 */
[----:B------:R-:W-:Y:S02]  /*4a5d0*/  STS.U16 [R15+0xf700], R19 ;  /* 0x00f700130f007388 */ /* 0x000fe40000000400 */
[----:B------:R-:W-:Y:S02]  /*4a5e0*/  STS.U16 [R15+0xf780], R21 ;  /* 0x00f780150f007388 */ /* 0x000fe40000000400 */
[----:B------:R-:W-:Y:S01]  /*4a5f0*/  STS.U16 [R15+0xff00], R14 ;  /* 0x00ff000e0f007388 */ /* 0x000fe20000000400 */
[----:B---3--:R0:W-:Y:S01]  /*4a600*/  STS.U16 [R15+0xff80], R0 ;  /* 0x00ff80000f007388 */ /* 0x0081e20000000400 */
[----:B------:R-:W-:Y:S06]  /*4a610*/  BAR.SYNC.DEFER_BLOCKING 0x0 ;  /* 0x0000000000007b1d */ /* 0x000fec0000010000 */
[----:B0-----:R-:W3:Y:S04]  /*4a620*/  LDL R0, [R1+0x1ec4] ;  /* 0x001ec40001007983 */ /* 0x001ee80000100800 */
[----:B--2---:R-:W0:Y:S04]  /*4a630*/  LDSM.16.M88.4 R8, [R2+0x1000] ;  /* 0x001000000208783b */ /* 0x004e280000000200 */
[----:B------:R-:W1:Y:S04]  /*4a640*/  LDSM.16.M88.4 R20, [R2] ;  /* 0x000000000214783b */ /* 0x000e680000000200 */
[----:B------:R-:W2:Y:S04]  /*4a650*/  LDSM.16.M88.4 R4, [R2+0x2000] ;  /* 0x002000000204783b */ /* 0x000ea80000000200 */
[----:B------:R-:W4:Y:S04]  /*4a660*/  LDSM.16.M88.4 R24, [R2+0x3000] ;  /* 0x003000000218783b */ /* 0x000f280000000200 */
[----:B------:R-:W-:Y:S04]  /*4a670*/  LDSM.16.M88.4 R16, [R2+0x6000] ;  /* 0x006000000210783b */ /* 0x000fe80000000200 */
[----:B------:R-:W-:Y:S04]  /*4a680*/  LDSM.16.MT88.4 R12, [R3+0x10000] ;  /* 0x01000000030c783b */ /* 0x000fe80000004200 */
[----:B0-----:R-:W-:Y:S01]  /*4a690*/  STL.64 [R1+0x10], R8 ;  /* 0x0000100801007387 */ /* 0x001fe20000100a00 */
[----:B------:R-:W-:Y:S02]  /*4a6a0*/  STL.64 [R1+0x18], R10 ;  /* 0x0000180a01007387 */ /* 0x000fe40000100a00 */
[----:B-1----:R-:W-:Y:S02]  /*4a6b0*/  STL.64 [R1+0x20], R20 ;  /* 0x0000201401007387 */ /* 0x002fe40000100a00 */
[----:B------:R-:W0:Y:S01]  /*4a6c0*/  LDSM.16.M88.4 R8, [R2+0x4000] ;  /* 0x004000000208783b */ /* 0x000e220000000200 */
[----:B--2---:R-:W-:Y:S03]  /*4a6d0*/  STL.64 [R1], R4 ;  /* 0x0000000401007387 */ /* 0x004fe60000100a00 */
[----:B------:R-:W-:Y:S02]  /*4a6e0*/  STL.64 [R1+0x8], R6 ;  /* 0x0000080601007387 */ /* 0x000fe40000100a00 */
[----:B------:R-:W1:Y:S04]  /*4a6f0*/  LDSM.16.M88.4 R4, [R2+0x5000] ;  /* 0x005000000204783b */ /* 0x000e680000000200 */
[----:B------:R-:W-:Y:S01]  /*4a700*/  STL.64 [R1+0x28], R22 ;  /* 0x0000281601007387 */ /* 0x000fe20000100a00 */
[----:B----4-:R-:W-:Y:S01]  /*4a710*/  STL [R1+0x45b8], R26 ;  /* 0x0045b81a01007387 */ /* 0x010fe20000100800 */
[----:B------:R-:W-:Y:S02]  /*4a720*/  STL [R1+0x45b4], R27 ;  /* 0x0045b41b01007387 */ /* 0x000fe40000100800 */
[----:B------:R-:W-:Y:S01]  /*4a730*/  STL.64 [R1+0x49e0], R24 ;  /* 0x0049e01801007387 */ /* 0x000fe20000100a00 */
[----:B0-----:R-:W-:Y:S01]  /*4a740*/  STL [R1+0x46cc], R10 ;  /* 0x0046cc0a01007387 */ /* 0x001fe20000100800 */
[----:B------:R-:W-:Y:S02]  /*4a750*/  STL [R1+0x46c8], R11 ;  /* 0x0046c80b01007387 */ /* 0x000fe40000100800 */
[----:B------:R0:W-:Y:S02]  /*4a760*/  STL.64 [R1+0x49e8], R8 ;  /* 0x0049e80801007387 */ /* 0x0001e40000100a00 */
[----:B-1----:R-:W-:Y:S01]  /*4a770*/  STL [R1+0x46b4], R6 ;  /* 0x0046b40601007387 */ /* 0x002fe20000100800 */
[----:B------:R-:W-:Y:S01]  /*4a780*/  STL [R1+0x46b0], R7 ;  /* 0x0046b00701007387 */ /* 0x000fe20000100800 */
[----:B------:R-:W-:Y:S02]  /*4a790*/  STL.64 [R1+0x49d8], R4 ;  /* 0x0049d80401007387 */ /* 0x000fe40000100a00 */
[----:B------:R-:W1:Y:S01]  /*4a7a0*/  LDSM.16.M88.4 R4, [R2+0x7000] ;  /* 0x007000000204783b */ /* 0x000e620000000200 */
[----:B0-----:R-:W2:Y:S03]  /*4a7b0*/  LDL R8, [R1+0x1ec8] ;  /* 0x001ec80001087983 */ /* 0x001ea60000100800 */
[----:B------:R-:W-:Y:S02]  /*4a7c0*/  STL.64 [R1+0x30], R16 ;  /* 0x0000301001007387 */ /* 0x000fe40000100a00 */
[----:B------:R-:W-:Y:S02]  /*4a7d0*/  STL.64 [R1+0x38], R18 ;  /* 0x0000381201007387 */ /* 0x000fe40000100a00 */
[----:B------:R-:W4:Y:S01]  /*4a7e0*/  LDL.64 R24, [R1] ;  /* 0x0000000001187983 */ /* 0x000f220000100a00 */
[----:B------:R-:W-:Y:S04]  /*4a7f0*/  LDSM.16.M88.4 R16, [R2+0x9000] ;  /* 0x009000000210783b */ /* 0x000fe80000000200 */
[----:B-1----:R-:W-:Y:S01]  /*4a800*/  STL.64 [R1+0xc0], R4 ;  /* 0x0000c00401007387 */ /* 0x002fe20000100a00 */
[----:B------:R-:W-:Y:S02]  /*4a810*/  STL.64 [R1+0xc8], R6 ;  /* 0x0000c80601007387 */ /* 0x000fe40000100a00 */
[----:B------:R-:W0:Y:S04]  /*4a820*/  LDSM.16.M88.4 R4, [R2+0x8000] ;  /* 0x008000000204783b */ /* 0x000e280000000200 */
[----:B0-----:R-:W-:Y:S01]  /*4a830*/  IMAD.MOV.U32 R3, RZ, RZ, R7 ;  /* 0x000000ffff037224 */ /* 0x001fe200078e0007 */
[----:B----4-:R0:W-:Y:S04]  /*4a840*/  STL.64 [R1+0x49f0], R24 ;  /* 0x0049f01801007387 */ /* 0x0101e80000100a00 */
[----:B0-----:R-:W4:Y:S01]  /*4a850*/  LDL.64 R24, [R1+0x10] ;  /* 0x0000100001187983 */ /* 0x001f220000100a00 */
[----:B------:R-:W-:Y:S02]  /*4a860*/  STL.64 [R1+0xb0], R4 ;  /* 0x0000b00401007387 */ /* 0x000fe40000100a00 */
[----:B------:R-:W-:Y:S02]  /*4a870*/  STL.64 [R1+0xb8], R6 ;  /* 0x0000b80601007387 */ /* 0x000fe40000100a00 */
[----:B------:R-:W0:Y:S04]  /*4a880*/  LDSM.16.M88.4 R4, [R2+0xa000] ;  /* 0x00a000000204783b */ /* 0x000e280000000200 */
[----:B------:R-:W-:Y:S01]  /*4a890*/  STL [R1+0x45b0], R3 ;  /* 0x0045b00301007387 */ /* 0x000fe20000100800 */
[----:B------:R-:W-:Y:S02]  /*4a8a0*/  STL.64 [R1+0xa0], R16 ;  /* 0x0000a01001007387 */ /* 0x000fe40000100a00 */
[----:B------:R-:W-:Y:S02]  /*4a8b0*/  STL.64 [R1+0xa8], R18 ;  /* 0x0000a81201007387 */ /* 0x000fe40000100a00 */
[----:B------:R-:W1:Y:S04]  /*4a8c0*/  LDSM.16.M88.4 R16, [R2+0xb000] ;  /* 0x00b000000210783b */ /* 0x000e680000000200 */
[----:B0-----:R0:W-:Y:S01]  /*4a8d0*/  STL.64 [R1+0x90], R4 ;  /* 0x0000900401007387 */ /* 0x0011e20000100a00 */
[----:B------:R1:W-:Y:S03]  /*4a8e0*/  STL.64 [R1+0x98], R6 ;  /* 0x0000980601007387 */ /* 0x0003e60000100a00 */
[----:B0-----:R-:W3:Y:S01]  /*4a8f0*/  LDL.LU.64 R4, [R1+0x7b0] ;  /* 0x0007b00001047983 */ /* 0x001ee20000300a00 */
[----:B-1----:R-:W3:Y:S02]  /*4a900*/  LDL.LU.64 R6, [R1+0x7b8] ;  /* 0x0007b80001067983 */ /* 0x002ee40000300a00 */
[----:B------:R-:W-:Y:S02]  /*4a910*/  STL.64 [R1+0x80], R16 ;  /* 0x0000801001007387 */ /* 0x000fe40000100a00 */
[----:B------:R-:W-:Y:S02]  /*4a920*/  STL.64 [R1+0x88], R18 ;  /* 0x0000881201007387 */ /* 0x000fe40000100a00 */
[----:B------:R-:W0:Y:S04]  /*4a930*/  LDSM.16.M88.4 R16, [R2+0xc000] ;  /* 0x00c000000210783b */ /* 0x000e280000000200 */
[----:B0-----:R-:W-:Y:S01]  /*4a940*/  STL.64 [R1+0x70], R16 ;  /* 0x0000701001007387 */ /* 0x001fe20000100a00 */
[----:B------:R-:W-:Y:S02]  /*4a950*/  STL.64 [R1+0x78], R18 ;  /* 0x0000781201007387 */ /* 0x000fe40000100a00 */
[----:B------:R-:W0:Y:S02]  /*4a960*/  LDSM.16.M88.4 R16, [R2+0xd000] ;  /* 0x00d000000210783b */ /* 0x000e240000000200 */
[----:B0-----:R-:W-:Y:S02]  /*4a970*/  STL.64 [R1+0x60], R16 ;  /* 0x0000601001007387 */ /* 0x001fe40000100a00 */
[----:B------:R-:W-:Y:S02]  /*4a980*/  STL.64 [R1+0x68], R18 ;  /* 0x0000681201007387 */ /* 0x000fe40000100a00 */
[----:B------:R-:W0:Y:S02]  /*4a990*/  LDSM.16.M88.4 R16, [R2+0xe000] ;  /* 0x00e000000210783b */ /* 0x000e240000000200 */
[----:B0-----:R-:W-:Y:S02]  /*4a9a0*/  STL.64 [R1+0x50], R16 ;  /* 0x0000501001007387 */ /* 0x001fe40000100a00 */
[----:B------:R-:W-:Y:S02]  /*4a9b0*/  STL.64 [R1+0x58], R18 ;  /* 0x0000581201007387 */ /* 0x000fe40000100a00 */
[----:B------:R-:W0:Y:S04]  /*4a9c0*/  LDSM.16.M88.4 R16, [R2+0xf000] ;  /* 0x00f000000210783b */ /* 0x000e280000000200 */
[----:B0-----:R-:W-:Y:S01]  /*4a9d0*/  IMAD.MOV.U32 R28, RZ, RZ, R16 ;  /* 0x000000ffff1c7224 */ /* 0x001fe200078e0010 */
[----:B------:R-:W-:Y:S01]  /*4a9e0*/  STL.64 [R1+0x40], R16 ;  /* 0x0000401001007387 */ /* 0x000fe20000100a00 */
[----:B------:R-:W-:Y:S02]  /*4a9f0*/  STL.64 [R1+0x48], R18 ;  /* 0x0000481201007387 */ /* 0x000fe40000100a00 */
[----:B------:R-:W-:Y:S01]  /*4aa00*/  IMAD.MOV.U32 R2, RZ, RZ, R17 ;  /* 0x000000ffff027224 */ /* 0x000fe200078e0011 */
[----:B------:R-:W-:Y:S04]  /*4aa10*/  STL [R1+0x49a8], R28 ;  /* 0x0049a81c01007387 */ /* 0x000fe80000100800 */
[----:B--2---:R0:W1:Y:S04]  /*4aa20*/  LDSM.16.MT88.4 R16, [R8+0x10000] ;  /* 0x010000000810783b */ /* 0x0040680000004200 */
[----:B0-----:R-:W2:Y:S01]  /*4aa30*/  LDL.LU.64 R8, [R1+0x790] ;  /* 0x0007900001087983 */ /* 0x001ea20000300a00 */
[----:B------:R-:W2:Y:S03]  /*4aa40*/  LDL.LU.64 R10, [R1+0x798] ;  /* 0x00079800010a7983 */ /* 0x000ea60000300a00 */
[----:B--2---:R-:W-:Y:S01]  /*4aa50*/  STL.64 [R1+0x4a00], R10 ;  /* 0x004a000a01007387 */ /* 0x004fe20000100a00 */
[----:B------:R0:W-:Y:S03]  /*4aa60*/  STL.64 [R1+0x49f8], R8 ;  /* 0x0049f80801007387 */ /* 0x0001e60000100a00 */
[----:B0-----:R-:W2:Y:S01]  /*4aa70*/  LDL.LU.64 R8, [R1+0x7a0] ;  /* 0x0007a00001087983 */ /* 0x001ea20000300a00 */
[----:B------:R-:W2:Y:S01]  /*4aa80*/  LDL.LU.64 R10, [R1+0x7a8] ;  /* 0x0007a800010a7983 */ /* 0x000ea20000300a00 */
[----:B---3--:R-:W-:Y:S01]  /*4aa90*/  HMMA.16816.F32 R4, R12, R20, R4 ;  /* 0x000000140c04723c */ /* 0x008fe20000001804 */
[----:B-1----:R-:W-:Y:S01]  /*4aaa0*/  STL.64 [R1+0x4958], R18 ;  /* 0x0049581201007387 */ /* 0x002fe20000100a00 */
[----:B------:R0:W-:Y:S02]  /*4aab0*/  STL.64 [R1+0x4950], R16 ;  /* 0x0049501001007387 */ /* 0x0001e40000100a00 */
[----:B0-----:R-:W-:-:S02]  /*4aac0*/  IMAD.MOV.U32 R17, RZ, RZ, R20 ;  /* 0x000000ffff117224 */ /* 0x001fc400078e0014 */
[----:B------:R-:W-:Y:S11]  /*4aad0*/  IMAD.MOV.U32 R16, RZ, RZ, R21 ;  /* 0x000000ffff107224 */ /* 0x000ff600078e0015 */
[----:B------:R-:W-:Y:S06]  /*4aae0*/  @!UPT UIADD3 URZ, URZ, URZ, URZ ;  /* 0x0000003f3f3ff290 */ /* 0x000fec000fffe03f */
[----:B------:R0:W-:Y:S01]  /*4aaf0*/  STL.64 [R1+0x2b0], R4 ;  /* 0x0002b00401007387 */ /* 0x0001e20000100a00 */
[----:B------:R1:W-:Y:S02]  /*4ab00*/  STL.64 [R1+0x2b8], R6 ;  /* 0x0002b80601007387 */ /* 0x0003e40000100a00 */
[----:B----4-:R-:W-:Y:S02]  /*4ab10*/  IMAD.MOV.U32 R19, RZ, RZ, R24 ;  /* 0x000000ffff137224 */ /* 0x010fe400078e0018 */
[----:B------:R-:W-:Y:S01]  /*4ab20*/  IMAD.MOV.U32 R18, RZ, RZ, R25 ;  /* 0x000000ffff127224 */ /* 0x000fe200078e0019 */
[----:B0-----:R-:W3:Y:S01]  /*4ab30*/  LDL.LU.64 R4, [R1+0x6e0] ;  /* 0x0006e00001047983 */ /* 0x001ee20000300a00 */
[----:B-1----:R-:W3:Y:S02]  /*4ab40*/  LDL.LU.64 R6, [R1+0x6e8] ;  /* 0x0006e80001067983 */ /* 0x002ee40000300a00 */
[----:B------:R-:W4:Y:S02]  /*4ab50*/  LDL.LU.64 R20, [R1+0x6b0] ;  /* 0x0006b00001147983 */ /* 0x000f240000300a00 */
[----:B------:R-:W4:Y:S01]  /*4ab60*/  LDL.LU.64 R22, [R1+0x6b8] ;  /* 0x0006b80001167983 */ /* 0x000f220000300a00 */
[C---:B--2---:R-:W-:Y:S11]  /*4ab70*/  HMMA.16816.F32 R8, R12.reuse, R24, R8 ;  /* 0x000000180c08723c */ /* 0x044ff60000001808 */
[----:B------:R-:W-:Y:S11]  /*4ab80*/  @!UPT UIADD3 URZ, URZ, URZ, URZ ;  /* 0x0000003f3f3ff290 */ /* 0x000ff6000fffe03f */
[----:B------:R-:W-:Y:S01]  /*4ab90*/  @!UPT UIADD3 URZ, URZ, URZ, URZ ;  /* 0x0000003f3f3ff290 */ /* 0x000fe2000fffe03f */
[----:B------:R-:W-:Y:S01]  /*4aba0*/  STL.64 [R1+0x2a0], R8 ;  /* 0x0002a00801007387 */ /* 0x000fe20000100a00 */
[----:B------:R0:W-:Y:S03]  /*4abb0*/  STL.64 [R1+0x2a8], R10 ;  /* 0x0002a80a01007387 */ /* 0x0001e60000100a00 */
[----:B0-----:R-:W2:Y:S01]  /*4abc0*/  LDL.LU.64 R10, [R1+0x4a00] ;  /* 0x004a0000010a7983 */ /* 0x001ea20000300a00 */
[----:B------:R-:W2:Y:S02]  /*4abd0*/  LDL.LU.64 R8, [R1+0x49f8] ;  /* 0x0049f80001087983 */ /* 0x000ea40000300a00 */
[----:B------:R-:W2:Y:S02]  /*4abe0*/  LDL.LU.64 R24, [R1+0x49f0] ;  /* 0x0049f00001187983 */ /* 0x000ea40000300a00 */
[----:B------:R-:W-:Y:S01]  /*4abf0*/  STL.64 [R1+0x49b8], R18 ;  /* 0x0049b81201007387 */ /* 0x000fe20000100a00 */
[----:B------:R0:W-:Y:S04]  /*4ac00*/  STL.64 [R1+0x49b0], R16 ;  /* 0x0049b01001007387 */ /* 0x0001e80000100a00 */
[----:B0-----:R-:W3:Y:S01]  /*4ac10*/  LDL.LU.64 R16, [R1+0x780] ;  /* 0x0007800001107983 */ /* 0x001ee20000300a00 */
[----:B------:R-:W3:Y:S01]  /*4ac20*/  LDL.LU.64 R18, [R1+0x788] ;  /* 0x0007880001127983 */ /* 0x000ee20000300a00 */
[----:B--2---:R-:W-:Y:S01]  /*4ac30*/  HMMA.16816.F32 R8, R12, R24, R8 ;  /* 0x000000180c08723c */ /* 0x004fe20000001808 */
[----:B------:R-:W-:-:S02]  /*4ac40*/  IMAD.MOV.U32 R28, RZ, RZ, R24 ;  /* 0x000000ffff1c7224 */ /* 0x000fc400078e0018 */
[----:B------:R-:W-:Y:S11]  /*4ac50*/  IMAD.MOV.U32 R29, RZ, RZ, R25 ;  /* 0x000000ffff1d7224 */ /* 0x000ff600078e0019 */
[----:B------:R-:W-:Y:S09]  /*4ac60*/  @!UPT UIADD3 URZ, URZ, URZ, URZ ;  /* 0x0000003f3f3ff290 */ /* 0x000ff2000fffe03f */
[----:B------:R0:W-:Y:S01]  /*4ac70*/  STL.64 [R1+0x290], R8 ;  /* 0x0002900801007387 */ /* 0x0001e20000100a00 */
[----:B------:R-:W-:Y:S03]  /*4ac80*/  STL.64 [R1+0x298], R10 ;  /* 0x0002980a01007387 */ /* 0x000fe60000100a00 */
[----:B0-----:R-:W2:Y:S01]  /*4ac90*/  LDL.LU.64 R8, [R1+0x49e8] ;  /* 0x0049e80001087983 */ /* 0x001ea20000300a00 */
[----:B------:R-:W3:Y:S02]  /*4aca0*/  LDL.LU.64 R24, [R1+0x49e0] ;  /* 0x0049e00001187983 */ /* 0x000ee40000300a00 */
[C---:B---3--:R-:W-:Y:S11]  /*4acb0*/  HMMA.16816.F32 R16, R12.reuse, R24, R16 ;  /* 0x000000180c10723c */ /* 0x048ff60000001810 */
[----:B------:R-:W-:Y:S11]  /*4acc0*/  @!UPT UIADD3 URZ, URZ, URZ, URZ ;  /* 0x0000003f3f3ff290 */ /* 0x000ff6000fffe03f */
[----:B------:R-:W-:Y:S01]  /*4acd0*/  @!UPT UIADD3 URZ, URZ, URZ, URZ ;  /* 0x0000003f3f3ff290 */ /* 0x000fe2000fffe03f */
[----:B------:R0:W-:Y:S01]  /*4ace0*/  STL.64 [R1+0x280], R16 ;  /* 0x0002801001007387 */ /* 0x0001e20000100a00 */
[----:B------:R1:W-:Y:S03]  /*4acf0*/  STL.64 [R1+0x288], R18 ;  /* 0x0002881201007387 */ /* 0x0003e60000100a00 */
[----:B0-----:R-:W3:Y:S01]  /*4ad00*/  LDL.LU.64 R16, [R1+0x6d0] ;  /* 0x0006d00001107983 */ /* 0x001ee20000300a00 */
[----:B-1----:R-:W3:Y:S02]  /*4ad10*/  LDL.LU.64 R18, [R1+0x6d8] ;  /* 0x0006d80001127983 */ /* 0x002ee40000300a00 */
[----:B------:R0:W-:Y:S02]  /*4ad20*/  STL.64 [R1+0x49c8], R24 ;  /* 0x0049c81801007387 */ /* 0x0001e40000100a00 */
[----:B0-----:R-:W3:Y:S01]  /*4ad30*/  LDL.64 R24, [R1+0xc0] ;  /* 0x0000c00001187983 */ /* 0x001ee20000100a00 */
[C---:B--2---:R-:W-:Y:S03]  /*4ad40*/  HMMA.16816.F32 R4, R12.reuse, R8, R4 ;  /* 0x000000080c04723c */ /* 0x044fe60000001804 */
[----:B---3--:R0:W-:Y:S04]  /*4ad50*/  STL.64 [R1+0x49d0], R24 ;  /* 0x0049d01801007387 */ /* 0x0081e80000100a00 */
[----:B0-----:R-:W2:Y:S11]  /*4ad60*/  LDL.64 R24, [R1+0x30] ;  /* 0x0000300001187983 */ /* 0x001eb60000100a00 */
[----:B------:R-:W-:Y:S05]  /*4ad70*/  @!UPT UIADD3 URZ, URZ, URZ, URZ ;  /* 0x0000003f3f3ff290 */ /* 0x000fea000fffe03f */
[----:B------:R0:W-:Y:S02]  /*4ad80*/  STL.64 [R1+0x270], R4 ;  /* 0x0002700401007387 */ /* 0x0001e40000100a00 */
[----:B------:R-:W-:Y:S01]  /*4ad90*/  STL.64 [R1+0x278], R6 ;  /* 0x0002780601007387 */ /* 0x000fe20000100a00 */
[----:B0-----:R-:W4:Y:S02]  /*4ada0*/  LDL.LU.64 R4, [R1+0x49d8] ;  /* 0x0049d80001047983 */ /* 0x001f240000300a00 */
[C---:B----4-:R-:W-:Y:S11]  /*4adb0*/  HMMA.16816.F32 R20, R12.reuse, R4, R20 ;  /* 0x000000040c14723c */ /* 0x050ff60000001814 */
[----:B------:R-:W-:Y:S11]  /*4adc0*/  @!UPT UIADD3 URZ, URZ, URZ, URZ ;  /* 0x0000003f3f3ff290 */ /* 0x000ff6000fffe03f */
[----:B------:R-:W-:Y:S01]  /*4add0*/  @!UPT UIADD3 URZ, URZ, URZ, URZ ;  /* 0x0000003f3f3ff290 */ /* 0x000fe2000fffe03f */
[----:B------:R-:W-:Y:S01]  /*4ade0*/  STL.64 [R1+0x260], R20 ;  /* 0x0002601401007387 */ /* 0x000fe20000100a00 */
[----:B------:R-:W-:Y:S02]  /*4adf0*/  STL.64 [R1+0x268], R22 ;  /* 0x0002681601007387 */ /* 0x000fe40000100a00 */
[----:B------:R-:W0:Y:S02]  /*4ae00*/  LDSM.16.MT88.4 R20, [R0+0x10000] ;  /* 0x010000000014783b */ /* 0x000e240000004200 */
[----:B0-----:R-:W-:Y:S02]  /*4ae10*/  STL.64 [R1+0x4810], R22 ;  /* 0x0048101601007387 */ /* 0x001fe40000100a00 */
[----:B------:R0:W-:Y:S02]  /*4ae20*/  STL.64 [R1+0x4808], R20 ;  /* 0x0048081401007387 */ /* 0x0001e40000100a00 */
[----:B0-----:R-:W3:Y:S04]  /*4ae30*/  LDL.64 R20, [R1+0x50] ;  /* 0x0000500001147983 */ /* 0x001ee80000100a00 */
[----:B---3--:R0:W-:Y:S04]  /*4ae40*/  STL.64 [R1+0x4970], R20 ;  /* 0x0049701401007387 */ /* 0x0081e80000100a00 */
[----:B0-----:R-:W3:Y:S01]  /*4ae50*/  LDL.64 R20, [R1+0xa0] ;  /* 0x0000a00001147983 */ /* 0x001ee20000100a00 */
[----:B--2---:R-:W-:Y:S01]  /*4ae60*/  HMMA.16816.F32 R16, R12, R24, R16 ;  /* 0x000000180c10723c */ /* 0x004fe20000001810 */
[----:B------:R-:W-:-:S02]  /*4ae70*/  IMAD.MOV.U32 R7, RZ, RZ, R24 ;  /* 0x000000ffff077224 */ /* 0x000fc400078e0018 */
[----:B------:R-:W-:Y:S01]  /*4ae80*/  IMAD.MOV.U32 R6, RZ, RZ, R25 ;  /* 0x000000ffff067224 */ /* 0x000fe200078e0019 */
[----:B---3--:R0:W-:Y:S04]  /*4ae90*/  STL.64 [R1+0x49c0], R20 ;  /* 0x0049c01401007387 */ /* 0x0081e80000100a00 */
[----:B0-----:R-:W2:Y:S01]  /*4aea0*/  LDL.LU.64 R20, [R1+0x6c0] ;  /* 0x0006c00001147983 */ /* 0x001ea20000300a00 */
[----:B------:R-:W2:Y:S02]  /*4aeb0*/  LDL.LU.64 R22, [R1+0x6c8] ;  /* 0x0006c80001167983 */ /* 0x000ea40000300a00 */
[----:B------:R-:W-:Y:S02]  /*4aec0*/  STL [R1+0x45bc], R0 ;  /* 0x0045bc0001007387 */ /* 0x000fe40000100800 */
[----:B------:R-:W2:Y:S10]  /*4aed0*/  LDL.LU.64 R24, [R1+0x49d0] ;  /* 0x0049d00001187983 */ /* 0x000eb40000300a00 */
[----:B------:R0:W-:Y:S01]  /*4aee0*/  STL.64 [R1+0x250], R16 ;  /* 0x0002501001007387 */ /* 0x0001e20000100a00 */
[----:B------:R1:W-:Y:S02]  /*4aef0*/  STL [R1+0x258], R18 ;  /* 0x0002581201007387 */ /* 0x0003e40000100800 */
[----:B------:R-:W-:Y:S01]  /*4af00*/  IMAD.MOV.U32 R3, RZ, RZ, R19 ;  /* 0x000000ffff037224 */ /* 0x000fe200078e0013 */
[----:B0-----:R-:W3:Y:S01]  /*4af10*/  LDL.LU.64 R16, [R1+0x370] ;  /* 0x0003700001107983 */ /* 0x001ee20000300a00 */
[----:B-1----:R-:W3:Y:S02]  /*4af20*/  LDL.LU.64 R18, [R1+0x378] ;  /* 0x0003780001127983 */ /* 0x002ee40000300a00 */
[----:B------:R-:W-:Y:S02]  /*4af30*/  STL [R1+0x48d4], R6 ;  /* 0x0048d40601007387 */ /* 0x000fe40000100800 */
[----:B------:R-:W-:Y:S01]  /*4af40*/  STL [R1+0x48d0], R7 ;  /* 0x0048d00701007387 */ /* 0x000fe20000100800 */
[----:B------:R-:W-:Y:S01]  /*4af50*/  STL [R1+0x45c0], R3 ;  /* 0x0045c00301007387 */ /* 0x000fe20000100800 */
[----:B--2---:R-:W-:Y:S01]  /*4af60*/  HMMA.16816.F32 R20, R12, R24, R20 ;  /* 0x000000180c14723c */ /* 0x004fe20000001814 */
[----:B------:R-:W-:-:S02]  /*4af70*/  IMAD.MOV.U32 R11, RZ, RZ, R24 ;  /* 0x000000ffff0b7224 */ /* 0x000fc400078e0018 */
[----:B------:R-:W-:Y:S02]  /*4af80*/  IMAD.MOV.U32 R10, RZ, RZ, R25 ;  /* 0x000000ffff0a7224 */ /* 0x000fe400078e0019 */
[----:B------:R-:W2:Y:S11]  /*4af90*/  LDL.LU.64 R24, [R1+0x49c8] ;  /* 0x0049c80001187983 */ /* 0x000eb60000300a00 */
[----:B------:R-:W-:Y:S08]  /*4afa0*/  @!UPT UIADD3 URZ, URZ, URZ, URZ ;  /* 0x0000003f3f3ff290 */ /* 0x000ff0000fffe03f */
[----:B------:R-:W-:Y:S02]  /*4afb0*/  IMAD.MOV.U32 R26, RZ, RZ, R22 ;  /* 0x000000ffff1a7224 */ /* 0x000fe400078e0016 */
[----:B------:R-:W-:Y:S02]  /*4afc0*/  IMAD.MOV.U32 R27, RZ, RZ, R23 ;  /* 0x000000ffff1b7224 */ /* 0x000fe400078e0017 */
[----:B------:R-:W-:Y:S01]  /*4afd0*/  IMAD.MOV.U32 R0, RZ, RZ, R21 ;  /* 0x000000ffff007224 */ /* 0x000fe200078e0015 */
[----:B------:R0:W-:Y:S04]  /*4afe0*/  STL [R1+0x420], R20 ;  /* 0x0004201401007387 */ /* 0x0001e80000100800 */
[----:B0-----:R-:W4:Y:S01]  /*4aff0*/  LDL.LU.64 R20, [R1+0x49c0] ;  /* 0x0049c00001147983 */ /* 0x001f220000300a00 */
[----:B------:R-:W-:Y:S03]  /*4b000*/  STL.64 [R1+0x4908], R26 ;  /* 0x0049081a01007387 */ /* 0x000fe60000100a00 */
[----:B--2---:R0:W-:Y:S04]  /*4b010*/  STL.64 [R1+0x4900], R24 ;  /* 0x0049001801007387 */ /* 0x0041e80000100a00 */
[----:B0-----:R-:W3:Y:S04]  /*4b020*/  LDL R24, [R1+0xb0] ;  /* 0x0000b00001187983 */ /* 0x001ee80000100800 */
[----:B------:R-:W3:Y:S01]  /*4b030*/  LDL R25, [R1+0xb4] ;  /* 0x0000b40001197983 */ /* 0x000ee20000100800 */
[----:B------:R-:W-:Y:S02]  /*4b040*/  STL [R1+0x48dc], R10 ;  /* 0x0048dc0a01007387 */ /* 0x000fe40000100800 */
[----:B------:R-:W-:Y:S02]  /*4b050*/  STL [R1+0x48d8], R11 ;  /* 0x0048d80b01007387 */ /* 0x000fe40000100800 */
[----:B------:R0:W-:Y:S02]  /*4b060*/  STL.64 [R1+0x49a0], R8 ;  /* 0x0049a00801007387 */ /* 0x0001e40000100a00 */
[----:B0-----:R-:W4:Y:S01]  /*4b070*/  LDL.LU.64 R8, [R1+0x360] ;  /* 0x0003600001087983 */ /* 0x001f220000300a00 */
[----:B------:R-:W4:Y:S02]  /*4b080*/  LDL.LU.64 R10, [R1+0x368] ;  /* 0x00036800010a7983 */ /* 0x000f240000300a00 */
[----:B------:R-:W-:Y:S01]  /*4b090*/  STL [R1+0x45f8], R0 ;  /* 0x0045f80001007387 */ /* 0x000fe20000100800 */
[C---:B---3--:R-:W-:Y:S01]  /*4b0a0*/  HMMA.16816.F32 R24, R12.reuse, R24, R16 ;  /* 0x000000180c18723c */ /* 0x048fe20000001810 */
[----:B------:R-:W2:Y:S01]  /*4b0b0*/  LDL.LU.64 R18, [R1+0x49b8] ;  /* 0x0049b80001127983 */ /* 0x000ea20000300a00 */
[----:B------:R-:W3:Y:S06]  /*4b0c0*/  LDL.LU.64 R16, [R1+0x49b0] ;  /* 0x0049b00001107983 */ /* 0x000eec0000300a00 */
[----:B----4-:R-:W-:Y:S11]  /*4b0d0*/  HMMA.16816.F32 R8, R12, R20, R8 ;  /* 0x000000140c08723c */ /* 0x010ff60000001808 */
[----:B------:R-:W-:Y:S04]  /*4b0e0*/  @!UPT UIADD3 URZ, URZ, URZ, URZ ;  /* 0x0000003f3f3ff290 */ /* 0x000fe8000fffe03f */
[----:B------:R0:W-:Y:S01]  /*4b0f0*/  STL.64 [R1+0x410], R24 ;  /* 0x0004101801007387 */ /* 0x0001e20000100a00 */
[----:B------:R-:W-:Y:S02]  /*4b100*/  IMAD.MOV.U32 R3, RZ, RZ, R27 ;  /* 0x000000ffff037224 */ /* 0x000fe400078e001b */
[----:B------:R-:W-:Y:S02]  /*4b110*/  STL [R1+0x418], R26 ;  /* 0x0004181a01007387 */ /* 0x000fe40000100800 */
[----:B0-----:R-:W-:Y:S02]  /*4b120*/  IMAD.MOV.U32 R24, RZ, RZ, R28 ;  /* 0x000000ffff187224 */ /* 0x001fe400078e001c */
[----:B------:R-:W-:Y:S01]  /*4b130*/  IMAD.MOV.U32 R25, RZ, RZ, R29 ;  /* 0x000000ffff197224 */ /* 0x000fe200078e001d */
[----:B------:R-:W4:Y:S04]  /*4b140*/  LDL.LU R28, [R1+0x49a8] ;  /* 0x0049a800011c7983 */ /* 0x000f280000300800 */
[----:B------:R-:W-:Y:S01]  /*4b150*/  STL.64 [R1+0x4920], R24 ;  /* 0x0049201801007387 */ /* 0x000fe20000100a00 */
[----:B------:R-:W-:Y:S02]  /*4b160*/  STL [R1+0x46b8], R3 ;  /* 0x0046b80301007387 */ /* 0x000fe40000100800 */
[----:B------:R0:W-:Y:S02]  /*4b170*/  STL.64 [R1+0x400], R8 ;  /* 0x0004000801007387 */ /* 0x0001e40000100a00 */
[----:B------:R1:W-:Y:S01]  /*4b180*/  STL.64 [R1+0x408], R10 ;  /* 0x0004080a01007387 */ /* 0x0003e20000100a00 */
[----:B0-----:R-:W4:Y:S01]  /*4b190*/  LDL.LU.64 R8, [R1+0x350] ;  /* 0x0003500001087983 */ /* 0x001f220000300a00 */
[----:B-1----:R-:W4:Y:S02]  /*4b1a0*/  LDL.LU.64 R10, [R1+0x358] ;  /* 0x00035800010a7983 */ /* 0x002f240000300a00 */
[----:B--2---:R-:W-:-:S02]  /*4b1b0*/  IMAD.MOV.U32 R24, RZ, RZ, R19 ;  /* 0x000000ffff187224 */ /* 0x004fc400078e0013 */
[----:B------:R-:W-:-:S05]  /*4b1c0*/  IMAD.MOV.U32 R25, RZ, RZ, R18 ;  /* 0x000000ffff197224 */ /* 0x000fca00078e0012 */
[----:B------:R3:W-:Y:S02]  /*4b1d0*/  STL.64 [R1+0x4938], R24 ;  /* 0x0049381801007387 */ /* 0x0007e40000100a00 */
[----:B---3--:R-:W-:Y:S02]  /*4b1e0*/  IMAD.MOV.U32 R24, RZ, RZ, R17 ;  /* 0x000000ffff187224 */ /* 0x008fe400078e0011 */
[----:B------:R-:W-:-:S05]  /*4b1f0*/  IMAD.MOV.U32 R25, RZ, RZ, R16 ;  /* 0x000000ffff197224 */ /* 0x000fca00078e0010 */
[----:B------:R0:W-:Y:S04]  /*4b200*/  STL.64 [R1+0x4960], R24 ;  /* 0x0049601801007387 */ /* 0x0001e80000100a00 */
[----:B0-----:R-:W2:Y:S01]  /*4b210*/  LDL.64 R24, [R1+0x80] ;  /* 0x0000800001187983 */ /* 0x001ea20000100a00 */
[----:B------:R-:W-:Y:S02]  /*4b220*/  IMAD.MOV.U32 R7, RZ, RZ, R20 ;  /* 0x000000ffff077224 */ /* 0x000fe400078e0014 */
[----:B------:R-:W-:Y:S01]  /*4b230*/  IMAD.MOV.U32 R3, RZ, RZ, R21 ;  /* 0x000000ffff037224 */ /* 0x000fe200078e0015 */
[----:B--2---:R0:W-:Y:S01]  /*4b240*/  STL.64 [R1+0x4998], R24 ;  /* 0x0049981801007387 */ /* 0x0041e20000100a00 */
[----:B------:R-:W2:Y:S03]  /*4b250*/  LDL.64 R20, [R1+0x60] ;  /* 0x0000600001147983 */ /* 0x000ea60000100a00 */
[----:B0-----:R-:W3:Y:S01]  /*4b260*/  LDL.64 R24, [R1+0x90] ;  /* 0x0000900001187983 */ /* 0x001ee20000100a00 */
[----:B----4-:R-:W-:-:S02]  /*4b270*/  IMAD.MOV.U32 R16, RZ, RZ, R28 ;  /* 0x000000ffff107224 */ /* 0x010fc400078e001c */
[----:B------:R-:W-:Y:S01]  /*4b280*/  IMAD.MOV.U32 R17, RZ, RZ, R2 ;  /* 0x000000ffff117224 */ /* 0x000fe200078e0002 */
[----:B---3--:R-:W-:Y:S01]  /*4b290*/  HMMA.16816.F32 R8, R12, R24, R8 ;  /* 0x000000180c08723c */ /* 0x008fe20000001808 */
[----:B--2---:R0:W-:Y:S01]  /*4b2a0*/  STL.64 [R1+0x4988], R20 ;  /* 0x0049881401007387 */ /* 0x0041e20000100a00 */
[----:B------:R-:W-:-:S03]  /*4b2b0*/  IMAD.MOV.U32 R6, RZ, RZ, R25 ;  /* 0x000000ffff067224 */ /* 0x000fc600078e0019 */
[----:B0-----:R-:W2:Y:S01]  /*4b2c0*/  LDL.64 R20, [R1+0x70] ;  /* 0x0000700001147983 */ /* 0x001ea20000100a00 */
[----:B------:R0:W-:Y:S03]  /*4b2d0*/  STL.64 [R1+0x4968], R16 ;  /* 0x0049681001007387 */ /* 0x0001e60000100a00 */
[----:B0-----:R-:W3:Y:S01]  /*4b2e0*/  LDL.LU.64 R16, [R1+0x340] ;  /* 0x0003400001107983 */ /* 0x001ee20000300a00 */
[----:B------:R-:W3:Y:S02]  /*4b2f0*/  LDL.LU.64 R18, [R1+0x348] ;  /* 0x0003480001127983 */ /* 0x000ee40000300a00 */
[----:B------:R-:W-:Y:S02]  /*4b300*/  STL [R1+0x48e4], R7 ;  /* 0x0048e40701007387 */ /* 0x000fe40000100800 */
[----:B------:R-:W-:Y:S09]  /*4b310*/  STL [R1+0x48e0], R3 ;  /* 0x0048e00301007387 */ /* 0x000ff20000100800 */
[----:B------:R0:W-:Y:S01]  /*4b320*/  STL.64 [R1+0x3f0], R8 ;  /* 0x0003f00801007387 */ /* 0x0001e20000100a00 */
[----:B------:R1:W-:Y:S03]  /*4b330*/  STL.64 [R1+0x3f8], R10 ;  /* 0x0003f80a01007387 */ /* 0x0003e60000100a00 */
[----:B0-----:R-:W4:Y:S01]  /*4b340*/  LDL.LU.64 R8, [R1+0x49a0] ;  /* 0x0049a00001087983 */ /* 0x001f220000300a00 */
[----:B-1----:R-:W-:-:S02]  /*4b350*/  IMAD.MOV.U32 R11, RZ, RZ, R24 ;  /* 0x000000ffff0b7224 */ /* 0x002fc400078e0018 */
[----:B------:R-:W3:Y:S02]  /*4b360*/  LDL.LU.64 R24, [R1+0x4998] ;  /* 0x0049980001187983 */ /* 0x000ee40000300a00 */
[----:B------:R-:W-:Y:S01]  /*4b370*/  STL [R1+0x48e8], R6 ;  /* 0x0048e80601007387 */ /* 0x000fe20000100800 */
[----:B------:R3:W-:Y:S02]  /*4b380*/  STL.64 [R1+0x4990], R4 ;  /* 0x0049900401007387 */ /* 0x0007e40000100a00 */
[----:B---3--:R-:W-:Y:S11]  /*4b390*/  HMMA.16816.F32 R4, R12, R24, R16 ;  /* 0x000000180c04723c */ /* 0x008ff60000001810 */
[----:B------:R-:W-:Y:S11]  /*4b3a0*/  @!UPT UIADD3 URZ, URZ, URZ, URZ ;  /* 0x0000003f3f3ff290 */ /* 0x000ff6000fffe03f */
[----:B------:R-:W-:Y:S01]  /*4b3b0*/  @!UPT UIADD3 URZ, URZ, URZ, URZ ;  /* 0x0000003f3f3ff290 */ /* 0x000fe2000fffe03f */
[----:B------:R0:W-:Y:S01]  /*4b3c0*/  STL.64 [R1+0x3e0], R4 ;  /* 0x0003e00401007387 */ /* 0x0001e20000100a00 */
[----:B------:R1:W-:Y:S03]  /*4b3d0*/  STL.64 [R1+0x3e8], R6 ;  /* 0x0003e80601007387 */ /* 0x0003e60000100a00 */
[----:B0-----:R-:W2:Y:S01]  /*4b3e0*/  LDL.LU.64 R4, [R1+0x330] ;  /* 0x0003300001047983 */ /* 0x001ea20000300a00 */
[----:B-1----:R-:W2:Y:S02]  /*4b3f0*/  LDL.LU.64 R6, [R1+0x338] ;  /* 0x0003380001067983 */ /* 0x002ea40000300a00 */
[----:B------:R-:W3:Y:S02]  /*4b400*/  LDL.LU.64 R16, [R1+0x310] ;  /* 0x0003100001107983 */ /* 0x000ee40000300a00 */
[----:B------:R-:W2:Y:S02]  /*4b410*/  LDL.LU.64 R18, [R1+0x318] ;  /* 0x0003180001127983 */ /* 0x000ea40000300a00 */
[----:B------:R-:W-:-:S02]  /*4b420*/  IMAD.MOV.U32 R10, RZ, RZ, R25 ;  /* 0x000000ffff0a7224 */ /* 0x000fc400078e0019 */
[----:B------:R-:W-:Y:S01]  /*4b430*/  IMAD.MOV.U32 R3, RZ, RZ, R24 ;  /* 0x000000ffff037224 */ /* 0x000fe200078e0018 */
[----:B--2---:R-:W-:Y:S01]  /*4b440*/  STL.64 [R1+0x4980], R18 ;  /* 0x0049801201007387 */ /* 0x004fe20000100a00 */
[----:B---3--:R0:W-:Y:S03]  /*4b450*/  STL.64 [R1+0x4978], R16 ;  /* 0x0049781001007387 */ /* 0x0081e60000100a00 */
[----:B0-----:R-:W2:Y:S01]  /*4b460*/  LDL.LU.64 R16, [R1+0x320] ;  /* 0x0003200001107983 */ /* 0x001ea20000300a00 */
[----:B------:R-:W2:Y:S02]  /*4b470*/  LDL.LU.64 R18, [R1+0x328] ;  /* 0x0003280001127983 */ /* 0x000ea40000300a00 */
[----:B------:R-:W3:Y:S02]  /*4b480*/  LDL.LU.64 R24, [R1+0x300] ;  /* 0x0003000001187983 */ /* 0x000ee40000300a00 */
[----:B------:R-:W3:Y:S01]  /*4b490*/  LDL.LU.64 R26, [R1+0x308] ;  /* 0x00030800011a7983 */ /* 0x000ee20000300a00 */
[----:B------:R-:W-:Y:S01]  /*4b4a0*/  STL.64 [R1+0x48f8], R10 ;  /* 0x0048f80a01007387 */ /* 0x000fe20000100a00 */
[----:B----4-:R0:W-:Y:S03]  /*4b4b0*/  STL.64 [R1+0x48f0], R8 ;  /* 0x0048f00801007387 */ /* 0x0101e60000100a00 */
[----:B0-----:R-:W4:Y:S01]  /*4b4c0*/  LDL.LU.64 R8, [R1+0x740] ;  /* 0x0007400001087983 */ /* 0x001f220000300a00 */
[----:B------:R-:W2:Y:S03]  /*4b4d0*/  LDL.LU.64 R10, [R1+0x748] ;  /* 0x00074800010a7983 */ /* 0x000ea60000300a00 */
[----:B--2---:R-:W-:Y:S01]  /*4b4e0*/  STL.64 [R1+0x4918], R10 ;  /* 0x0049180a01007387 */ /* 0x004fe20000100a00 */
[----:B----4-:R0:W-:Y:S03]  /*4b4f0*/  STL.64 [R1+0x4910], R8 ;  /* 0x0049100801007387 */ /* 0x0101e60000100a00 */
[----:B0-----:R-:W2:Y:S01]  /*4b500*/  LDL.LU.64 R8, [R1+0x750] ;  /* 0x0007500001087983 */ /* 0x001ea20000300a00 */
[----:B------:R-:W4:Y:S01]  /*4b510*/  LDL.LU.64 R10, [R1+0x758] ;  /* 0x00075800010a7983 */ /* 0x000f220000300a00 */
[----:B------:R-:W-:Y:S02]  /*4b520*/  HMMA.16816.F32 R4, R12, R20, R4 ;  /* 0x000000140c04723c */ /* 0x000fe40000001804 */
[----:B----4-:R-:W-:Y:S01]  /*4b530*/  STL.64 [R1+0x4930], R10 ;  /* 0x0049300a01007387 */ /* 0x010fe20000100a00 */
[----:B--2---:R0:W-:Y:S03]  /*4b540*/  STL.64 [R1+0x4928], R8 ;  /* 0x0049280801007387 */ /* 0x0041e60000100a00 */
[----:B0-----:R-:W2:Y:S01]  /*4b550*/  LDL.LU.64 R8, [R1+0x760] ;  /* 0x0007600001087983 */ /* 0x001ea20000300a00 */
[----:B------:R-:W4:Y:S03]  /*4b560*/  LDL.LU.64 R10, [R1+0x768] ;  /* 0x00076800010a7983 */ /* 0x000f260000300a00 */
[----:B----4-:R-:W-:Y:S01]  /*4b570*/  STL.64 [R1+0x4948], R10 ;  /* 0x0049480a01007387 */ /* 0x010fe20000100a00 */
[----:B--2---:R0:W-:Y:S03]  /*4b580*/  STL.64 [R1+0x4940], R8 ;  /* 0x0049400801007387 */ /* 0x0041e60000100a00 */
[----:B0-----:R-:W2:Y:S01]  /*4b590*/  LDL.LU.64 R8, [R1+0x770] ;  /* 0x0007700001087983 */ /* 0x001ea20000300a00 */
[----:B------:R-:W2:Y:S08]  /*4b5a0*/  LDL.LU.64 R10, [R1+0x778] ;  /* 0x00077800010a7983 */ /* 0x000eb00000300a00 */
[----:B------:R0:W-:Y:S02]  /*4b5b0*/  STL.64 [R1+0x3d0], R4 ;  /* 0x0003d00401007387 */ /* 0x0001e40000100a00 */
[----:B------:R1:W-:Y:S01]  /*4b5c0*/  STL.64 [R1+0x3d8], R6 ;  /* 0x0003d80601007387 */ /* 0x0003e20000100a00 */
[----:B0-----:R-:W4:Y:S01]  /*4b5d0*/  LDL.LU.64 R4, [R1+0x4990] ;  /* 0x0049900001047983 */ /* 0x001f220000300a00 */
[----:B-1----:R-:W-:-:S02]  /*4b5e0*/  IMAD.MOV.U32 R6, RZ, RZ, R20 ;  /* 0x000000ffff067224 */ /* 0x002fc400078e0014 */
[----:B------:R-:W-:Y:S02]  /*4b5f0*/  IMAD.MOV.U32 R7, RZ, RZ, R21 ;  /* 0x000000ffff077224 */ /* 0x000fe400078e0015 */
[----:B------:R-:W2:Y:S02]  /*4b600*/  LDL.LU.64 R20, [R1+0x4988] ;  /* 0x0049880001147983 */ /* 0x000ea40000300a00 */
[C---:B--2---:R-:W-:Y:S01]  /*4b610*/  HMMA.16816.F32 R16, R12.reuse, R20, R16 ;  /* 0x000000140c10723c */ /* 0x044fe20000001810 */
[----:B------:R-:W-:Y:S02]  /*4b620*/  IMAD.MOV.U32 R2, RZ, RZ, R20 ;  /* 0x000000ffff027224 */ /* 0x000fe400078e0014 */
[----:B------:R-:W-:Y:S11]  /*4b630*/  IMAD.MOV.U32 R0, RZ, RZ, R21 ;  /* 0x000000ffff007224 */ /* 0x000ff600078e0015 */
[----:B------:R-:W-:Y:S09]  /*4b640*/  @!UPT UIADD3 URZ, URZ, URZ, URZ ;  /* 0x0000003f3f3ff290 */ /* 0x000ff2000fffe03f */
[----:B------:R-:W-:Y:S01]  /*4b650*/  STL.64 [R1+0x3c0], R16 ;  /* 0x0003c01001007387 */ /* 0x000fe20000100a00 */
[----:B------:R0:W-:Y:S03]  /*4b660*/  STL.64 [R1+0x3c8], R18 ;  /* 0x0003c81201007387 */ /* 0x0001e60000100a00 */
[----:B0-----:R-:W2:Y:S01]  /*4b670*/  LDL.LU.64 R18, [R1+0x4980] ;  /* 0x0049800001127983 */ /* 0x001ea20000300a00 */
[----:B------:R-:W2:Y:S02]  /*4b680*/  LDL.LU.64 R16, [R1+0x4978] ;  /* 0x0049780001107983 */ /* 0x000ea40000300a00 */
[----:B------:R-:W2:Y:S02]  /*4b690*/  LDL.LU.64 R20, [R1+0x4970] ;  /* 0x0049700001147983 */ /* 0x000ea40000300a00 */
[C---:B--2---:R-:W-:Y:S11]  /*4b6a0*/  HMMA.16816.F32 R16, R12.reuse, R20, R16 ;  /* 0x000000140c10723c */ /* 0x044ff60000001810 */
[----:B------:R-:W-:Y:S11]  /*4b6b0*/  @!UPT UIADD3 URZ, URZ, URZ, URZ ;  /* 0x0000003f3f3ff290 */ /* 0x000ff6000fffe03f */
[----:B------:R-:W-:Y:S01]  /*4b6c0*/  @!UPT UIADD3 URZ, URZ, URZ, URZ ;  /* 0x0000003f3f3ff290 */ /* 0x000fe2000fffe03f */
[----:B------:R0:W-:Y:S01]  /*4b6d0*/  STL.64 [R1+0x3b0], R16 ;  /* 0x0003b01001007387 */ /* 0x0001e20000100a00 */
[----:B------:R1:W-:Y:S03]  /*4b6e0*/  STL.64 [R1+0x3b8], R18 ;  /* 0x0003b81201007387 */ /* 0x0003e60000100a00 */
[----:B0-----:R-:W3:Y:S01]  /*4b6f0*/  LDL.LU.64 R16, [R1+0x4968] ;  /* 0x0049680001107983 */ /* 0x001ee20000300a00 */
[----:B------:R-:W2:Y:S02]  /*4b700*/  LDL R22, [R1+0x1ec0] ;  /* 0x001ec00001167983 */ /* 0x000ea40000100800 */
[----:B------:R-:W-:Y:S01]  /*4b710*/  STL.64 [R1+0x4818], R20 ;  /* 0x0048181401007387 */ /* 0x000fe20000100a00 */
[----:B---3--:R-:W-:Y:S01]  /*4b720*/  HMMA.16816.F32 R12, R12, R16, R24 ;  /* 0x000000100c0c723c */ /* 0x008fe20000001818 */
[----:B------:R-:W3:Y:S01]  /*4b730*/  LDL.LU.64 R24, [R1+0x4960] ;  /* 0x0049600001187983 */ /* 0x000ee20000300a00 */
[----:B-1----:R-:W3:Y:S02]  /*4b740*/  LDL.LU.64 R18, [R1+0x4958] ;  /* 0x0049580001127983 */ /* 0x002ee40000300a00 */
[----:B------:R-:W3:Y:S11]  /*4b750*/  LDL.LU.64 R16, [R1+0x4950] ;  /* 0x0049500001107983 */ /* 0x000ef60000300a00 */
[----:B------:R-:W-:Y:S08]  /*4b760*/  @!UPT UIADD3 URZ, URZ, URZ, URZ ;  /* 0x0000003f3f3ff290 */ /* 0x000ff0000fffe03f */
[----:B------:R0:W-:Y:S01]  /*4b770*/  STL.64 [R1+0x240], R12 ;  /* 0x0002400c01007387 */ /* 0x0001e20000100a00 */
[----:B------:R1:W-:Y:S03]  /*4b780*/  STL.64 [R1+0x248], R14 ;  /* 0x0002480e01007387 */ /* 0x0003e60000100a00 */
[----:B0-----:R-:W4:Y:S01]  /*4b790*/  LDL.LU.64 R12, [R1+0x640] ;  /* 0x00064000010c7983 */ /* 0x001f220000300a00 */
[----:B-1----:R-:W4:Y:S01]  /*4b7a0*/  LDL.LU.64 R14, [R1+0x648] ;  /* 0x00064800010e7983 */ /* 0x002f220000300a00 */
[C---:B---3--:R-:W-:Y:S02]  /*4b7b0*/  HMMA.16816.F32 R24, R16.reuse, R24, R8 ;  /* 0x000000181018723c */ /* 0x048fe40000001808 */
[----:B------:R-:W3:Y:S01]  /*4b7c0*/  LDL.LU.64 R10, [R1+0x4948] ;  /* 0x00494800010a7983 */ /* 0x000ee20000300a00 */
[----:B------:R-:W3:Y:S11]  /*4b7d0*/  LDL.LU.64 R8, [R1+0x4940] ;  /* 0x0049400001087983 */ /* 0x000ef60000300a00 */
[----:B------:R-:W-:Y:S09]  /*4b7e0*/  @!UPT UIADD3 URZ, URZ, URZ, URZ ;  /* 0x0000003f3f3ff290 */ /* 0x000ff2000fffe03f */
[----:B------:R0:W-:Y:S01]  /*4b7f0*/  STL.64 [R1+0x3a0], R24 ;  /* 0x0003a01801007387 */ /* 0x0001e20000100a00 */
[----:B------:R3:W-:Y:S03]  /*4b800*/  STL.64 [R1+0x3a8], R26 ;  /* 0x0003a81a01007387 */ /* 0x0007e60000100a00 */
[----:B0-----:R-:W3:Y:S02]  /*4b810*/  LDL.LU.64 R24, [R1+0x4938] ;  /* 0x0049380001187983 */ /* 0x001ee40000300a00 */
        /* <DEDUP_REMOVED lines=11> */
[----:B------:R-:W-:Y:S01]  /*4b8d0*/  STL.64 [R1+0x380], R24 ;  /* 0x0003801801007387 */ /* 0x000fe20000100a00 */
[----:B------:R0:W-:Y:S03]  /*4b8e0*/  STL.64 [R1+0x388], R26 ;  /* 0x0003881a01007387 */ /* 0x0001e60000100a00 */
[----:B0-----:R-:W2:Y:S01]  /*4b8f0*/  LDL.LU.64 R26, [R1+0x4908] ;  /* 0x00490800011a7983 */ /* 0x001ea20000300a00 */
[----:B------:R-:W3:Y:S02]  /*4b900*/  LDL.LU.64 R24, [R1+0x4900] ;  /* 0x0049000001187983 */ /* 0x000ee40000300a00 */
[C---:B---3--:R-:W-:Y:S11]  /*4b910*/  HMMA.16816.F32 R8, R16.reuse, R24, R8 ;  /* 0x000000181008723c */ /* 0x048ff60000001808 */
[----:B------:R-:W-:Y:S11]  /*4b920*/  @!UPT UIADD3 URZ, URZ, URZ, URZ ;  /* 0x0000003f3f3ff290 */ /* 0x000ff6000fffe03f */
[----:B------:R-:W-:Y:S01]  /*4b930*/  @!UPT UIADD3 URZ, URZ, URZ, URZ ;  /* 0x0000003f3f3ff290 */ /* 0x000fe2000fffe03f */
[----:B------:R-:W-:Y:S01]  /*4b940*/  STL.64 [R1+0x370], R8 ;  /* 0x0003700801007387 */ /* 0x000fe20000100a00 */
[----:B------:R0:W-:Y:S03]  /*4b950*/  STL.64 [R1+0x378], R10 ;  /* 0x0003780a01007387 */ /* 0x0001e60000100a00 */
[----:B0-----:R-:W3:Y:S01]  /*4b960*/  LDL.LU.64 R10, [R1+0x48f8] ;  /* 0x0048f800010a7983 */ /* 0x001ee20000300a00 */
[----:B------:R-:W3:Y:S02]  /*4b970*/  LDL.LU.64 R8, [R1+0x48f0] ;  /* 0x0048f00001087983 */ /* 0x000ee40000300a00 */
[----:B--2---:R-:W-:Y:S02]  /*4b980*/  STL.64 [R1+0x47d8], R26 ;  /* 0x0047d81a01007387 */ /* 0x004fe40000100a00 */
[----:B------:R0:W-:Y:S02]  /*4b990*/  STL.64 [R1+0x47d0], R24 ;  /* 0x0047d01801007387 */ /* 0x0001e40000100a00 */
[----:B0-----:R-:W3:Y:S01]  /*4b9a0*/  LDL.LU.64 R24, [R1+0x690] ;  /* 0x0006900001187983 */ /* 0x001ee20000300a00 */
[----:B------:R-:W3:Y:S02]  /*4b9b0*/  LDL.LU.64 R26, [R1+0x698] ;  /* 0x00069800011a7983 */ /* 0x000ee40000300a00 */
[C---:B---3--:R-:W-:Y:S11]  /*4b9c0*/  HMMA.16816.F32 R24, R16.reuse, R8, R24 ;  /* 0x000000081018723c */ /* 0x048ff60000001818 */
[----:B------:R-:W-:Y:S11]  /*4b9d0*/  @!UPT UIADD3 URZ, URZ, URZ, URZ ;  /* 0x0000003f3f3ff290 */ /* 0x000ff6000fffe03f */
[----:B------:R-:W-:Y:S01]  /*4b9e0*/  @!UPT UIADD3 URZ, URZ, URZ, URZ ;  /* 0x0000003f3f3ff290 */ /* 0x000fe2000fffe03f */
[----:B------:R4:W-:Y:S01]  /*4b9f0*/  STL.64 [R1+0x360], R24 ;  /* 0x0003601801007387 */ /* 0x0009e20000100a00 */
[----:B------:R-:W-:Y:S02]  /*4ba00*/  IMAD.MOV.U32 R29, RZ, RZ, R26 ;  /* 0x000000ffff1d7224 */ /* 0x000fe400078e001a */
[----:B------:R-:W-:Y:S02]  /*4ba10*/  IMAD.MOV.U32 R28, RZ, RZ, R27 ;  /* 0x000000ffff1c7224 */ /* 0x000fe400078e001b */
[----:B----4-:R-:W-:Y:S01]  /*4ba20*/  HMMA.16816.F32 R24, R16, R4, R12 ;  /* 0x000000041018723c */ /* 0x010fe2000000180c */
[----:B------:R-:W-:Y:S02]  /*4ba30*/  STL.64 [R1+0x47f8], R8 ;  /* 0x0047f80801007387 */ /* 0x000fe40000100a00 */
[----:B------:R-:W-:Y:S02]  /*4ba40*/  STL [R1+0x46bc], R28 ;  /* 0x0046bc1c01007387 */ /* 0x000fe40000100800 */
[----:B------:R-:W-:Y:S02]  /*4ba50*/  STL [R1+0x4550], R29 ;  /* 0x0045501d01007387 */ /* 0x000fe40000100800 */
[----:B------:R-:W-:Y:S01]  /*4ba60*/  STL.64 [R1+0x47b8], R4 ;  /* 0x0047b80401007387 */ /* 0x000fe20000100a00 */
[----:B------:R0:W1:Y:S11]  /*4ba70*/  LDSM.16.MT88.4 R12, [R22+0x10000] ;  /* 0x01000000160c783b */ /* 0x0000760000004200 */
[----:B------:R-:W-:Y:S04]  /*4ba80*/  @!UPT UIADD3 URZ, URZ, URZ, URZ ;  /* 0x0000003f3f3ff290 */ /* 0x000fe8000fffe03f */
[----:B------:R-:W-:Y:S01]  /*4ba90*/  STL.64 [R1+0x350], R24 ;  /* 0x0003501801007387 */ /* 0x000fe20000100a00 */
[----:B------:R-:W-:Y:S02]  /*4baa0*/  STL.64 [R1+0x358], R26 ;  /* 0x0003581a01007387 */ /* 0x000fe40000100a00 */
[----:B------:R-:W2:Y:S02]  /*4bab0*/  LDL.LU.64 R20, [R1+0x510] ;  /* 0x0005100001147983 */ /* 0x000ea40000300a00 */
[----:B0-----:R-:W3:Y:S02]  /*4bac0*/  LDL.LU.64 R22, [R1+0x518] ;  /* 0x0005180001167983 */ /* 0x001ee40000300a00 */
[----:B---3--:R-:W-:Y:S01]  /*4bad0*/  STL.64 [R1+0x4828], R22 ;  /* 0x0048281601007387 */ /* 0x008fe20000100a00 */
[----:B--2---:R0:W-:Y:S02]  /*4bae0*/  STL.64 [R1+0x4820], R20 ;  /* 0x0048201401007387 */ /* 0x0041e40000100a00 */
[----:B0-----:R-:W-:-:S02]  /*4baf0*/  IMAD.MOV.U32 R20, RZ, RZ, R6 ;  /* 0x000000ffff147224 */ /* 0x001fc400078e0006 */
[----:B------:R-:W-:Y:S01]  /*4bb00*/  IMAD.MOV.U32 R21, RZ, RZ, R7 ;  /* 0x000000ffff157224 */ /* 0x000fe200078e0007 */
[----:B------:R-:W2:Y:S01]  /*4bb10*/  LDL.LU R6, [R1+0x48e8] ;  /* 0x0048e80001067983 */ /* 0x000ea20000300800 */
[----:B------:R-:W3:Y:S03]  /*4bb20*/  LDL.LU R7, [R1+0x48e4] ;  /* 0x0048e40001077983 */ /* 0x000ee60000300800 */
[----:B------:R0:W-:Y:S02]  /*4bb30*/  STL.64 [R1+0x4840], R20 ;  /* 0x0048401401007387 */ /* 0x0001e40000100a00 */
[----:B0-----:R-:W-:Y:S02]  /*4bb40*/  IMAD.MOV.U32 R20, RZ, RZ, R3 ;  /* 0x000000ffff147224 */ /* 0x001fe400078e0003 */
[----:B------:R-:W4:Y:S01]  /*4bb50*/  LDL.LU R3, [R1+0x48e0] ;  /* 0x0048e00001037983 */ /* 0x000f220000300800 */
[----:B------:R-:W-:-:S02]  /*4bb60*/  IMAD.MOV.U32 R21, RZ, RZ, R10 ;  /* 0x000000ffff157224 */ /* 0x000fc400078e000a */
[----:B------:R-:W4:Y:S03]  /*4bb70*/  LDL.LU R10, [R1+0x48dc] ;  /* 0x0048dc00010a7983 */ /* 0x000f260000300800 */
[----:B------:R0:W-:Y:S02]  /*4bb80*/  STL.64 [R1+0x4858], R20 ;  /* 0x0048581401007387 */ /* 0x0001e40000100a00 */
[----:B0-----:R-:W-:Y:S02]  /*4bb90*/  IMAD.MOV.U32 R20, RZ, RZ, R11 ;  /* 0x000000ffff147224 */ /* 0x001fe400078e000b */
[----:B------:R-:W4:Y:S01]  /*4bba0*/  LDL.LU R11, [R1+0x48d8] ;  /* 0x0048d800010b7983 */ /* 0x000f220000300800 */
[----:B--2---:R-:W-:-:S03]  /*4bbb0*/  IMAD.MOV.U32 R21, RZ, RZ, R6 ;  /* 0x000000ffff157224 */ /* 0x004fc600078e0006 */
[----:B------:R-:W2:Y:S02]  /*4bbc0*/  LDL.LU R6, [R1+0x48d4] ;  /* 0x0048d40001067983 */ /* 0x000ea40000300800 */
[----:B------:R3:W-:Y:S02]  /*4bbd0*/  STL.64 [R1+0x4870], R20 ;  /* 0x0048701401007387 */ /* 0x0007e40000100a00 */
[----:B---3--:R-:W-:Y:S02]  /*4bbe0*/  IMAD.MOV.U32 R20, RZ, RZ, R7 ;  /* 0x000000ffff147224 */ /* 0x008fe400078e0007 */
[----:B------:R-:W3:Y:S01]  /*4bbf0*/  LDL.LU R7, [R1+0x48d0] ;  /* 0x0048d00001077983 */ /* 0x000ee20000300800 */
[----:B----4-:R-:W-:-:S05]  /*4bc00*/  IMAD.MOV.U32 R21, RZ, RZ, R3 ;  /* 0x000000ffff157224 */ /* 0x010fca00078e0003 */
[----:B------:R0:W-:Y:S04]  /*4bc10*/  STL.64 [R1+0x4888], R20 ;  /* 0x0048881401007387 */ /* 0x0001e80000100a00 */
[----:B0-----:R-:W4:Y:S04]  /*4bc20*/  LDL R20, [R1+0xb0] ;  /* 0x0000b00001147983 */ /* 0x001f280000100800 */
[----:B------:R-:W4:Y:S04]  /*4bc30*/  LDL R21, [R1+0xb4] ;  /* 0x0000b40001157983 */ /* 0x000f280000100800 */
[----:B----4-:R0:W-:Y:S02]  /*4bc40*/  STL.64 [R1+0x48a0], R20 ;  /* 0x0048a01401007387 */ /* 0x0101e40000100a00 */
[----:B0-----:R-:W-:-:S02]  /*4bc50*/  IMAD.MOV.U32 R20, RZ, RZ, R11 ;  /* 0x000000ffff147224 */ /* 0x001fc400078e000b */
[----:B------:R-:W-:-:S05]  /*4bc60*/  IMAD.MOV.U32 R21, RZ, RZ, R10 ;  /* 0x000000ffff157224 */ /* 0x000fca00078e000a */
[----:B------:R-:W-:Y:S01]  /*4bc70*/  STL.64 [R1+0x48b8], R20 ;  /* 0x0048b81401007387 */ /* 0x000fe20000100a00 */
[----:B------:R-:W4:Y:S02]  /*4bc80*/  LDL.LU.64 R8, [R1+0x500] ;  /* 0x0005000001087983 */ /* 0x000f240000300a00 */
[----:B------:R-:W2:Y:S02]  /*4bc90*/  LDL.LU.64 R10, [R1+0x508] ;  /* 0x00050800010a7983 */ /* 0x000ea40000300a00 */
[----:B--2---:R-:W-:Y:S01]  /*4bca0*/  STL.64 [R1+0x4838], R10 ;  /* 0x0048380a01007387 */ /* 0x004fe20000100a00 */
[----:B----4-:R0:W-:Y:S03]  /*4bcb0*/  STL.64 [R1+0x4830], R8 ;  /* 0x0048300801007387 */ /* 0x0101e60000100a00 */
[----:B0-----:R-:W2:Y:S01]  /*4bcc0*/  LDL.LU.64 R8, [R1+0x520] ;  /* 0x0005200001087983 */ /* 0x001ea20000300a00 */
[----:B------:R-:W4:Y:S03]  /*4bcd0*/  LDL.LU.64 R10, [R1+0x528] ;  /* 0x00052800010a7983 */ /* 0x000f260000300a00 */
[----:B----4-:R-:W-:Y:S01]  /*4bce0*/  STL.64 [R1+0x4850], R10 ;  /* 0x0048500a01007387 */ /* 0x010fe20000100a00 */
[----:B--2---:R0:W-:Y:S03]  /*4bcf0*/  STL.64 [R1+0x4848], R8 ;  /* 0x0048480801007387 */ /* 0x0041e60000100a00 */
        /* <DEDUP_REMOVED lines=17> */
[----:B------:R-:W4:Y:S02]  /*4be10*/  LDL.LU.64 R10, [R1+0x668] ;  /* 0x00066800010a7983 */ /* 0x000f240000300a00 */
[----:B---3--:R-:W-:-:S02]  /*4be20*/  IMAD.MOV.U32 R20, RZ, RZ, R7 ;  /* 0x000000ffff147224 */ /* 0x008fc400078e0007 */
[----:B------:R-:W-:Y:S01]  /*4be30*/  IMAD.MOV.U32 R21, RZ, RZ, R6 ;  /* 0x000000ffff157224 */ /* 0x000fe200078e0006 */
[----:B----4-:R-:W-:Y:S01]  /*4be40*/  STL.64 [R1+0x48c8], R10 ;  /* 0x0048c80a01007387 */ /* 0x010fe20000100a00 */
[----:B--2---:R0:W-:Y:S03]  /*4be50*/  STL.64 [R1+0x48c0], R8 ;  /* 0x0048c00801007387 */ /* 0x0041e60000100a00 */
[----:B0-----:R-:W2:Y:S01]  /*4be60*/  LDL.LU.64 R8, [R1+0x670] ;  /* 0x0006700001087983 */ /* 0x001ea20000300a00 */
[----:B------:R-:W2:Y:S02]  /*4be70*/  LDL.LU.64 R10, [R1+0x678] ;  /* 0x00067800010a7983 */ /* 0x000ea40000300a00 */
[----:B------:R-:W3:Y:S02]  /*4be80*/  LDL.LU.64 R4, [R1+0x4f0] ;  /* 0x0004f00001047983 */ /* 0x000ee40000300a00 */
[----:B------:R-:W3:Y:S01]  /*4be90*/  LDL.LU.64 R6, [R1+0x4f8] ;  /* 0x0004f80001067983 */ /* 0x000ee20000300a00 */
[----:B------:R-:W4:Y:S04]  /*4bea0*/  LDL.LU.64 R24, [R1] ;  /* 0x0000000001187983 */ /* 0x000f280000300a00 */
[----:B----4-:R0:W-:Y:S04]  /*4beb0*/  STL.64 [R1+0x47f0], R24 ;  /* 0x0047f01801007387 */ /* 0x0101e80000100a00 */
[----:B0-----:R-:W4:Y:S01]  /*4bec0*/  LDL.LU.64 R24, [R1+0x10] ;  /* 0x0000100001187983 */ /* 0x001f220000300a00 */
[C---:B--2---:R-:W-:Y:S03]  /*4bed0*/  HMMA.16816.F32 R20, R16.reuse, R20, R8 ;  /* 0x000000141014723c */ /* 0x044fe60000001808 */
[----:B----4-:R-:W-:Y:S01]  /*4bee0*/  STL.64 [R1+0x4800], R24 ;  /* 0x0048001801007387 */ /* 0x010fe20000100a00 */
[----:B-1----:R-:W-:Y:S02]  /*4bef0*/  STL.64 [R1+0x4740], R14 ;  /* 0x0047400e01007387 */ /* 0x002fe40000100a00 */
[----:B------:R0:W-:Y:S02]  /*4bf00*/  STL.64 [R1+0x4738], R12 ;  /* 0x0047380c01007387 */ /* 0x0001e40000100a00 */
[----:B0-----:R-:W3:Y:S01]  /*4bf10*/  LDL.LU.64 R12, [R1+0x40] ;  /* 0x00004000010c7983 */ /* 0x001ee20000300a00 */
[----:B------:R-:W2:Y:S02]  /*4bf20*/  LDL.LU.64 R10, [R1+0x48c8] ;  /* 0x0048c800010a7983 */ /* 0x000ea40000300a00 */
[----:B------:R-:W2:Y:S11]  /*4bf30*/  LDL.LU.64 R8, [R1+0x48c0] ;  /* 0x0048c00001087983 */ /* 0x000eb60000300a00 */
[----:B------:R-:W-:Y:S01]  /*4bf40*/  @!UPT UIADD3 URZ, URZ, URZ, URZ ;  /* 0x0000003f3f3ff290 */ /* 0x000fe2000fffe03f */
[----:B------:R0:W-:Y:S01]  /*4bf50*/  STL.64 [R1+0x340], R20 ;  /* 0x0003401401007387 */ /* 0x0001e20000100a00 */
[----:B------:R2:W-:Y:S04]  /*4bf60*/  STL.64 [R1+0x348], R22 ;  /* 0x0003481601007387 */ /* 0x0005e80000100a00 */
[----:B0-----:R-:W2:Y:S02]  /*4bf70*/  LDL.LU.64 R20, [R1+0x48b8] ;  /* 0x0048b80001147983 */ /* 0x001ea40000300a00 */
[C---:B--2---:R-:W-:Y:S02]  /*4bf80*/  HMMA.16816.F32 R20, R16.reuse, R20, R8 ;  /* 0x000000141014723c */ /* 0x044fe40000001808 */
[----:B------:R-:W2:Y:S01]  /*4bf90*/  LDL.LU.64 R10, [R1+0x48b0] ;  /* 0x0048b000010a7983 */ /* 0x000ea20000300a00 */
[----:B------:R-:W2:Y:S11]  /*4bfa0*/  LDL.LU.64 R8, [R1+0x48a8] ;  /* 0x0048a80001087983 */ /* 0x000eb60000300a00 */
[----:B------:R-:W-:Y:S09]  /*4bfb0*/  @!UPT UIADD3 URZ, URZ, URZ, URZ ;  /* 0x0000003f3f3ff290 */ /* 0x000ff2000fffe03f */
[----:B------:R0:W-:Y:S01]  /*4bfc0*/  STL.64 [R1+0x330], R20 ;  /* 0x0003301401007387 */ /* 0x0001e20000100a00 */
[----:B------:R2:W-:Y:S03]  /*4bfd0*/  STL.64 [R1+0x338], R22 ;  /* 0x0003381601007387 */ /* 0x0005e60000100a00 */
        /* <DEDUP_REMOVED lines=28> */
[----:B0-----:R-:W2:Y:S01]  /*4c1a0*/  LDL.LU.64 R20, [R1+0x4840] ;  /* 0x0048400001147983 */ /* 0x001ea20000300a00 */
[----:B------:R-:W4:Y:S01]  /*4c1b0*/  LDL R15, [R1+0x688] ;  /* 0x00068800010f7983 */ /* 0x000f220000100800 */
[----:B--2---:R-:W-:Y:S02]  /*4c1c0*/  HMMA.16816.F32 R20, R16, R20, R8 ;  /* 0x000000141014723c */ /* 0x004fe40000001808 */
[----:B------:R-:W2:Y:S01]  /*4c1d0*/  LDL.LU.64 R10, [R1+0x4838] ;  /* 0x00483800010a7983 */ /* 0x000ea20000300a00 */
[----:B------:R-:W2:Y:S11]  /*4c1e0*/  LDL.LU.64 R8, [R1+0x4830] ;  /* 0x0048300001087983 */ /* 0x000eb60000300a00 */
[----:B------:R-:W-:Y:S09]  /*4c1f0*/  @!UPT UIADD3 URZ, URZ, URZ, URZ ;  /* 0x0000003f3f3ff290 */ /* 0x000ff2000fffe03f */
[----:B------:R-:W-:Y:S01]  /*4c200*/  STL.64 [R1+0x2e0], R20 ;  /* 0x0002e01401007387 */ /* 0x000fe20000100a00 */
[----:B------:R0:W-:Y:S03]  /*4c210*/  STL.64 [R1+0x2e8], R22 ;  /* 0x0002e81601007387 */ /* 0x0001e60000100a00 */
[----:B0-----:R-:W2:Y:S01]  /*4c220*/  LDL.LU.64 R22, [R1+0x4828] ;  /* 0x0048280001167983 */ /* 0x001ea20000300a00 */
[----:B------:R-:W2:Y:S02]  /*4c230*/  LDL.LU.64 R20, [R1+0x4820] ;  /* 0x0048200001147983 */ /* 0x000ea40000300a00 */
[----:B------:R-:W-:Y:S02]  /*4c240*/  IMAD.MOV.U32 R24, RZ, RZ, R2 ;  /* 0x000000ffff187224 */ /* 0x000fe400078e0002 */
[----:B------:R-:W-:-:S07]  /*4c250*/  IMAD.MOV.U32 R25, RZ, RZ, R0 ;  /* 0x000000ffff197224 */ /* 0x000fce00078e0000 */
[C---:B--2---:R-:W-:Y:S01]  /*4c260*/  HMMA.16816.F32 R24, R16.reuse, R24, R20 ;  /* 0x000000181018723c */ /* 0x044fe20000001814 */
[----:B------:R-:W2:Y:S07]  /*4c270*/  LDL.LU.64 R20, [R1+0x4818] ;  /* 0x0048180001147983 */ /* 0x000eae0000300a00 */
[C---:B---3--:R-:W-:Y:S11]  /*4c280*/  HMMA.16816.F32 R4, R16.reuse, R12, R4 ;  /* 0x0000000c1004723c */ /* 0x048ff60000001804 */
[----:B------:R-:W-:Y:S04]  /*4c290*/  @!UPT UIADD3 URZ, URZ, URZ, URZ ;  /* 0x0000003f3f3ff290 */ /* 0x000fe8000fffe03f */
[----:B------:R0:W-:Y:S01]  /*4c2a0*/  STL.64 [R1+0x2d0], R24 ;  /* 0x0002d01801007387 */ /* 0x0001e20000100a00 */
[----:B------:R1:W-:Y:S02]  /*4c2b0*/  STL.64 [R1+0x2d8], R26 ;  /* 0x0002d81a01007387 */ /* 0x0003e40000100a00 */
[----:B------:R-:W3:Y:S01]  /*4c2c0*/  LDL.LU.64 R22, [R1+0x4810] ;  /* 0x0048100001167983 */ /* 0x000ee20000300a00 */
[----:B--2---:R-:W-:Y:S01]  /*4c2d0*/  HMMA.16816.F32 R8, R16, R20, R8 ;  /* 0x000000141008723c */ /* 0x004fe20000001808 */
[----:B------:R-:W-:Y:S11]  /*4c2e0*/  IMAD.MOV.U32 R29, RZ, RZ, R21 ;  /* 0x000000ffff1d7224 */ /* 0x000ff600078e0015 */
[----:B------:R-:W-:Y:S11]  /*4c2f0*/  @!UPT UIADD3 URZ, URZ, URZ, URZ ;  /* 0x0000003f3f3ff290 */ /* 0x000ff6000fffe03f */
[----:B------:R2:W-:Y:S01]  /*4c300*/  STL.64 [R1+0x2c0], R8 ;  /* 0x0002c00801007387 */ /* 0x0005e20000100a00 */
[----:B------:R3:W-:Y:S02]  /*4c310*/  STL.64 [R1+0x2c8], R10 ;  /* 0x0002c80a01007387 */ /* 0x0007e40000100a00 */
[----:B------:R-:W4:Y:S02]  /*4c320*/  LDL.LU.64 R20, [R1+0x4808] ;  /* 0x0048080001147983 */ /* 0x000f240000300a00 */
[----:B0-----:R-:W4:Y:S01]  /*4c330*/  LDL.LU.64 R24, [R1+0x730] ;  /* 0x0007300001187983 */ /* 0x001f220000300a00 */
[----:B-1----:R-:W4:Y:S01]  /*4c340*/  LDL.LU.64 R26, [R1+0x738] ;  /* 0x00073800011a7983 */ /* 0x002f220000300a00 */
[----:B------:R0:W-:Y:S02]  /*4c350*/  STL.64 [R1+0x230], R4 ;  /* 0x0002300401007387 */ /* 0x0001e40000100a00 */
[----:B------:R1:W-:Y:S01]  /*4c360*/  STL.64 [R1+0x238], R6 ;  /* 0x0002380601007387 */ /* 0x0003e20000100a00 */
[----:B--2---:R-:W2:Y:S01]  /*4c370*/  LDL.LU.64 R8, [R1+0x720] ;  /* 0x0007200001087983 */ /* 0x004ea20000300a00 */
[----:B---3--:R-:W2:Y:S03]  /*4c380*/  LDL.LU.64 R10, [R1+0x728] ;  /* 0x00072800010a7983 */ /* 0x008ea60000300a00 */
[----:B0-----:R-:W3:Y:S01]  /*4c390*/  LDL.LU.64 R4, [R1+0x620] ;  /* 0x0006200001047983 */ /* 0x001ee20000300a00 */
[----:B-1----:R-:W2:Y:S03]  /*4c3a0*/  LDL.LU.64 R6, [R1+0x628] ;  /* 0x0006280001067983 */ /* 0x002ea60000300a00 */
[----:B--2---:R-:W-:Y:S01]  /*4c3b0*/  STL.64 [R1+0x47c8], R6 ;  /* 0x0047c80601007387 */ /* 0x004fe20000100a00 */
[----:B---3--:R0:W-:Y:S03]  /*4c3c0*/  STL.64 [R1+0x47c0], R4 ;  /* 0x0047c00401007387 */ /* 0x0081e60000100a00 */
[----:B0-----:R-:W2:Y:S01]  /*4c3d0*/  LDL.LU.64 R4, [R1+0x700] ;  /* 0x0007000001047983 */ /* 0x001ea20000300a00 */
[----:B------:R-:W3:Y:S03]  /*4c3e0*/  LDL.LU.64 R6, [R1+0x708] ;  /* 0x0007080001067983 */ /* 0x000ee60000300a00 */
[----:B---3--:R-:W-:Y:S01]  /*4c3f0*/  STL.64 [R1+0x47e8], R6 ;  /* 0x0047e80601007387 */ /* 0x008fe20000100a00 */
[----:B--2---:R0:W-:Y:S03]  /*4c400*/  STL.64 [R1+0x47e0], R4 ;  /* 0x0047e00401007387 */ /* 0x0041e60000100a00 */
[----:B0-----:R-:W2:Y:S01]  /*4c410*/  LDL.LU.64 R4, [R1+0x710] ;  /* 0x0007100001047983 */ /* 0x001ea20000300a00 */
[----:B------:R-:W2:Y:S02]  /*4c420*/  LDL.LU.64 R6, [R1+0x718] ;  /* 0x0007180001067983 */ /* 0x000ea40000300a00 */
[----:B------:R-:W3:Y:S02]  /*4c430*/  LDL.LU.64 R16, [R1+0x30] ;  /* 0x0000300001107983 */ /* 0x000ee40000300a00 */
[----:B---3--:R0:W-:Y:S04]  /*4c440*/  STL.64 [R1+0x47b0], R16 ;  /* 0x0047b01001007387 */ /* 0x0081e80000100a00 */
[----:B0-----:R-:W4:Y:S01]  /*4c450*/  LDL.LU.64 R16, [R1+0x20] ;  /* 0x0000200001107983 */ /* 0x001f220000300a00 */
[----:B------:R-:W-:Y:S01]  /*4c460*/  STL.64 [R1+0x4750], R12 ;  /* 0x0047500c01007387 */ /* 0x000fe20000100a00 */
[C---:B----4-:R-:W-:Y:S11]  /*4c470*/  HMMA.16816.F32 R24, R20.reuse, R16, R24 ;  /* 0x000000101418723c */ /* 0x050ff60000001818 */
[----:B------:R-:W-:Y:S11]  /*4c480*/  @!UPT UIADD3 URZ, URZ, URZ, URZ ;  /* 0x0000003f3f3ff290 */ /* 0x000ff6000fffe03f */
[----:B------:R-:W-:Y:S01]  /*4c490*/  @!UPT UIADD3 URZ, URZ, URZ, URZ ;  /* 0x0000003f3f3ff290 */ /* 0x000fe2000fffe03f */
[----:B------:R0:W-:Y:S01]  /*4c4a0*/  STL.64 [R1+0x220], R24 ;  /* 0x0002201801007387 */ /* 0x0001e20000100a00 */
[----:B------:R-:W-:Y:S03]  /*4c4b0*/  STL.64 [R1+0x228], R26 ;  /* 0x0002281a01007387 */ /* 0x000fe60000100a00 */
[----:B0-----:R-:W3:Y:S01]  /*4c4c0*/  LDL.LU.64 R24, [R1+0x4800] ;  /* 0x0048000001187983 */ /* 0x001ee20000300a00 */
[----:B------:R-:W-:Y:S02]  /*4c4d0*/  IMAD.MOV.U32 R2, RZ, RZ, R16 ;  /* 0x000000ffff027224 */ /* 0x000fe400078e0010 */
[----:B------:R-:W-:Y:S02]  /*4c4e0*/  IMAD.MOV.U32 R0, RZ, RZ, R17 ;  /* 0x000000ffff007224 */ /* 0x000fe400078e0011 */
[----:B------:R-:W4:Y:S01]  /*4c4f0*/  LDL.LU.64 R16, [R1+0x600] ;  /* 0x0006000001107983 */ /* 0x000f220000300a00 */
[----:B------:R-:W4:Y:S01]  /*4c500*/  LDL.LU.64 R18, [R1+0x608] ;  /* 0x0006080001127983 */ /* 0x000f220000300a00 */
[C---:B---3--:R-:W-:Y:S01]  /*4c510*/  HMMA.16816.F32 R8, R20.reuse, R24, R8 ;  /* 0x000000181408723c */ /* 0x048fe20000001808 */
[----:B------:R-:W-:Y:S11]  /*4c520*/  IMAD.MOV.U32 R3, RZ, RZ, R25 ;  /* 0x000000ffff037224 */ /* 0x000ff600078e0019 */
[----:B------:R-:W-:Y:S11]  /*4c530*/  @!UPT UIADD3 URZ, URZ, URZ, URZ ;  /* 0x0000003f3f3ff290 */ /* 0x000ff6000fffe03f */
[----:B------:R0:W-:Y:S01]  /*4c540*/  STL.64 [R1+0x210], R8 ;  /* 0x0002100801007387 */ /* 0x0001e20000100a00 */
[----:B------:R1:W-:Y:S03]  /*4c550*/  STL.64 [R1+0x218], R10 ;  /* 0x0002180a01007387 */ /* 0x0003e60000100a00 */
[----:B0-----:R-:W3:Y:S01]  /*4c560*/  LDL.LU.64 R8, [R1+0x47f8] ;  /* 0x0047f80001087983 */ /* 0x001ee20000300a00 */
[----:B-1----:R-:W-:Y:S02]  /*4c570*/  IMAD.MOV.U32 R10, RZ, RZ, R24 ;  /* 0x000000ffff0a7224 */ /* 0x002fe400078e0018 */
[----:B------:R-:W2:Y:S02]  /*4c580*/  LDL.LU.64 R24, [R1+0x47f0] ;  /* 0x0047f00001187983 */ /* 0x000ea40000300a00 */
[----:B--2---:R-:W-:Y:S01]  /*4c590*/  HMMA.16816.F32 R4, R20, R24, R4 ;  /* 0x000000181404723c */ /* 0x004fe20000001804 */
[----:B------:R-:W-:-:S02]  /*4c5a0*/  IMAD.MOV.U32 R28, RZ, RZ, R24 ;  /* 0x000000ffff1c7224 */ /* 0x000fc400078e0018 */
[----:B------:R-:W-:Y:S11]  /*4c5b0*/  IMAD.MOV.U32 R11, RZ, RZ, R25 ;  /* 0x000000ffff0b7224 */ /* 0x000ff600078e0019 */
[----:B------:R-:W-:Y:S09]  /*4c5c0*/  @!UPT UIADD3 URZ, URZ, URZ, URZ ;  /* 0x0000003f3f3ff290 */ /* 0x000ff2000fffe03f */
[----:B------:R-:W-:Y:S01]  /*4c5d0*/  STL.64 [R1+0x200], R4 ;  /* 0x0002000401007387 */ /* 0x000fe20000100a00 */
[----:B------:R0:W-:Y:S03]  /*4c5e0*/  STL.64 [R1+0x208], R6 ;  /* 0x0002080601007387 */ /* 0x0001e60000100a00 */
[----:B0-----:R-:W2:Y:S01]  /*4c5f0*/  LDL.LU.64 R6, [R1+0x47e8] ;  /* 0x0047e80001067983 */ /* 0x001ea20000300a00 */
[----:B------:R-:W2:Y:S02]  /*4c600*/  LDL.LU.64 R4, [R1+0x47e0] ;  /* 0x0047e00001047983 */ /* 0x000ea40000300a00 */
[----:B------:R-:W2:Y:S02]  /*4c610*/  LDL.LU.64 R26, [R1+0x47d8] ;  /* 0x0047d800011a7983 */ /* 0x000ea40000300a00 */
[----:B------:R-:W2:Y:S02]  /*4c620*/  LDL.LU.64 R24, [R1+0x47d0] ;  /* 0x0047d00001187983 */ /* 0x000ea40000300a00 */
[C---:B--2---:R-:W-:Y:S11]  /*4c630*/  HMMA.16816.F32 R4, R20.reuse, R24, R4 ;  /* 0x000000181404723c */ /* 0x044ff60000001804 */
[----:B------:R-:W-:Y:S11]  /*4c640*/  @!UPT UIADD3 URZ, URZ, URZ, URZ ;  /* 0x0000003f3f3ff290 */ /* 0x000ff6000fffe03f */
[----:B------:R-:W-:Y:S01]  /*4c650*/  @!UPT UIADD3 URZ, URZ, URZ, URZ ;  /* 0x0000003f3f3ff290 */ /* 0x000fe2000fffe03f */
[----:B------:R-:W-:Y:S01]  /*4c660*/  STL.64 [R1+0x1f0], R4 ;  /* 0x0001f00401007387 */ /* 0x000fe20000100a00 */
[----:B------:R0:W-:Y:S03]  /*4c670*/  STL.64 [R1+0x1f8], R6 ;  /* 0x0001f80601007387 */ /* 0x0001e60000100a00 */
[----:B0-----:R-:W3:Y:S01]  /*4c680*/  LDL.LU.64 R6, [R1+0x47c8] ;  /* 0x0047c80001067983 */ /* 0x001ee20000300a00 */
[----:B------:R-:W3:Y:S02]  /*4c690*/  LDL.LU.64 R4, [R1+0x47c0] ;  /* 0x0047c00001047983 */ /* 0x000ee40000300a00 */
[----:B------:R-:W-:Y:S02]  /*4c6a0*/  STL.64 [R1+0x46f0], R26 ;  /* 0x0046f01a01007387 */ /* 0x000fe40000100a00 */
[----:B------:R0:W-:Y:S02]  /*4c6b0*/  STL.64 [R1+0x46e8], R24 ;  /* 0x0046e81801007387 */ /* 0x0001e40000100a00 */
[----:B0-----:R-:W2:Y:S01]  /*4c6c0*/  LDL.LU.64 R24, [R1+0x5f0] ;  /* 0x0005f00001187983 */ /* 0x001ea20000300a00 */
[----:B------:R-:W2:Y:S01]  /*4c6d0*/  LDL.LU.64 R26, [R1+0x5f8] ;  /* 0x0005f800011a7983 */ /* 0x000ea20000300a00 */
[C---:B---3--:R-:W-:Y:S11]  /*4c6e0*/  HMMA.16816.F32 R4, R20.reuse, R8, R4 ;  /* 0x000000081404723c */ /* 0x048ff60000001804 */
[----:B------:R-:W-:Y:S11]  /*4c6f0*/  @!UPT UIADD3 URZ, URZ, URZ, URZ ;  /* 0x0000003f3f3ff290 */ /* 0x000ff6000fffe03f */
[----:B------:R-:W-:Y:S01]  /*4c700*/  @!UPT UIADD3 URZ, URZ, URZ, URZ ;  /* 0x0000003f3f3ff290 */ /* 0x000fe2000fffe03f */
[----:B------:R0:W-:Y:S01]  /*4c710*/  STL.64 [R1+0x1e0], R4 ;  /* 0x0001e00401007387 */ /* 0x0001e20000100a00 */
[----:B------:R-:W-:Y:S03]  /*4c720*/  STL.64 [R1+0x1e8], R6 ;  /* 0x0001e80601007387 */ /* 0x000fe60000100a00 */
[----:B0-----:R-:W4:Y:S01]  /*4c730*/  LDL.LU.64 R4, [R1+0x47b8] ;  /* 0x0047b80001047983 */ /* 0x001f220000300a00 */
[----:B------:R-:W-:Y:S02]  /*4c740*/  STL [R1+0x46d4], R8 ;  /* 0x0046d40801007387 */ /* 0x000fe40000100800 */
[----:B------:R-:W-:Y:S01]  /*4c750*/  STL [R1+0x46d0], R9 ;  /* 0x0046d00901007387 */ /* 0x000fe20000100800 */
[C---:B----4-:R-:W-:Y:S11]  /*4c760*/  HMMA.16816.F32 R16, R20.reuse, R4, R16 ;  /* 0x000000041410723c */ /* 0x050ff60000001810 */
[----:B------:R-:W-:Y:S11]  /*4c770*/  @!UPT UIADD3 URZ, URZ, URZ, URZ ;  /* 0x0000003f3f3ff290 */ /* 0x000ff6000fffe03f */
[----:B------:R-:W-:Y:S01]  /*4c780*/  @!UPT UIADD3 URZ, URZ, URZ, URZ ;  /* 0x0000003f3f3ff290 */ /* 0x000fe2000fffe03f */
[----:B------:R0:W-:Y:S01]  /*4c790*/  STL.64 [R1+0x1d0], R16 ;  /* 0x0001d01001007387 */ /* 0x0001e20000100a00 */
[----:B------:R-:W-:Y:S03]  /*4c7a0*/  STL.64 [R1+0x1d8], R18 ;  /* 0x0001d81201007387 */ /* 0x000fe60000100a00 */
[----:B0-----:R-:W2:Y:S01]  /*4c7b0*/  LDL.LU.64 R16, [R1+0x47b0] ;  /* 0x0047b00001107983 */ /* 0x001ea20000300a00 */
[----:B------:R-:W-:Y:S02]  /*4c7c0*/  STL [R1+0x46c4], R4 ;  /* 0x0046c40401007387 */ /* 0x000fe40000100800 */
[----:B------:R0:W-:Y:S01]  /*4c7d0*/  STL [R1+0x46c0], R5 ;  /* 0x0046c00501007387 */ /* 0x0001e20000100800 */
[----:B--2---:R-:W-:Y:S01]  /*4c7e0*/  HMMA.16816.F32 R24, R20, R16, R24 ;  /* 0x000000101418723c */ /* 0x004fe20000001818 */
[----:B------:R-:W-:Y:S02]  /*4c7f0*/  IMAD.MOV.U32 R7, RZ, RZ, R17 ;  /* 0x000000ffff077224 */ /* 0x000fe400078e0011 */
[----:B------:R-:W-:-:S02]  /*4c800*/  IMAD.MOV.U32 R6, RZ, RZ, R16 ;  /* 0x000000ffff067224 */ /* 0x000fc400078e0010 */
[----:B------:R-:W1:Y:S11]  /*4c810*/  LDSM.16.MT88.4 R16, [R15+0x10800] ;  /* 0x010800000f10783b */ /* 0x000e760000004200 */
[----:B------:R-:W-:Y:S07]  /*4c820*/  @!UPT UIADD3 URZ, URZ, URZ, URZ ;  /* 0x0000003f3f3ff290 */ /* 0x000fee000fffe03f */
[----:B------:R-:W-:Y:S01]  /*4c830*/  STL.64 [R1+0x1c0], R24 ;  /* 0x0001c01801007387 */ /* 0x000fe20000100a00 */
[----:B------:R-:W-:Y:S02]  /*4c840*/  STL.64 [R1+0x1c8], R26 ;  /* 0x0001c81a01007387 */ /* 0x000fe40000100a00 */
[----:B------:R-:W-:Y:S02]  /*4c850*/  STL [R1+0x46dc], R7 ;  /* 0x0046dc0701007387 */ /* 0x000fe40000100800 */
[----:B------:R-:W-:Y:S01]  /*4c860*/  STL [R1+0x46d8], R6 ;  /* 0x0046d80601007387 */ /* 0x000fe20000100800 */
[----:B0-----:R-:W2:Y:S01]  /*4c870*/  LDL.LU.64 R4, [R1+0xc0] ;  /* 0x0000c00001047983 */ /* 0x001ea20000300a00 */
[----:B------:R-:W3:Y:S03]  /*4c880*/  LDL.LU.64 R12, [R1+0x70] ;  /* 0x00007000010c7983 */ /* 0x000ee60000300a00 */
[----:B---3--:R0:W-:Y:S04]  /*4c890*/  STL.64 [R1+0x4778], R12 ;  /* 0x0047780c01007387 */ /* 0x0081e80000100a00 */
[----:B0-----:R-:W3:Y:S01]  /*4c8a0*/  LDL.LU.64 R12, [R1+0x610] ;  /* 0x00061000010c7983 */ /* 0x001ee20000300a00 */
[----:B------:R-:W3:Y:S02]  /*4c8b0*/  LDL.LU.64 R14, [R1+0x618] ;  /* 0x00061800010e7983 */ /* 0x000ee40000300a00 */
[----:B------:R-:W-:-:S02]  /*4c8c0*/  IMAD.MOV.U32 R24, RZ, RZ, R28 ;  /* 0x000000ffff187224 */ /* 0x000fc400078e001c */
[----:B------:R-:W-:Y:S01]  /*4c8d0*/  IMAD.MOV.U32 R25, RZ, RZ, R11 ;  /* 0x000000ffff197224 */ /* 0x000fe200078e000b */
[----:B-1----:R-:W-:Y:S01]  /*4c8e0*/  STL.64 [R1+0x45f0], R18 ;  /* 0x0045f01201007387 */ /* 0x002fe20000100a00 */
[----:B------:R0:W-:Y:S03]  /*4c8f0*/  STL.64 [R1+0x45e8], R16 ;  /* 0x0045e81001007387 */ /* 0x0001e60000100a00 */
[----:B0-----:R-:W4:Y:S01]  /*4c900*/  LDL.LU R16, [R1+0x50] ;  /* 0x0000500001107983 */ /* 0x001f220000300800 */
[----:B------:R0:W-:Y:S02]  /*4c910*/  STL.64 [R1+0x4708], R24 ;  /* 0x0047081801007387 */ /* 0x0001e40000100a00 */
[----:B--2---:R-:W-:Y:S02]  /*4c920*/  IMAD.MOV.U32 R19, RZ, RZ, R4 ;  /* 0x000000ffff137224 */ /* 0x004fe400078e0004 */
[----:B------:R-:W-:Y:S01]  /*4c930*/  IMAD.MOV.U32 R18, RZ, RZ, R5 ;  /* 0x000000ffff127224 */ /* 0x000fe200078e0005 */
[----:B---3--:R-:W-:Y:S11]  /*4c940*/  HMMA.16816.F32 R12, R20, R4, R12 ;  /* 0x00000004140c723c */ /* 0x008ff6000000180c */
[----:B------:R-:W-:Y:S11]  /*4c950*/  @!UPT UIADD3 URZ, URZ, URZ, URZ ;  /* 0x0000003f3f3ff290 */ /* 0x000ff6000fffe03f */
[----:B------:R-:W-:Y:S01]  /*4c960*/  @!UPT UIADD3 URZ, URZ, URZ, URZ ;  /* 0x0000003f3f3ff290 */ /* 0x000fe2000fffe03f */
[----:B------:R-:W-:Y:S01]  /*4c970*/  STL.64 [R1+0x1b0], R12 ;  /* 0x0001b00c01007387 */ /* 0x000fe20000100a00 */
[----:B------:R-:W-:Y:S02]  /*4c980*/  STL.64 [R1+0x1b8], R14 ;  /* 0x0001b80e01007387 */ /* 0x000fe40000100a00 */
[----:B------:R-:W2:Y:S02]  /*4c990*/  LDL.LU.64 R4, [R1+0x580] ;  /* 0x0005800001047983 */ /* 0x000ea40000300a00 */
[----:B------:R-:W3:Y:S02]  /*4c9a0*/  LDL.LU.64 R6, [R1+0x588] ;  /* 0x0005880001067983 */ /* 0x000ee40000300a00 */
[----:B0-----:R-:W-:Y:S01]  /*4c9b0*/  IMAD.MOV.U32 R24, RZ, RZ, R10 ;  /* 0x000000ffff187224 */ /* 0x001fe200078e000a */
[----:B---3--:R-:W-:Y:S01]  /*4c9c0*/  STL.64 [R1+0x47a8], R6 ;  /* 0x0047a80601007387 */ /* 0x008fe20000100a00 */
[----:B--2---:R0:W-:Y:S03]  /*4c9d0*/  STL.64 [R1+0x47a0], R4 ;  /* 0x0047a00401007387 */ /* 0x0041e60000100a00 */
[----:B0-----:R-:W2:Y:S01]  /*4c9e0*/  LDL.LU.64 R4, [R1+0x5a0] ;  /* 0x0005a00001047983 */ /* 0x001ea20000300a00 */
[----:B------:R-:W2:Y:S02]  /*4c9f0*/  LDL.LU.64 R6, [R1+0x5a8] ;  /* 0x0005a80001067983 */ /* 0x000ea40000300a00 */
[----:B------:R-:W3:Y:S02]  /*4ca00*/  LDL.LU.64 R8, [R1+0x570] ;  /* 0x0005700001087983 */ /* 0x000ee40000300a00 */
[----:B------:R-:W2:Y:S02]  /*4ca10*/  LDL.LU.64 R10, [R1+0x578] ;  /* 0x00057800010a7983 */ /* 0x000ea40000300a00 */
[----:B--2---:R-:W-:Y:S01]  /*4ca20*/  STL.64 [R1+0x4798], R10 ;  /* 0x0047980a01007387 */ /* 0x004fe20000100a00 */
[----:B---3--:R0:W-:Y:S03]  /*4ca30*/  STL.64 [R1+0x4790], R8 ;  /* 0x0047900801007387 */ /* 0x0081e60000100a00 */
[----:B0-----:R-:W2:Y:S01]  /*4ca40*/  LDL.LU.64 R8, [R1+0xa0] ;  /* 0x0000a00001087983 */ /* 0x001ea20000300a00 */
[----:B------:R-:W3:Y:S02]  /*4ca50*/  LDL.LU.64 R12, [R1+0x560] ;  /* 0x00056000010c7983 */ /* 0x000ee40000300a00 */
[----:B------:R-:W2:Y:S02]  /*4ca60*/  LDL.LU.64 R14, [R1+0x568] ;  /* 0x00056800010e7983 */ /* 0x000ea40000300a00 */
[----:B------:R-:W-:Y:S01]  /*4ca70*/  IMAD.MOV.U32 R25, RZ, RZ, R3 ;  /* 0x000000ffff197224 */ /* 0x000fe200078e0003 */
[----:B--2---:R-:W-:Y:S01]  /*4ca80*/  STL.64 [R1+0x4788], R14 ;  /* 0x0047880e01007387 */ /* 0x004fe20000100a00 */
[----:B---3--:R0:W-:Y:S03]  /*4ca90*/  STL.64 [R1+0x4780], R12 ;  /* 0x0047800c01007387 */ /* 0x0081e60000100a00 */
[----:B0-----:R-:W2:Y:S01]  /*4caa0*/  LDL.LU.64 R12, [R1+0x90] ;  /* 0x00009000010c7983 */ /* 0x001ea20000300a00 */
[----:B------:R0:W-:Y:S03]  /*4cab0*/  STL.64 [R1+0x4720], R24 ;  /* 0x0047201801007387 */ /* 0x0001e60000100a00 */
[----:B0-----:R-:W3:Y:S01]  /*4cac0*/  LDL.LU.64 R24, [R1+0xb0] ;  /* 0x0000b00001187983 */ /* 0x001ee20000300a00 */
[----:B------:R-:W-:-:S02]  /*4cad0*/  IMAD.MOV.U32 R17, RZ, RZ, R29 ;  /* 0x000000ffff117224 */ /* 0x000fc400078e001d */
[----:B------:R-:W-:Y:S02]  /*4cae0*/  STL [R1+0x46e0], R19 ;  /* 0x0046e01301007387 */ /* 0x000fe40000100800 */
[----:B------:R-:W-:Y:S01]  /*4caf0*/  STL [R1+0x4770], R18 ;  /* 0x0047701201007387 */ /* 0x000fe20000100800 */
[----:B----4-:R0:W-:Y:S04]  /*4cb00*/  STL.64 [R1+0x4768], R16 ;  /* 0x0047681001007387 */ /* 0x0101e80000100a00 */
[----:B0-----:R-:W4:Y:S01]  /*4cb10*/  LDL.LU.64 R16, [R1+0x4e0] ;  /* 0x0004e00001107983 */ /* 0x001f220000300a00 */
[----:B------:R-:W4:Y:S01]  /*4cb20*/  LDL.LU.64 R18, [R1+0x4e8] ;  /* 0x0004e80001127983 */ /* 0x000f220000300a00 */
[----:B---3--:R-:W-:Y:S11]  /*4cb30*/  HMMA.16816.F32 R4, R20, R24, R4 ;  /* 0x000000181404723c */ /* 0x008ff60000001804 */
[----:B------:R-:W-:Y:S11]  /*4cb40*/  @!UPT UIADD3 URZ, URZ, URZ, URZ ;  /* 0x0000003f3f3ff290 */ /* 0x000ff6000fffe03f */
[----:B------:R-:W-:Y:S01]  /*4cb50*/  @!UPT UIADD3 URZ, URZ, URZ, URZ ;  /* 0x0000003f3f3ff290 */ /* 0x000fe2000fffe03f */
[----:B------:R-:W-:Y:S01]  /*4cb60*/  STL.64 [R1+0x1a0], R4 ;  /* 0x0001a00401007387 */ /* 0x000fe20000100a00 */
[----:B------:R0:W-:Y:S03]  /*4cb70*/  STL.64 [R1+0x1a8], R6 ;  /* 0x0001a80601007387 */ /* 0x0001e60000100a00 */
[----:B0-----:R-:W3:Y:S01]  /*4cb80*/  LDL.LU.64 R6, [R1+0x47a8] ;  /* 0x0047a80001067983 */ /* 0x001ee20000300a00 */
[----:B------:R-:W3:Y:S02]  /*4cb90*/  LDL.LU.64 R4, [R1+0x47a0] ;  /* 0x0047a00001047983 */ /* 0x000ee40000300a00 */
[----:B------:R-:W-:Y:S02]  /*4cba0*/  IMAD.MOV.U32 R28, RZ, RZ, R24 ;  /* 0x000000ffff1c7224 */ /* 0x000fe400078e0018 */
[----:B------:R-:W-:Y:S02]  /*4cbb0*/  IMAD.MOV.U32 R3, RZ, RZ, R25 ;  /* 0x000000ffff037224 */ /* 0x000fe400078e0019 */
[----:B------:R-:W-:-:S02]  /*4cbc0*/  IMAD.MOV.U32 R24, RZ, RZ, R2 ;  /* 0x000000ffff187224 */ /* 0x000fc400078e0002 */
[----:B------:R-:W-:Y:S02]  /*4cbd0*/  IMAD.MOV.U32 R25, RZ, RZ, R0 ;  /* 0x000000ffff197224 */ /* 0x000fe400078e0000 */
[----:B------:R-:W-:-:S03]  /*4cbe0*/  IMAD.MOV.U32 R2, RZ, RZ, R9 ;  /* 0x000000ffff027224 */ /* 0x000fc600078e0009 */
[----:B------:R0:W-:Y:S04]  /*4cbf0*/  STL.64 [R1+0x4748], R24 ;  /* 0x0047481801007387 */ /* 0x0001e80000100a00 */
[----:B0-----:R-:W2:Y:S01]  /*4cc00*/  LDL.LU.64 R24, [R1+0x80] ;  /* 0x0000800001187983 */ /* 0x001ea20000300a00 */
[C---:B---3--:R-:W-:Y:S11]  /*4cc10*/  HMMA.16816.F32 R4, R20.reuse, R8, R4 ;  /* 0x000000081404723c */ /* 0x048ff60000001804 */
[----:B------:R-:W-:Y:S11]  /*4cc20*/  @!UPT UIADD3 URZ, URZ, URZ, URZ ;  /* 0x0000003f3f3ff290 */ /* 0x000ff6000fffe03f */
[----:B------:R-:W-:Y:S01]  /*4cc30*/  @!UPT UIADD3 URZ, URZ, URZ, URZ ;  /* 0x0000003f3f3ff290 */ /* 0x000fe2000fffe03f */
[----:B------:R0:W-:Y:S01]  /*4cc40*/  STL.64 [R1+0x190], R4 ;  /* 0x0001900401007387 */ /* 0x0001e20000100a00 */
[----:B------:R-:W-:Y:S02]  /*4cc50*/  STL.64 [R1+0x198], R6 ;  /* 0x0001980601007387 */ /* 0x000fe40000100a00 */
[----:B------:R-:W3:Y:S02]  /*4cc60*/  LDL.LU.64 R10, [R1+0x4798] ;  /* 0x00479800010a7983 */ /* 0x000ee40000300a00 */
[----:B0-----:R-:W-:Y:S02]  /*4cc70*/  IMAD.MOV.U32 R5, RZ, RZ, R8 ;  /* 0x000000ffff057224 */ /* 0x001fe400078e0008 */
[----:B------:R-:W3:Y:S01]  /*4cc80*/  LDL.LU.64 R8, [R1+0x4790] ;  /* 0x0047900001087983 */ /* 0x000ee20000300a00 */
[----:B--2---:R-:W-:Y:S01]  /*4cc90*/  IMAD.MOV.U32 R4, RZ, RZ, R13 ;  /* 0x000000ffff047224 */ /* 0x004fe200078e000d */
[C---:B---3--:R-:W-:Y:S11]  /*4cca0*/  HMMA.16816.F32 R8, R20.reuse, R12, R8 ;  /* 0x0000000c1408723c */ /* 0x048ff60000001808 */
[----:B------:R-:W-:Y:S11]  /*4ccb0*/  @!UPT UIADD3 URZ, URZ, URZ, URZ ;  /* 0x0000003f3f3ff290 */ /* 0x000ff6000fffe03f */
[----:B------:R-:W-:Y:S01]  /*4ccc0*/  @!UPT UIADD3 URZ, URZ, URZ, URZ ;  /* 0x0000003f3f3ff290 */ /* 0x000fe2000fffe03f */
[----:B------:R-:W-:Y:S01]  /*4ccd0*/  STL.64 [R1+0x180], R8 ;  /* 0x0001800801007387 */ /* 0x000fe20000100a00 */
[----:B------:R0:W-:Y:S02]  /*4cce0*/  STL.64 [R1+0x188], R10 ;  /* 0x0001880a01007387 */ /* 0x0001e40000100a00 */
[----:B------:R-:W2:Y:S02]  /*4ccf0*/  LDL.LU.64 R14, [R1+0x4788] ;  /* 0x00478800010e7983 */ /* 0x000ea40000300a00 */
[----:B0-----:R-:W-:Y:S02]  /*4cd00*/  IMAD.MOV.U32 R11, RZ, RZ, R12 ;  /* 0x000000ffff0b7224 */ /* 0x001fe400078e000c */
[----:B------:R-:W2:Y:S02]  /*4cd10*/  LDL.LU.64 R12, [R1+0x4780] ;  /* 0x00478000010c7983 */ /* 0x000ea40000300a00 */
[C---:B--2---:R-:W-:Y:S11]  /*4cd20*/  HMMA.16816.F32 R12, R20.reuse, R24, R12 ;  /* 0x00000018140c723c */ /* 0x044ff6000000180c */
[----:B------:R-:W-:Y:S11]  /*4cd30*/  @!UPT UIADD3 URZ, URZ, URZ, URZ ;  /* 0x0000003f3f3ff290 */ /* 0x000ff6000fffe03f */
[----:B------:R-:W-:Y:S01]  /*4cd40*/  @!UPT UIADD3 URZ, URZ, URZ, URZ ;  /* 0x0000003f3f3ff290 */ /* 0x000fe2000fffe03f */
[----:B------:R0:W-:Y:S01]  /*4cd50*/  STL.64 [R1+0x170], R12 ;  /* 0x0001700c01007387 */ /* 0x0001e20000100a00 */
[----:B------:R-:W-:Y:S03]  /*4cd60*/  STL.64 [R1+0x178], R14 ;  /* 0x0001780e01007387 */ /* 0x000fe60000100a00 */
[----:B0-----:R-:W4:Y:S01]  /*4cd70*/  LDL.LU.64 R12, [R1+0x4778] ;  /* 0x00477800010c7983 */ /* 0x001f220000300a00 */
[----:B------:R-:W-:Y:S02]  /*4cd80*/  IMAD.MOV.U32 R10, RZ, RZ, R25 ;  /* 0x000000ffff0a7224 */ /* 0x000fe400078e0019 */
[----:B------:R-:W-:Y:S01]  /*4cd90*/  IMAD.MOV.U32 R9, RZ, RZ, R24 ;  /* 0x000000ffff097224 */ /* 0x000fe200078e0018 */
[C---:B----4-:R-:W-:Y:S01]  /*4cda0*/  HMMA.16816.F32 R16, R20.reuse, R12, R16 ;  /* 0x0000000c1410723c */ /* 0x050fe20000001810 */
[----:B------:R-:W-:Y:S02]  /*4cdb0*/  IMAD.MOV.U32 R6, RZ, RZ, R12 ;  /* 0x000000ffff067224 */ /* 0x000fe400078e000c */
[----:B------:R-:W-:Y:S11]  /*4cdc0*/  IMAD.MOV.U32 R8, RZ, RZ, R13 ;  /* 0x000000ffff087224 */ /* 0x000ff600078e000d */
[----:B------:R-:W-:Y:S09]  /*4cdd0*/  @!UPT UIADD3 URZ, URZ, URZ, URZ ;  /* 0x0000003f3f3ff290 */ /* 0x000ff2000fffe03f */
[----:B------:R0:W-:Y:S01]  /*4cde0*/  STL.64 [R1+0x160], R16 ;  /* 0x0001601001007387 */ /* 0x0001e20000100a00 */
[----:B------:R1:W-:Y:S03]  /*4cdf0*/  STL.64 [R1+0x168], R18 ;  /* 0x0001681201007387 */ /* 0x0003e60000100a00 */
[----:B0-----:R-:W2:Y:S01]  /*4ce00*/  LDL.LU.64 R16, [R1+0x4d0] ;  /* 0x0004d00001107983 */ /* 0x001ea20000300a00 */
[----:B-1----:R-:W2:Y:S02]  /*4ce10*/  LDL.LU.64 R18, [R1+0x4d8] ;  /* 0x0004d80001127983 */ /* 0x002ea40000300a00 */
[----:B------:R-:W-:Y:S02]  /*4ce20*/  STL [R1+0x4760], R6 ;  /* 0x0047600601007387 */ /* 0x000fe40000100800 */
[----:B------:R0:W-:Y:S02]  /*4ce30*/  STL.64 [R1+0x4758], R4 ;  /* 0x0047580401007387 */ /* 0x0001e40000100a00 */
[----:B0-----:R-:W2:Y:S01]  /*4ce40*/  LDL.LU.64 R4, [R1+0x60] ;  /* 0x0000600001047983 */ /* 0x001ea20000300a00 */
[----:B------:R-:W3:Y:S02]  /*4ce50*/  LDL.LU.64 R12, [R1+0x440] ;  /* 0x00044000010c7983 */ /* 0x000ee40000300a00 */
[----:B------:R-:W3:Y:S02]  /*4ce60*/  LDL.LU.64 R14, [R1+0x448] ;  /* 0x00044800010e7983 */ /* 0x000ee40000300a00 */
[----:B------:R-:W4:Y:S01]  /*4ce70*/  LDL.LU.64 R24, [R1+0x430] ;  /* 0x0004300001187983 */ /* 0x000f220000300a00 */
[----:B------:R-:W4:Y:S01]  /*4ce80*/  LDL.LU.64 R26, [R1+0x438] ;  /* 0x00043800011a7983 */ /* 0x000f220000300a00 */
[----:B------:R-:W-:Y:S02]  /*4ce90*/  STL.64 [R1+0x4700], R10 ;  /* 0x0047000a01007387 */ /* 0x000fe40000100a00 */
[----:B------:R0:W-:Y:S02]  /*4cea0*/  STL.64 [R1+0x46f8], R8 ;  /* 0x0046f80801007387 */ /* 0x0001e40000100a00 */
[----:B0-----:R-:W2:Y:S01]  /*4ceb0*/  LDL.LU.64 R8, [R1+0x650] ;  /* 0x0006500001087983 */ /* 0x001ea20000300a00 */
[----:B------:R-:W2:Y:S03]  /*4cec0*/  LDL.LU.64 R10, [R1+0x658] ;  /* 0x00065800010a7983 */ /* 0x000ea60000300a00 */
[----:B--2---:R-:W-:Y:S01]  /*4ced0*/  STL.64 [R1+0x4718], R10 ;  /* 0x0047180a01007387 */ /* 0x004fe20000100a00 */
[----:B------:R0:W-:Y:S03]  /*4cee0*/  STL.64 [R1+0x4710], R8 ;  /* 0x0047100801007387 */ /* 0x0001e60000100a00 */
[----:B0-----:R-:W2:Y:S01]  /*4cef0*/  LDL.LU.64 R8, [R1+0x6a0] ;  /* 0x0006a00001087983 */ /* 0x001ea20000300a00 */
[----:B------:R-:W2:Y:S01]  /*4cf00*/  LDL.LU.64 R10, [R1+0x6a8] ;  /* 0x0006a800010a7983 */ /* 0x000ea20000300a00 */
[C---:B------:R-:W-:Y:S02]  /*4cf10*/  HMMA.16816.F32 R16, R20.reuse, R4, R16 ;  /* 0x000000041410723c */ /* 0x040fe40000001810 */
[----:B--2---:R-:W-:Y:S01]  /*4cf20*/  STL.64 [R1+0x4730], R10 ;  /* 0x0047300a01007387 */ /* 0x004fe20000100a00 */
[----:B------:R0:W-:Y:S03]  /*4cf30*/  STL.64 [R1+0x4728], R8 ;  /* 0x0047280801007387 */ /* 0x0001e60000100a00 */
[----:B0-----:R-:W2:Y:S01]  /*4cf40*/  LDL.LU.64 R8, [R1+0x6f0] ;  /* 0x0006f00001087983 */ /* 0x001ea20000300a00 */
[----:B------:R-:W2:Y:S11]  /*4cf50*/  LDL.LU.64 R10, [R1+0x6f8] ;  /* 0x0006f800010a7983 */ /* 0x000eb60000300a00 */
[----:B------:R-:W-:Y:S05]  /*4cf60*/  @!UPT UIADD3 URZ, URZ, URZ, URZ ;  /* 0x0000003f3f3ff290 */ /* 0x000fea000fffe03f */
[----:B------:R-:W-:Y:S02]  /*4cf70*/  STL.64 [R1+0x150], R16 ;  /* 0x0001501001007387 */ /* 0x000fe40000100a00 */
[----:B------:R0:W-:Y:S02]  /*4cf80*/  STL.64 [R1+0x158], R18 ;  /* 0x0001581201007387 */ /* 0x0001e40000100a00 */
[----:B0-----:R-:W2:Y:S01]  /*4cf90*/  LDL.LU R18, [R1+0x4770] ;  /* 0x0047700001127983 */ /* 0x001ea20000300800 */
[----:B------:R-:W3:Y:S02]  /*4cfa0*/  LDL.LU.64 R16, [R1+0x4768] ;  /* 0x0047680001107983 */ /* 0x000ee40000300a00 */
[----:B------:R-:W-:Y:S02]  /*4cfb0*/  IMAD.MOV.U32 R19, RZ, RZ, R4 ;  /* 0x000000ffff137224 */ /* 0x000fe400078e0004 */
[----:B------:R-:W-:Y:S01]  /*4cfc0*/  IMAD.MOV.U32 R7, RZ, RZ, R5 ;  /* 0x000000ffff077224 */ /* 0x000fe200078e0005 */
[----:B------:R-:W2:Y:S01]  /*4cfd0*/  LDL.LU R6, [R1+0x4760] ;  /* 0x0047600001067983 */ /* 0x000ea20000300800 */
[----:B------:R-:W2:Y:S01]  /*4cfe0*/  LDL.LU.64 R4, [R1+0x4758] ;  /* 0x0047580001047983 */ /* 0x000ea20000300a00 */
[C---:B---3--:R-:W-:Y:S11]  /*4cff0*/  HMMA.16816.F32 R12, R20.reuse, R16, R12 ;  /* 0x00000010140c723c */ /* 0x048ff6000000180c */
[----:B------:R-:W-:Y:S11]  /*4d000*/  @!UPT UIADD3 URZ, URZ, URZ, URZ ;  /* 0x0000003f3f3ff290 */ /* 0x000ff6000fffe03f */
[----:B------:R-:W-:Y:S01]  /*4d010*/  @!UPT UIADD3 URZ, URZ, URZ, URZ ;  /* 0x0000003f3f3ff290 */ /* 0x000fe2000fffe03f */
[----:B------:R0:W-:Y:S01]  /*4d020*/  STL.64 [R1+0x140], R12 ;  /* 0x0001400c01007387 */ /* 0x0001e20000100a00 */
[----:B------:R1:W-:Y:S03]  /*4d030*/  STL.64 [R1+0x148], R14 ;  /* 0x0001480e01007387 */ /* 0x0003e60000100a00 */
[----:B0-----:R-:W4:Y:S01]  /*4d040*/  LDL.LU.64 R12, [R1+0x4750] ;  /* 0x00475000010c7983 */ /* 0x001f220000300a00 */
[----:B------:R-:W-:Y:S01]  /*4d050*/  STL.64 [R1+0x4600], R16 ;  /* 0x0046001001007387 */ /* 0x000fe20000100a00 */
[----:B----4-:R-:W-:Y:S02]  /*4d060*/  HMMA.16816.F32 R20, R20, R12, R24 ;  /* 0x0000000c1414723c */ /* 0x010fe40000001818 */
[----:B------:R-:W2:Y:S01]  /*4d070*/  LDL.LU.64 R24, [R1+0x4748] ;  /* 0x0047480001187983 */ /* 0x000ea20000300a00 */
[----:B------:R-:W-:Y:S02]  /*4d080*/  IMAD.MOV.U32 R0, RZ, RZ, R12 ;  /* 0x000000ffff007224 */ /* 0x000fe400078e000c */
[----:B------:R-:W-:Y:S11]  /*4d090*/  IMAD.MOV.U32 R29, RZ, RZ, R13 ;  /* 0x000000ffff1d7224 */ /* 0x000ff600078e000d */
[----:B------:R-:W-:Y:S07]  /*4d0a0*/  @!UPT UIADD3 URZ, URZ, URZ, URZ ;  /* 0x0000003f3f3ff290 */ /* 0x000fee000fffe03f */
[----:B------:R0:W-:Y:S01]  /*4d0b0*/  STL.64 [R1+0x130], R20 ;  /* 0x0001301401007387 */ /* 0x0001e20000100a00 */
[----:B------:R3:W-:Y:S02]  /*4d0c0*/  STL.64 [R1+0x138], R22 ;  /* 0x0001381601007387 */ /* 0x0007e40000100a00 */
[----:B-1----:R-:W2:Y:S02]  /*4d0d0*/  LDL.LU.64 R14, [R1+0x4740] ;  /* 0x00474000010e7983 */ /* 0x002ea40000300a00 */
[----:B------:R-:W2:Y:S01]  /*4d0e0*/  LDL.LU.64 R12, [R1+0x4738] ;  /* 0x00473800010c7983 */ /* 0x000ea20000300a00 */
[----:B0-----:R-:W4:Y:S01]  /*4d0f0*/  LDL.LU.64 R20, [R1+0x630] ;  /* 0x0006300001147983 */ /* 0x001f220000300a00 */
[----:B---3--:R-:W4:Y:S01]  /*4d100*/  LDL.LU.64 R22, [R1+0x638] ;  /* 0x0006380001167983 */ /* 0x008f220000300a00 */
        /* <DEDUP_REMOVED lines=16> */
[----:B------:R-:W3:Y:S11]  /*4d210*/  LDL.LU.64 R8, [R1+0x46f8] ;  /* 0x0046f80001087983 */ /* 0x000ef60000300a00 */
[----:B------:R-:W-:Y:S09]  /*4d220*/  @!UPT UIADD3 URZ, URZ, URZ, URZ ;  /* 0x0000003f3f3ff290 */ /* 0x000ff2000fffe03f */
[----:B------:R-:W-:Y:S01]  /*4d230*/  STL.64 [R1+0x100], R24 ;  /* 0x0001001801007387 */ /* 0x000fe20000100a00 */
[----:B------:R0:W-:Y:S03]  /*4d240*/  STL.64 [R1+0x108], R26 ;  /* 0x0001081a01007387 */ /* 0x0001e60000100a00 */
[----:B0-----:R-:W2:Y:S01]  /*4d250*/  LDL.LU.64 R26, [R1+0x46f0] ;  /* 0x0046f000011a7983 */ /* 0x001ea20000300a00 */
[----:B------:R-:W4:Y:S02]  /*4d260*/  LDL.LU.64 R24, [R1+0x46e8] ;  /* 0x0046e80001187983 */ /* 0x000f240000300a00 */
[----:B----4-:R-:W-:Y:S07]  /*4d270*/  HMMA.16816.F32 R20, R12, R24, R20 ;  /* 0x000000180c14723c */ /* 0x010fee0000001814 */
[----:B------:R-:W-:-:S02]  /*4d280*/  IMAD.MOV.U32 R24, RZ, RZ, R19 ;  /* 0x000000ffff187224 */ /* 0x000fc400078e0013 */
[----:B------:R-:W-:Y:S11]  /*4d290*/  IMAD.MOV.U32 R25, RZ, RZ, R7 ;  /* 0x000000ffff197224 */ /* 0x000ff600078e0007 */
[----:B------:R-:W-:Y:S03]  /*4d2a0*/  @!UPT UIADD3 URZ, URZ, URZ, URZ ;  /* 0x0000003f3f3ff290 */ /* 0x000fe6000fffe03f */
[----:B------:R0:W-:Y:S01]  /*4d2b0*/  STL.64 [R1+0xf0], R20 ;  /* 0x0000f01401007387 */ /* 0x0001e20000100a00 */
[----:B------:R1:W-:Y:S03]  /*4d2c0*/  STL.64 [R1+0xf8], R22 ;  /* 0x0000f81601007387 */ /* 0x0003e60000100a00 */
[----:B0-----:R-:W4:Y:S01]  /*4d2d0*/  LDL.LU.64 R20, [R1+0x590] ;  /* 0x0005900001147983 */ /* 0x001f220000300a00 */
[----:B-1----:R-:W4:Y:S02]  /*4d2e0*/  LDL.LU.64 R22, [R1+0x598] ;  /* 0x0005980001167983 */ /* 0x002f240000300a00 */
[----:B--2---:R-:W-:Y:S02]  /*4d2f0*/  STL.64 [R1+0x45c8], R26 ;  /* 0x0045c81a01007387 */ /* 0x004fe40000100a00 */
[----:B------:R-:W2:Y:S01]  /*4d300*/  LDL.LU R19, [R1+0x46e0] ;  /* 0x0046e00001137983 */ /* 0x000ea20000300800 */
[----:B------:R-:W2:Y:S01]  /*4d310*/  LDL.LU R7, [R1+0x46dc] ;  /* 0x0046dc0001077983 */ /* 0x000ea20000300800 */
[----:B------:R0:W-:Y:S02]  /*4d320*/  STL.64 [R1+0x4608], R24 ;  /* 0x0046081801007387 */ /* 0x0001e40000100a00 */
[----:B0-----:R-:W-:-:S02]  /*4d330*/  IMAD.MOV.U32 R24, RZ, RZ, R6 ;  /* 0x000000ffff187224 */ /* 0x001fc400078e0006 */
[----:B---3--:R-:W-:Y:S01]  /*4d340*/  IMAD.MOV.U32 R25, RZ, RZ, R8 ;  /* 0x000000ffff197224 */ /* 0x008fe200078e0008 */
[----:B------:R-:W3:Y:S01]  /*4d350*/  LDL.LU R6, [R1+0x46d8] ;  /* 0x0046d80001067983 */ /* 0x000ee20000300800 */
[----:B------:R-:W4:Y:S03]  /*4d360*/  LDL.LU R8, [R1+0x46d4] ;  /* 0x0046d40001087983 */ /* 0x000f260000300800 */
[----:B------:R0:W-:Y:S02]  /*4d370*/  STL.64 [R1+0x4620], R24 ;  /* 0x0046201801007387 */ /* 0x0001e40000100a00 */
[----:B0-----:R-:W-:Y:S02]  /*4d380*/  IMAD.MOV.U32 R24, RZ, RZ, R9 ;  /* 0x000000ffff187224 */ /* 0x001fe400078e0009 */
[----:B------:R-:W4:Y:S01]  /*4d390*/  LDL.LU R9, [R1+0x46d0] ;  /* 0x0046d00001097983 */ /* 0x000f220000300800 */
[----:B------:R-:W-:-:S02]  /*4d3a0*/  IMAD.MOV.U32 R25, RZ, RZ, R10 ;  /* 0x000000ffff197224 */ /* 0x000fc400078e000a */
[----:B------:R-:W2:Y:S03]  /*4d3b0*/  LDL.LU R10, [R1+0x46cc] ;  /* 0x0046cc00010a7983 */ /* 0x000ea60000300800 */
[----:B------:R0:W-:Y:S02]  /*4d3c0*/  STL.64 [R1+0x4638], R24 ;  /* 0x0046381801007387 */ /* 0x0001e40000100a00 */
[----:B0-----:R-:W-:Y:S02]  /*4d3d0*/  IMAD.MOV.U32 R24, RZ, RZ, R11 ;  /* 0x000000ffff187224 */ /* 0x001fe400078e000b */
[----:B------:R-:W2:Y:S01]  /*4d3e0*/  LDL.LU R11, [R1+0x46c8] ;  /* 0x0046c800010b7983 */ /* 0x000ea20000300800 */
[----:B------:R-:W-:Y:S02]  /*4d3f0*/  IMAD.MOV.U32 R25, RZ, RZ, R4 ;  /* 0x000000ffff197224 */ /* 0x000fe400078e0004 */
[----:B------:R-:W2:Y:S03]  /*4d400*/  LDL.LU R4, [R1+0x46c4] ;  /* 0x0046c40001047983 */ /* 0x000ea60000300800 */
[----:B------:R0:W-:Y:S02]  /*4d410*/  STL.64 [R1+0x4650], R24 ;  /* 0x0046501801007387 */ /* 0x0001e40000100a00 */
[----:B0-----:R-:W-:-:S02]  /*4d420*/  IMAD.MOV.U32 R24, RZ, RZ, R5 ;  /* 0x000000ffff187224 */ /* 0x001fc400078e0005 */
[----:B------:R-:W-:Y:S01]  /*4d430*/  IMAD.MOV.U32 R25, RZ, RZ, R2 ;  /* 0x000000ffff197224 */ /* 0x000fe200078e0002 */
[----:B------:R-:W3:Y:S04]  /*4d440*/  LDL.LU R5, [R1+0x46c0] ;  /* 0x0046c00001057983 */ /* 0x000ee80000300800 */
[----:B------:R0:W-:Y:S02]  /*4d450*/  STL.64 [R1+0x4668], R24 ;  /* 0x0046681801007387 */ /* 0x0001e40000100a00 */
[----:B0-----:R-:W-:Y:S02]  /*4d460*/  IMAD.MOV.U32 R24, RZ, RZ, R28 ;  /* 0x000000ffff187224 */ /* 0x001fe400078e001c */
[----:B------:R-:W-:Y:S01]  /*4d470*/  IMAD.MOV.U32 R25, RZ, RZ, R3 ;  /* 0x000000ffff197224 */ /* 0x000fe200078e0003 */
[----:B----4-:R-:W-:Y:S11]  /*4d480*/  HMMA.16816.F32 R20, R12, R8, R20 ;  /* 0x000000080c14723c */ /* 0x010ff60000001814 */
[----:B------:R-:W-:Y:S11]  /*4d490*/  @!UPT UIADD3 URZ, URZ, URZ, URZ ;  /* 0x0000003f3f3ff290 */ /* 0x000ff6000fffe03f */
[----:B------:R-:W-:Y:S01]  /*4d4a0*/  @!UPT UIADD3 URZ, URZ, URZ, URZ ;  /* 0x0000003f3f3ff290 */ /* 0x000fe2000fffe03f */
[----:B------:R-:W-:Y:S01]  /*4d4b0*/  STL.64 [R1+0xe0], R20 ;  /* 0x0000e01401007387 */ /* 0x000fe20000100a00 */
[----:B------:R-:W-:Y:S02]  /*4d4c0*/  STL [R1+0xe8], R22 ;  /* 0x0000e81601007387 */ /* 0x000fe40000100800 */
[----:B--2---:R-:W-:Y:S02]  /*4d4d0*/  STL.64 [R1+0x46a0], R10 ;  /* 0x0046a00a01007387 */ /* 0x004fe40000100a00 */
[----:B------:R-:W2:Y:S01]  /*4d4e0*/  LDL.LU R28, [R1+0x46bc] ;  /* 0x0046bc00011c7983 */ /* 0x000ea20000300800 */
[----:B------:R-:W4:Y:S01]  /*4d4f0*/  LDL.LU R3, [R1+0x46b8] ;  /* 0x0046b80001037983 */ /* 0x000f220000300800 */
[----:B------:R0:W-:Y:S02]  /*4d500*/  STL.64 [R1+0x4680], R24 ;  /* 0x0046801801007387 */ /* 0x0001e40000100a00 */
[----:B0-----:R-:W-:Y:S02]  /*4d510*/  IMAD.MOV.U32 R24, RZ, RZ, R19 ;  /* 0x000000ffff187224 */ /* 0x001fe400078e0013 */
[----:B------:R-:W-:-:S05]  /*4d520*/  IMAD.MOV.U32 R25, RZ, RZ, R18 ;  /* 0x000000ffff197224 */ /* 0x000fca00078e0012 */
[----:B------:R3:W-:Y:S02]  /*4d530*/  STL.64 [R1+0x4698], R24 ;  /* 0x0046981801007387 */ /* 0x0007e40000100a00 */
[----:B---3--:R-:W-:Y:S02]  /*4d540*/  IMAD.MOV.U32 R24, RZ, RZ, R6 ;  /* 0x000000ffff187224 */ /* 0x008fe400078e0006 */
[----:B------:R-:W-:Y:S01]  /*4d550*/  IMAD.MOV.U32 R25, RZ, RZ, R7 ;  /* 0x000000ffff197224 */ /* 0x000fe200078e0007 */
[----:B------:R-:W3:Y:S01]  /*4d560*/  LDL.LU R6, [R1+0x46b4] ;  /* 0x0046b40001067983 */ /* 0x000ee20000300800 */
[----:B------:R-:W3:Y:S03]  /*4d570*/  LDL.LU R7, [R1+0x46b0] ;  /* 0x0046b00001077983 */ /* 0x000ee60000300800 */
[----:B------:R0:W-:Y:S04]  /*4d580*/  STL.64 [R1+0x46a8], R24 ;  /* 0x0046a81801007387 */ /* 0x0001e80000100a00 */
[----:B0-----:R-:W2:Y:S01]  /*4d590*/  LDL.LU.64 R24, [R1+0x550] ;  /* 0x0005500001187983 */ /* 0x001ea20000300a00 */
[----:B------:R-:W2:Y:S02]  /*4d5a0*/  LDL.LU.64 R26, [R1+0x558] ;  /* 0x00055800011a7983 */ /* 0x000ea40000300a00 */
[----:B------:R-:W2:Y:S02]  /*4d5b0*/  LDL.LU.64 R8, [R1+0x540] ;  /* 0x0005400001087983 */ /* 0x000ea40000300a00 */
[----:B------:R-:W2:Y:S01]  /*4d5c0*/  LDL.LU.64 R10, [R1+0x548] ;  /* 0x00054800010a7983 */ /* 0x000ea20000300a00 */
[----:B------:R-:W2:Y:S01]  /*4d5d0*/  LDL.LU.64 R16, [R1+0x4a0] ;  /* 0x0004a00001107983 */ /* 0x000ea20000300a00 */
[----:B------:R-:W2:Y:S03]  /*4d5e0*/  LDL.LU.64 R18, [R1+0x4a8] ;  /* 0x0004a80001127983 */ /* 0x000ea60000300a00 */
[----:B--2---:R-:W-:Y:S01]  /*4d5f0*/  STL.64 [R1+0x4618], R18 ;  /* 0x0046181201007387 */ /* 0x004fe20000100a00 */
[----:B------:R0:W-:Y:S03]  /*4d600*/  STL.64 [R1+0x4610], R16 ;  /* 0x0046101001007387 */ /* 0x0001e60000100a00 */
[----:B0-----:R-:W2:Y:S01]  /*4d610*/  LDL.LU.64 R16, [R1+0x4b0] ;  /* 0x0004b00001107983 */ /* 0x001ea20000300a00 */
        /* <DEDUP_REMOVED lines=17> */
[----:B------:R-:W2:Y:S02]  /*4d730*/  LDL.LU.64 R18, [R1+0x458] ;  /* 0x0004580001127983 */ /* 0x000ea40000300a00 */
[----:B------:R-:W-:Y:S01]  /*4d740*/  IMAD.MOV.U32 R2, RZ, RZ, R23 ;  /* 0x000000ffff027224 */ /* 0x000fe200078e0017 */
[----:B--2---:R-:W-:Y:S01]  /*4d750*/  STL.64 [R1+0x4690], R18 ;  /* 0x0046901201007387 */ /* 0x004fe20000100a00 */
[----:B------:R0:W-:Y:S03]  /*4d760*/  STL.64 [R1+0x4688], R16 ;  /* 0x0046881001007387 */ /* 0x0001e60000100a00 */
[----:B0-----:R-:W2:Y:S01]  /*4d770*/  LDL.LU.64 R16, [R1+0x530] ;  /* 0x0005300001107983 */ /* 0x001ea20000300a00 */
[----:B------:R-:W2:Y:S02]  /*4d780*/  LDL.LU.64 R18, [R1+0x538] ;  /* 0x0005380001127983 */ /* 0x000ea40000300a00 */
[----:B------:R-:W2:Y:S02]  /*4d790*/  LDL.LU.64 R20, [R1+0x490] ;  /* 0x0004900001147983 */ /* 0x000ea40000300a00 */
[----:B------:R-:W2:Y:S01]  /*4d7a0*/  LDL.LU.64 R22, [R1+0x498] ;  /* 0x0004980001167983 */ /* 0x000ea20000300a00 */
[----:B------:R-:W-:Y:S03]  /*4d7b0*/  STL [R1+0x4320], R2 ;  /* 0x0043200201007387 */ /* 0x000fe60000100800 */
[----:B------:R0:W-:Y:S02]  /*4d7c0*/  STL.64 [R1+0xd0], R24 ;  /* 0x0000d01801007387 */ /* 0x0001e40000100a00 */
[----:B------:R1:W-:Y:S01]  /*4d7d0*/  STL.64 [R1+0xd8], R26 ;  /* 0x0000d81a01007387 */ /* 0x0003e20000100a00 */
[----:B0-----:R-:W1:Y:S01]  /*4d7e0*/  LDL.LU.64 R24, [R1+0x46a8] ;  /* 0x0046a80001187983 */ /* 0x001e620000300a00 */
[----:B------:R-:W2:Y:S01]  /*4d7f0*/  LDL R5, [R1+0x1ec8] ;  /* 0x001ec80001057983 */ /* 0x000ea20000100800 */
[C---:B-1----:R-:W-:Y:S02]  /*4d800*/  HMMA.16816.F32 R24, R12.reuse, R24, R8 ;  /* 0x000000180c18723c */ /* 0x042fe40000001808 */
[----:B------:R-:W2:Y:S11]  /*4d810*/  LDL.LU.64 R10, [R1+0x46a0] ;  /* 0x0046a000010a7983 */ /* 0x000eb60000300a00 */
[----:B------:R-:W-:Y:S10]  /*4d820*/  @!UPT UIADD3 URZ, URZ, URZ, URZ ;  /* 0x0000003f3f3ff290 */ /* 0x000ff4000fffe03f */
[----:B------:R0:W-:Y:S04]  /*4d830*/  STL.64 [R1+0x430], R24 ;  /* 0x0004301801007387 */ /* 0x0001e80000100a00 */
[----:B0-----:R-:W3:Y:S01]  /*4d840*/  LDL.LU.64 R24, [R1+0x4698] ;  /* 0x0046980001187983 */ /* 0x001ee20000300a00 */
[----:B------:R-:W-:Y:S02]  /*4d850*/  IMAD.MOV.U32 R9, RZ, RZ, R26 ;  /* 0x000000ffff097224 */ /* 0x000fe400078e001a */
[----:B------:R-:W-:Y:S01]  /*4d860*/  IMAD.MOV.U32 R8, RZ, RZ, R27 ;  /* 0x000000ffff087224 */ /* 0x000fe200078e001b */
[----:B--2---:R0:W-:Y:S04]  /*4d870*/  STL.64 [R1+0x45a8], R10 ;  /* 0x0045a80a01007387 */ /* 0x0041e80000100a00 */
[----:B------:R-:W-:Y:S01]  /*4d880*/  STL.64 [R1+0x45a0], R8 ;  /* 0x0045a00801007387 */ /* 0x000fe20000100a00 */
[----:B0-----:R-:W2:Y:S01]  /*4d890*/  LDL.64 R10, [R1+0x28] ;  /* 0x00002800010a7983 */ /* 0x001ea20000100a00 */
[C---:B---3--:R-:W-:Y:S03]  /*4d8a0*/  HMMA.16816.F32 R24, R12.reuse, R24, R16 ;  /* 0x000000180c18723c */ /* 0x048fe60000001810 */
[----:B------:R-:W3:Y:S01]  /*4d8b0*/  LDL.LU.64 R18, [R1+0x4690] ;  /* 0x0046900001127983 */ /* 0x000ee20000300a00 */
[----:B------:R-:W3:Y:S11]  /*4d8c0*/  LDL.LU.64 R16, [R1+0x4688] ;  /* 0x0046880001107983 */ /* 0x000ef60000300a00 */
[----:B------:R-:W-:Y:S08]  /*4d8d0*/  @!UPT UIADD3 URZ, URZ, URZ, URZ ;  /* 0x0000003f3f3ff290 */ /* 0x000ff0000fffe03f */
        /* <DEDUP_REMOVED lines=39> */
[----:B------:R-:W3:Y:S06]  /*4db50*/  LDL.LU.64 R16, [R1+0x4600] ;  /* 0x0046000001107983 */ /* 0x000eec0000300a00 */
[----:B---3--:R-:W-:Y:S01]  /*4db60*/  HMMA.16816.F32 R20, R12, R16, R20 ;  /* 0x000000100c14723c */ /* 0x008fe20000001814 */
[----:B------:R-:W3:Y:S11]  /*4db70*/  LDL.LU.64 R16, [R1+0x480] ;  /* 0x0004800001107983 */ /* 0x000ef60000300a00 */
[----:B------:R-:W-:Y:S03]  /*4db80*/  @!UPT UIADD3 URZ, URZ, URZ, URZ ;  /* 0x0000003f3f3ff290 */ /* 0x000fe6000fffe03f */
[----:B------:R-:W-:Y:S02]  /*4db90*/  STL.64 [R1+0x550], R24 ;  /* 0x0005501801007387 */ /* 0x000fe40000100a00 */
[----:B------:R0:W-:Y:S02]  /*4dba0*/  STL.64 [R1+0x558], R26 ;  /* 0x0005581a01007387 */ /* 0x0001e40000100a00 */
[----:B------:R-:W3:Y:S04]  /*4dbb0*/  LDL.LU.64 R18, [R1+0x488] ;  /* 0x0004880001127983 */ /* 0x000ee80000300a00 */
[----:B------:R-:W-:Y:S01]  /*4dbc0*/  STL.64 [R1+0x580], R20 ;  /* 0x0005801401007387 */ /* 0x000fe20000100a00 */
[----:B------:R-:W-:Y:S02]  /*4dbd0*/  STL.64 [R1+0x588], R22 ;  /* 0x0005881601007387 */ /* 0x000fe40000100a00 */
[----:B0-----:R-:W2:Y:S02]  /*4dbe0*/  LDL.64 R26, [R1+0x8] ;  /* 0x00000800011a7983 */ /* 0x001ea40000100a00 */
[----:B------:R-:W0:Y:S01]  /*4dbf0*/  LDSM.16.MT88.4 R20, [R5+0x10800] ;  /* 0x010800000514783b */ /* 0x000e220000004200 */
[----:B--2---:R1:W-:Y:S04]  /*4dc00*/  STL.64 [R1+0x45e0], R26 ;  /* 0x0045e01a01007387 */ /* 0x0043e80000100a00 */
[----:B-1----:R-:W2:Y:S01]  /*4dc10*/  LDL.64 R26, [R1+0x18] ;  /* 0x00001800011a7983 */ /* 0x002ea20000100a00 */
[----:B0-----:R-:W-:Y:S02]  /*4dc20*/  STL.64 [R1+0x44d0], R22 ;  /* 0x0044d01601007387 */ /* 0x001fe40000100a00 */
[----:B------:R0:W-:Y:S02]  /*4dc30*/  STL.64 [R1+0x44c8], R20 ;  /* 0x0044c81401007387 */ /* 0x0001e40000100a00 */
[----:B0-----:R-:W-:-:S02]  /*4dc40*/  IMAD.MOV.U32 R20, RZ, RZ, R0 ;  /* 0x000000ffff147224 */ /* 0x001fc400078e0000 */
[----:B------:R-:W-:Y:S01]  /*4dc50*/  IMAD.MOV.U32 R21, RZ, RZ, R29 ;  /* 0x000000ffff157224 */ /* 0x000fe200078e001d */
[----:B------:R-:W2:Y:S01]  /*4dc60*/  LDL.LU R0, [R1+0x45f8] ;  /* 0x0045f80001007983 */ /* 0x000ea20000300800 */
[----:B------:R-:W2:Y:S02]  /*4dc70*/  LDL R22, [R1+0x48] ;  /* 0x0000480001167983 */ /* 0x000ea40000100800 */
[----:B------:R-:W2:Y:S03]  /*4dc80*/  LDL R23, [R1+0x4c] ;  /* 0x00004c0001177983 */ /* 0x000ea60000100800 */
[----:B---3--:R-:W-:Y:S01]  /*4dc90*/  HMMA.16816.F32 R12, R12, R20, R16 ;  /* 0x000000140c0c723c */ /* 0x008fe20000001810 */
[----:B------:R0:W-:Y:S01]  /*4dca0*/  STL [R1+0x4458], R5 ;  /* 0x0044580501007387 */ /* 0x0001e20000100800 */
[----:B------:R1:W-:Y:S02]  /*4dcb0*/  STL.64 [R1+0x4598], R6 ;  /* 0x0045980601007387 */ /* 0x0003e40000100a00 */
[----:B------:R-:W3:Y:S01]  /*4dcc0*/  LDL.LU R4, [R1+0x2b0] ;  /* 0x0002b00001047983 */ /* 0x000ee20000300800 */
[----:B0-----:R-:W3:Y:S01]  /*4dcd0*/  LDL.LU R5, [R1+0x2b4] ;  /* 0x0002b40001057983 */ /* 0x001ee20000300800 */
[----:B-1----:R-:W3:Y:S02]  /*4dce0*/  LDL.LU R6, [R1+0x2b8] ;  /* 0x0002b80001067983 */ /* 0x002ee40000300800 */
[----:B------:R-:W3:Y:S02]  /*4dcf0*/  LDL.LU R7, [R1+0x2bc] ;  /* 0x0002bc0001077983 */ /* 0x000ee40000300800 */
[----:B------:R-:W3:Y:S01]  /*4dd00*/  LDL.LU.64 R18, [R1+0x45f0] ;  /* 0x0045f00001127983 */ /* 0x000ee20000300a00 */
[----:B------:R-:W3:Y:S11]  /*4dd10*/  LDL.LU.64 R16, [R1+0x45e8] ;  /* 0x0045e80001107983 */ /* 0x000ef60000300a00 */
[----:B------:R-:W-:Y:S01]  /*4dd20*/  @!UPT UIADD3 URZ, URZ, URZ, URZ ;  /* 0x0000003f3f3ff290 */ /* 0x000fe2000fffe03f */
[----:B------:R-:W-:Y:S01]  /*4dd30*/  STL.64 [R1+0x570], R12 ;  /* 0x0005700c01007387 */ /* 0x000fe20000100a00 */
[----:B------:R0:W-:Y:S03]  /*4dd40*/  STL.64 [R1+0x578], R14 ;  /* 0x0005780e01007387 */ /* 0x0001e60000100a00 */
[----:B0-----:R-:W2:Y:S01]  /*4dd50*/  LDL.64 R14, [R1+0x38] ;  /* 0x00003800010e7983 */ /* 0x001ea20000100a00 */
[----:B------:R-:W-:Y:S02]  /*4dd60*/  IMAD.MOV.U32 R29, RZ, RZ, R10 ;  /* 0x000000ffff1d7224 */ /* 0x000fe400078e000a */
[----:B------:R-:W-:Y:S01]  /*4dd70*/  IMAD.MOV.U32 R2, RZ, RZ, R11 ;  /* 0x000000ffff027224 */ /* 0x000fe200078e000b */
[C---:B---3--:R-:W-:Y:S01]  /*4dd80*/  HMMA.16816.F32 R4, R16.reuse, R10, R4 ;  /* 0x0000000a1004723c */ /* 0x048fe20000001804 */
[----:B--2---:R-:W-:Y:S01]  /*4dd90*/  STL.64 [R1+0x4590], R14 ;  /* 0x0045900e01007387 */ /* 0x004fe20000100a00 */
[----:B------:R0:W-:Y:S02]  /*4dda0*/  STL.64 [R1+0x44e8], R22 ;  /* 0x0044e81601007387 */ /* 0x0001e40000100a00 */
[----:B------:R-:W2:Y:S02]  /*4ddb0*/  LDL.LU R20, [R1+0x2a0] ;  /* 0x0002a00001147983 */ /* 0x000ea40000300800 */
[----:B------:R-:W2:Y:S01]  /*4ddc0*/  LDL.LU R21, [R1+0x2a4] ;  /* 0x0002a40001157983 */ /* 0x000ea20000300800 */
[----:B0-----:R-:W2:Y:S01]  /*4ddd0*/  LDL.LU R22, [R1+0x2a8] ;  /* 0x0002a80001167983 */ /* 0x001ea20000300800 */
[----:B------:R-:W2:Y:S11]  /*4dde0*/  LDL.LU R23, [R1+0x2ac] ;  /* 0x0002ac0001177983 */ /* 0x000eb60000300800 */
[----:B------:R-:W-:Y:S04]  /*4ddf0*/  @!UPT UIADD3 URZ, URZ, URZ, URZ ;  /* 0x0000003f3f3ff290 */ /* 0x000fe8000fffe03f */
[----:B------:R-:W-:Y:S02]  /*4de00*/  STL.64 [R1+0x2b0], R4 ;  /* 0x0002b00401007387 */ /* 0x000fe40000100a00 */
[----:B------:R-:W-:Y:S01]  /*4de10*/  STL.64 [R1+0x2b8], R6 ;  /* 0x0002b80601007387 */ /* 0x000fe20000100a00 */
[----:B------:R-:W3:Y:S01]  /*4de20*/  LDL.LU R8, [R1+0x280] ;  /* 0x0002800001087983 */ /* 0x000ee20000300800 */
[----:B------:R-:W3:Y:S02]  /*4de30*/  LDL.LU R9, [R1+0x284] ;  /* 0x0002840001097983 */ /* 0x000ee40000300800 */
[----:B------:R-:W3:Y:S02]  /*4de40*/  LDL.LU R10, [R1+0x288] ;  /* 0x00028800010a7983 */ /* 0x000ee40000300800 */
[----:B------:R-:W3:Y:S01]  /*4de50*/  LDL.LU R11, [R1+0x28c] ;  /* 0x00028c00010b7983 */ /* 0x000ee20000300800 */
[----:B--2---:R-:W-:Y:S01]  /*4de60*/  HMMA.16816.F32 R20, R16, R26, R20 ;  /* 0x0000001a1014723c */ /* 0x004fe20000001814 */
[----:B---3--:R-:W-:Y:S01]  /*4de70*/  STL.64 [R1+0x45d8], R10 ;  /* 0x0045d80a01007387 */ /* 0x008fe20000100a00 */
[----:B------:R0:W-:Y:S03]  /*4de80*/  STL.64 [R1+0x45d0], R8 ;  /* 0x0045d00801007387 */ /* 0x0001e60000100a00 */
[----:B0-----:R-:W2:Y:S01]  /*4de90*/  LDL.LU R8, [R1+0x290] ;  /* 0x0002900001087983 */ /* 0x001ea20000300800 */
[----:B------:R-:W2:Y:S02]  /*4dea0*/  LDL.LU R9, [R1+0x294] ;  /* 0x0002940001097983 */ /* 0x000ea40000300800 */
[----:B------:R-:W2:Y:S02]  /*4deb0*/  LDL.LU R10, [R1+0x298] ;  /* 0x00029800010a7983 */ /* 0x000ea40000300800 */
[----:B------:R-:W2:Y:S01]  /*4dec0*/  LDL.LU R11, [R1+0x29c] ;  /* 0x00029c00010b7983 */ /* 0x000ea20000300800 */
[----:B------:R-:W3:Y:S01]  /*4ded0*/  LDL.LU R4, [R1+0x270] ;  /* 0x0002700001047983 */ /* 0x000ee20000300800 */
[----:B------:R-:W3:Y:S02]  /*4dee0*/  LDL.LU R5, [R1+0x274] ;  /* 0x0002740001057983 */ /* 0x000ee40000300800 */
[----:B------:R-:W3:Y:S02]  /*4def0*/  LDL.LU R6, [R1+0x278] ;  /* 0x0002780001067983 */ /* 0x000ee40000300800 */
[----:B------:R-:W3:Y:S01]  /*4df00*/  LDL.LU R7, [R1+0x27c] ;  /* 0x00027c0001077983 */ /* 0x000ee20000300800 */
[----:B------:R-:W2:Y:S01]  /*4df10*/  LDL.LU R12, [R1+0x260] ;  /* 0x00026000010c7983 */ /* 0x000ea20000300800 */
[----:B------:R-:W2:Y:S02]  /*4df20*/  LDL.LU R13, [R1+0x264] ;  /* 0x00026400010d7983 */ /* 0x000ea40000300800 */
[----:B------:R-:W2:Y:S02]  /*4df30*/  LDL.LU R14, [R1+0x268] ;  /* 0x00026800010e7983 */ /* 0x000ea40000300800 */
[----:B------:R-:W2:Y:S01]  /*4df40*/  LDL.LU R15, [R1+0x26c] ;  /* 0x00026c00010f7983 */ /* 0x000ea20000300800 */
[----:B------:R0:W-:Y:S01]  /*4df50*/  STL.64 [R1+0x2a0], R20 ;  /* 0x0002a01401007387 */ /* 0x0001e20000100a00 */
[----:B------:R1:W-:Y:S02]  /*4df60*/  STL.64 [R1+0x2a8], R22 ;  /* 0x0002a81601007387 */ /* 0x0003e40000100a00 */
[----:B0-----:R-:W-:-:S02]  /*4df70*/  IMAD.MOV.U32 R21, RZ, RZ, R26 ;  /* 0x000000ffff157224 */ /* 0x001fc400078e001a */
[----:B------:R-:W-:Y:S02]  /*4df80*/  IMAD.MOV.U32 R20, RZ, RZ, R27 ;  /* 0x000000ffff147224 */ /* 0x000fe400078e001b */
[----:B------:R-:W2:Y:S02]  /*4df90*/  LDL.LU.64 R26, [R1+0x45e0] ;  /* 0x0045e000011a7983 */ /* 0x000ea40000300a00 */
[----:B--2---:R-:W-:Y:S01]  /*4dfa0*/  HMMA.16816.F32 R8, R16, R26, R8 ;  /* 0x0000001a1008723c */ /* 0x004fe20000001808 */
[----:B-1----:R-:W-:Y:S02]  /*4dfb0*/  IMAD.MOV.U32 R23, RZ, RZ, R26 ;  /* 0x000000ffff177224 */ /* 0x002fe400078e001a */
[----:B------:R-:W-:Y:S11]  /*4dfc0*/  IMAD.MOV.U32 R22, RZ, RZ, R27 ;  /* 0x000000ffff167224 */ /* 0x000ff600078e001b */
[----:B------:R-:W-:Y:S09]  /*4dfd0*/  @!UPT UIADD3 URZ, URZ, URZ, URZ ;  /* 0x0000003f3f3ff290 */ /* 0x000ff2000fffe03f */
[----:B------:R-:W-:Y:S01]  /*4dfe0*/  STL.64 [R1+0x290], R8 ;  /* 0x0002900801007387 */ /* 0x000fe20000100a00 */
[----:B------:R0:W-:Y:S03]  /*4dff0*/  STL.64 [R1+0x298], R10 ;  /* 0x0002980a01007387 */ /* 0x0001e60000100a00 */
[----:B0-----:R-:W2:Y:S01]  /*4e000*/  LDL.LU.64 R10, [R1+0x45d8] ;  /* 0x0045d800010a7983 */ /* 0x001ea20000300a00 */
[----:B------:R-:W2:Y:S02]  /*4e010*/  LDL.LU.64 R8, [R1+0x45d0] ;  /* 0x0045d00001087983 */ /* 0x000ea40000300a00 */
[----:B------:R-:W2:Y:S02]  /*4e020*/  LDL.LU.64 R26, [R1+0x45c8] ;  /* 0x0045c800011a7983 */ /* 0x000ea40000300a00 */
[----:B------:R-:W-:Y:S01]  /*4e030*/  STL.64 [R1+0x4560], R22 ;  /* 0x0045601601007387 */ /* 0x000fe20000100a00 */
[----:B------:R0:W-:Y:S04]  /*4e040*/  STL.64 [R1+0x4558], R20 ;  /* 0x0045581401007387 */ /* 0x0001e80000100a00 */
[----:B0-----:R-:W2:Y:S01]  /*4e050*/  LDL.LU R20, [R1+0x410] ;  /* 0x0004100001147983 */ /* 0x001ea20000300800 */
[----:B------:R-:W2:Y:S02]  /*4e060*/  LDL.LU R21, [R1+0x414] ;  /* 0x0004140001157983 */ /* 0x000ea40000300800 */
[----:B------:R-:W2:Y:S02]  /*4e070*/  LDL.LU R22, [R1+0x418] ;  /* 0x0004180001167983 */ /* 0x000ea40000300800 */
[----:B----4-:R-:W-:-:S02]  /*4e080*/  IMAD.MOV.U32 R23, RZ, RZ, R3 ;  /* 0x000000ffff177224 */ /* 0x010fc400078e0003 */
[----:B------:R-:W4:Y:S04]  /*4e090*/  LDL.LU R3, [R1+0x45c0] ;  /* 0x0045c00001037983 */ /* 0x000f280000300800 */
[----:B--2---:R0:W-:Y:S01]  /*4e0a0*/  STL.64 [R1+0x4570], R22 ;  /* 0x0045701601007387 */ /* 0x0041e20000100a00 */
[----:B------:R1:W-:Y:S02]  /*4e0b0*/  STL.64 [R1+0x4568], R20 ;  /* 0x0045681401007387 */ /* 0x0003e40000100a00 */
[----:B0-----:R-:W-:Y:S01]  /*4e0c0*/  IMAD.MOV.U32 R22, RZ, RZ, R26 ;  /* 0x000000ffff167224 */ /* 0x001fe200078e001a */
[----:B-1----:R-:W2:Y:S01]  /*4e0d0*/  LDL.LU R20, [R1+0x420] ;  /* 0x0004200001147983 */ /* 0x002ea20000300800 */
[----:B------:R-:W-:Y:S02]  /*4e0e0*/  IMAD.MOV.U32 R21, RZ, RZ, R0 ;  /* 0x000000ffff157224 */ /* 0x000fe400078e0000 */
[----:B------:R-:W2:Y:S02]  /*4e0f0*/  LDL.LU R0, [R1+0x45bc] ;  /* 0x0045bc0001007983 */ /* 0x000ea40000300800 */
[----:B------:R-:W2:Y:S02]  /*4e100*/  LDL.LU R26, [R1+0x45b8] ;  /* 0x0045b800011a7983 */ /* 0x000ea40000300800 */
[----:B------:R-:W-:-:S02]  /*4e110*/  IMAD.MOV.U32 R23, RZ, RZ, R27 ;  /* 0x000000ffff177224 */ /* 0x000fc400078e001b */
[----:B------:R-:W2:Y:S03]  /*4e120*/  LDL.LU R27, [R1+0x45b4] ;  /* 0x0045b400011b7983 */ /* 0x000ea60000300800 */
[----:B------:R4:W-:Y:S02]  /*4e130*/  STL.64 [R1+0x4588], R22 ;  /* 0x0045881601007387 */ /* 0x0009e40000100a00 */
[----:B----4-:R-:W-:Y:S01]  /*4e140*/  IMAD.MOV.U32 R23, RZ, RZ, R3 ;  /* 0x000000ffff177224 */ /* 0x010fe200078e0003 */
[C---:B--2---:R-:W-:Y:S01]  /*4e150*/  HMMA.16816.F32 R8, R16.reuse, R26, R8 ;  /* 0x0000001a1008723c */ /* 0x044fe20000001808 */
[----:B------:R0:W-:Y:S04]  /*4e160*/  STL.64 [R1+0x4580], R20 ;  /* 0x0045801401007387 */ /* 0x0001e80000100a00 */
[----:B0-----:R-:W2:Y:S01]  /*4e170*/  LDL.LU R20, [R1+0x250] ;  /* 0x0002500001147983 */ /* 0x001ea20000300800 */
[----:B------:R-:W2:Y:S02]  /*4e180*/  LDL.LU R21, [R1+0x254] ;  /* 0x0002540001157983 */ /* 0x000ea40000300800 */
[----:B------:R-:W2:Y:S02]  /*4e190*/  LDL.LU R22, [R1+0x258] ;  /* 0x0002580001167983 */ /* 0x000ea40000300800 */
[----:B------:R-:W4:Y:S11]  /*4e1a0*/  LDL.LU R3, [R1+0x45b0] ;  /* 0x0045b00001037983 */ /* 0x000f360000300800 */
[----:B------:R-:W-:Y:S02]  /*4e1b0*/  @!UPT UIADD3 URZ, URZ, URZ, URZ ;  /* 0x0000003f3f3ff290 */ /* 0x000fe4000fffe03f */
[----:B------:R-:W-:Y:S01]  /*4e1c0*/  STL.64 [R1+0x280], R8 ;  /* 0x0002800801007387 */ /* 0x000fe20000100a00 */
[----:B------:R0:W-:Y:S03]  /*4e1d0*/  STL.64 [R1+0x288], R10 ;  /* 0x0002880a01007387 */ /* 0x0001e60000100a00 */
[----:B0-----:R-:W3:Y:S01]  /*4e1e0*/  LDL.LU.64 R10, [R1+0x45a8] ;  /* 0x0045a800010a7983 */ /* 0x001ee20000300a00 */
[----:B------:R-:W2:Y:S02]  /*4e1f0*/  LDL.LU.64 R8, [R1+0x45a0] ;  /* 0x0045a00001087983 */ /* 0x000ea40000300a00 */
[----:B------:R0:W-:Y:S02]  /*4e200*/  STL.64 [R1+0x4578], R26 ;  /* 0x0045781a01007387 */ /* 0x0001e40000100a00 */
[----:B0-----:R-:W2:Y:S01]  /*4e210*/  LDL.64 R26, [R1+0xc8] ;  /* 0x0000c800011a7983 */ /* 0x001ea20000100a00 */
[C---:B---3--:R-:W-:Y:S11]  /*4e220*/  HMMA.16816.F32 R4, R16.reuse, R10, R4 ;  /* 0x0000000a1004723c */ /* 0x048ff60000001804 */
[----:B------:R-:W-:Y:S11]  /*4e230*/  @!UPT UIADD3 URZ, URZ, URZ, URZ ;  /* 0x0000003f3f3ff290 */ /* 0x000ff6000fffe03f */
[----:B------:R-:W-:Y:S01]  /*4e240*/  @!UPT UIADD3 URZ, URZ, URZ, URZ ;  /* 0x0000003f3f3ff290 */ /* 0x000fe2000fffe03f */
[----:B------:R-:W-:Y:S01]  /*4e250*/  STL.64 [R1+0x270], R4 ;  /* 0x0002700401007387 */ /* 0x000fe20000100a00 */
[----:B------:R0:W-:Y:S03]  /*4e260*/  STL.64 [R1+0x278], R6 ;  /* 0x0002780601007387 */ /* 0x0001e60000100a00 */
[----:B0-----:R-:W3:Y:S01]  /*4e270*/  LDL.LU.64 R6, [R1+0x4598] ;  /* 0x0045980001067983 */ /* 0x001ee20000300a00 */
[----:B------:R0:W-:Y:S02]  /*4e280*/  STL.64 [R1+0x4470], R10 ;  /* 0x0044700a01007387 */ /* 0x0001e40000100a00 */
[----:B--2---:R-:W-:Y:S01]  /*4e290*/  STL.64 [R1+0x4468], R8 ;  /* 0x0044680801007387 */ /* 0x004fe20000100a00 */
[----:B0-----:R-:W2:Y:S01]  /*4e2a0*/  LDL R10, [R1+0xb8] ;  /* 0x0000b800010a7983 */ /* 0x001ea20000100800 */
[C---:B---3--:R-:W-:Y:S11]  /*4e2b0*/  HMMA.16816.F32 R12, R16.reuse, R6, R12 ;  /* 0x00000006100c723c */ /* 0x048ff6000000180c */
[----:B------:R-:W-:Y:S11]  /*4e2c0*/  @!UPT UIADD3 URZ, URZ, URZ, URZ ;  /* 0x0000003f3f3ff290 */ /* 0x000ff6000fffe03f */
[----:B------:R-:W-:Y:S01]  /*4e2d0*/  @!UPT UIADD3 URZ, URZ, URZ, URZ ;  /* 0x0000003f3f3ff290 */ /* 0x000fe2000fffe03f */
[----:B------:R-:W-:Y:S01]  /*4e2e0*/  STL.64 [R1+0x260], R12 ;  /* 0x0002600c01007387 */ /* 0x000fe20000100a00 */
[----:B------:R0:W-:Y:S03]  /*4e2f0*/  STL.64 [R1+0x268], R14 ;  /* 0x0002680e01007387 */ /* 0x0001e60000100a00 */
[----:B0-----:R-:W3:Y:S02]  /*4e300*/  LDL.LU.64 R14, [R1+0x4590] ;  /* 0x00459000010e7983 */ /* 0x001ee40000300a00 */
[----:B---3--:R-:W-:Y:S01]  /*4e310*/  HMMA.16816.F32 R20, R16, R14, R20 ;  /* 0x0000000e1014723c */ /* 0x008fe20000001814 */
[----:B------:R-:W-:Y:S02]  /*4e320*/  IMAD.MOV.U32 R4, RZ, RZ, R15 ;  /* 0x000000ffff047224 */ /* 0x000fe400078e000f */
[----:B------:R-:W0:Y:S11]  /*4e330*/  LDSM.16.MT88.4 R12, [R0+0x10800] ;  /* 0x01080000000c783b */ /* 0x000e360000004200 */
[----:B------:R-:W-:Y:S09]  /*4e340*/  @!UPT UIADD3 URZ, URZ, URZ, URZ ;  /* 0x0000003f3f3ff290 */ /* 0x000ff2000fffe03f */
[----:B------:R-:W-:Y:S01]  /*4e350*/  STL.64 [R1+0x250], R20 ;  /* 0x0002501401007387 */ /* 0x000fe20000100a00 */
[----:B------:R1:W-:Y:S03]  /*4e360*/  STL.64 [R1+0x258], R22 ;  /* 0x0002581601007387 */ /* 0x0003e60000100a00 */
[----:B-1----:R-:W3:Y:S01]  /*4e370*/  LDL.LU.64 R22, [R1+0x4588] ;  /* 0x0045880001167983 */ /* 0x002ee20000300a00 */
[----:B------:R-:W3:Y:S02]  /*4e380*/  LDL.LU.64 R20, [R1+0x4580] ;  /* 0x0045800001147983 */ /* 0x000ee40000300a00 */
[----:B------:R-:W-:Y:S01]  /*4e390*/  STL [R1+0x445c], R4 ;  /* 0x00445c0401007387 */ /* 0x000fe20000100800 */
[----:B0-----:R0:W-:Y:S01]  /*4e3a0*/  STL.64 [R1+0x43d0], R14 ;  /* 0x0043d00e01007387 */ /* 0x0011e20000100a00 */
[----:B------:R-:W-:Y:S03]  /*4e3b0*/  STL.64 [R1+0x43c8], R12 ;  /* 0x0043c80c01007387 */ /* 0x000fe60000100a00 */
[----:B0-----:R-:W2:Y:S01]  /*4e3c0*/  LDL.64 R14, [R1+0x58] ;  /* 0x00005800010e7983 */ /* 0x001ea20000100a00 */
[----:B------:R-:W-:-:S02]  /*4e3d0*/  IMAD.MOV.U32 R5, RZ, RZ, R26 ;  /* 0x000000ffff057224 */ /* 0x000fc400078e001a */
[----:B------:R-:W-:Y:S02]  /*4e3e0*/  IMAD.MOV.U32 R25, RZ, RZ, R27 ;  /* 0x000000ffff197224 */ /* 0x000fe400078e001b */
[----:B----4-:R-:W-:Y:S01]  /*4e3f0*/  IMAD.MOV.U32 R11, RZ, RZ, R3 ;  /* 0x000000ffff0b7224 */ /* 0x010fe200078e0003 */
[C---:B---3--:R-:W-:Y:S01]  /*4e400*/  HMMA.16816.F32 R20, R16.reuse, R26, R20 ;  /* 0x0000001a1014723c */ /* 0x048fe20000001814 */
[----:B--2---:R0:W-:Y:S11]  /*4e410*/  STL.64 [R1+0x44f0], R14 ;  /* 0x0044f00e01007387 */ /* 0x0041f60000100a00 */
[----:B------:R-:W-:Y:S11]  /*4e420*/  @!UPT UIADD3 URZ, URZ, URZ, URZ ;  /* 0x0000003f3f3ff290 */ /* 0x000ff6000fffe03f */
[----:B------:R-:W-:Y:S01]  /*4e430*/  @!UPT UIADD3 URZ, URZ, URZ, URZ ;  /* 0x0000003f3f3ff290 */ /* 0x000fe2000fffe03f */
[----:B------:R-:W-:Y:S02]  /*4e440*/  IMAD.MOV.U32 R3, RZ, RZ, R22 ;  /* 0x000000ffff037224 */ /* 0x000fe400078e0016 */
[----:B------:R-:W-:Y:S01]  /*4e450*/  IMAD.MOV.U32 R0, RZ, RZ, R23 ;  /* 0x000000ffff007224 */ /* 0x000fe200078e0017 */
[----:B0-----:R-:W2:Y:S01]  /*4e460*/  LDL.64 R14, [R1+0xa8] ;  /* 0x0000a800010e7983 */ /* 0x001ea20000100a00 */
[----:B------:R-:W3:Y:S02]  /*4e470*/  LDL.LU.64 R26, [R1+0x4578] ;  /* 0x00457800011a7983 */ /* 0x000ee40000300a00 */
[----:B------:R0:W-:Y:S02]  /*4e480*/  STL.64 [R1+0x420], R20 ;  /* 0x0004201401007387 */ /* 0x0001e40000100a00 */
[----:B------:R-:W4:Y:S01]  /*4e490*/  LDL.LU.64 R22, [R1+0x4570] ;  /* 0x0045700001167983 */ /* 0x000f220000300a00 */
[----:B0-----:R-:W4:Y:S04]  /*4e4a0*/  LDL.LU.64 R20, [R1+0x4568] ;  /* 0x0045680001147983 */ /* 0x001f280000300a00 */
[----:B---3--:R-:W-:Y:S01]  /*4e4b0*/  STL.64 [R1+0x4530], R26 ;  /* 0x0045301a01007387 */ /* 0x008fe20000100a00 */
[----:B----4-:R-:W-:Y:S03]  /*4e4c0*/  HMMA.16816.F32 R8, R16, R10, R20 ;  /* 0x0000000a1008723c */ /* 0x010fe60000001814 */
[----:B------:R0:W-:Y:S01]  /*4e4d0*/  STL [R1+0x4528], R25 ;  /* 0x0045281901007387 */ /* 0x0001e20000100800 */
[----:B------:R-:W2:Y:S03]  /*4e4e0*/  LDL.LU R24, [R1+0x400] ;  /* 0x0004000001187983 */ /* 0x000ea60000300800 */
[----:B0-----:R-:W2:Y:S01]  /*4e4f0*/  LDL.LU R25, [R1+0x404] ;  /* 0x0004040001197983 */ /* 0x001ea20000300800 */
[----:B------:R-:W2:Y:S02]  /*4e500*/  LDL.LU R26, [R1+0x408] ;  /* 0x00040800011a7983 */ /* 0x000ea40000300800 */
[----:B------:R-:W2:Y:S02]  /*4e510*/  LDL.LU R27, [R1+0x40c] ;  /* 0x00040c00011b7983 */ /* 0x000ea40000300800 */
[----:B------:R-:W-:Y:S01]  /*4e520*/  STL [R1+0x4460], R5 ;  /* 0x0044600501007387 */ /* 0x000fe20000100800 */
[----:B------:R-:W-:Y:S01]  /*4e530*/  STL [R1+0x415c], R0 ;  /* 0x00415c0001007387 */ /* 0x000fe20000100800 */
[----:B------:R-:W-:Y:S02]  /*4e540*/  STL [R1+0x4158], R3 ;  /* 0x0041580301007387 */ /* 0x000fe40000100800 */
[----:B------:R-:W3:Y:S02]  /*4e550*/  LDL.LU.64 R22, [R1+0x4560] ;  /* 0x0045600001167983 */ /* 0x000ee40000300a00 */
[----:B------:R-:W4:Y:S05]  /*4e560*/  LDL.LU.64 R20, [R1+0x4558] ;  /* 0x0045580001147983 */ /* 0x000f2a0000300a00 */
[----:B------:R0:W-:Y:S01]  /*4e570*/  STL.64 [R1+0x410], R8 ;  /* 0x0004100801007387 */ /* 0x0001e20000100a00 */
[----:B------:R1:W-:Y:S03]  /*4e580*/  STL.64 [R1+0x418], R10 ;  /* 0x0004180a01007387 */ /* 0x0003e60000100a00 */
[----:B0-----:R-:W2:Y:S01]  /*4e590*/  LDL.LU R8, [R1+0x370] ;  /* 0x0003700001087983 */ /* 0x001ea20000300800 */
[----:B------:R-:W2:Y:S02]  /*4e5a0*/  LDL.LU R9, [R1+0x374] ;  /* 0x0003740001097983 */ /* 0x000ea40000300800 */
[----:B-1----:R-:W2:Y:S02]  /*4e5b0*/  LDL.LU R10, [R1+0x378] ;  /* 0x00037800010a7983 */ /* 0x002ea40000300800 */
[----:B------:R-:W2:Y:S02]  /*4e5c0*/  LDL.LU R11, [R1+0x37c] ;  /* 0x00037c00010b7983 */ /* 0x000ea40000300800 */
[----:B--2---:R3:W-:Y:S01]  /*4e5d0*/  STL.64 [R1+0x4480], R10 ;  /* 0x0044800a01007387 */ /* 0x0047e20000100a00 */
[----:B------:R-:W-:Y:S02]  /*4e5e0*/  STL.64 [R1+0x4478], R8 ;  /* 0x0044780801007387 */ /* 0x000fe40000100a00 */
[----:B---3--:R-:W-:-:S02]  /*4e5f0*/  IMAD.MOV.U32 R10, RZ, RZ, R23 ;  /* 0x000000ffff0a7224 */ /* 0x008fc400078e0017 */
[----:B------:R-:W-:-:S05]  /*4e600*/  IMAD.MOV.U32 R11, RZ, RZ, R22 ;  /* 0x000000ffff0b7224 */ /* 0x000fca00078e0016 */
[----:B------:R0:W-:Y:S02]  /*4e610*/  STL.64 [R1+0x4498], R10 ;  /* 0x0044980a01007387 */ /* 0x0001e40000100a00 */
[----:B0-----:R-:W-:Y:S11]  /*4e620*/  HMMA.16816.F32 R8, R16, R14, R24 ;  /* 0x0000000e1008723c */ /* 0x001ff60000001818 */
[----:B------:R-:W-:Y:S11]  /*4e630*/  @!UPT UIADD3 URZ, URZ, URZ, URZ ;  /* 0x0000003f3f3ff290 */ /* 0x000ff6000fffe03f */
[----:B------:R-:W-:Y:S01]  /*4e640*/  @!UPT UIADD3 URZ, URZ, URZ, URZ ;  /* 0x0000003f3f3ff290 */ /* 0x000fe2000fffe03f */
[----:B------:R-:W-:Y:S01]  /*4e650*/  STL.64 [R1+0x400], R8 ;  /* 0x0004000801007387 */ /* 0x000fe20000100a00 */
[----:B------:R4:W-:Y:S02]  /*4e660*/  STL.64 [R1+0x408], R10 ;  /* 0x0004080a01007387 */ /* 0x0009e40000100a00 */
[----:B----4-:R-:W-:Y:S02]  /*4e670*/  IMAD.MOV.U32 R11, RZ, RZ, R20 ;  /* 0x000000ffff0b7224 */ /* 0x010fe400078e0014 */
[----:B------:R-:W-:Y:S01]  /*4e680*/  IMAD.MOV.U32 R10, RZ, RZ, R21 ;  /* 0x000000ffff0a7224 */ /* 0x000fe200078e0015 */
[----:B------:R-:W2:Y:S01]  /*4e690*/  LDL.LU R20, [R1+0x3b0] ;  /* 0x0003b00001147983 */ /* 0x000ea20000300800 */
[----:B------:R-:W2:Y:S02]  /*4e6a0*/  LDL.LU R21, [R1+0x3b4] ;  /* 0x0003b40001157983 */ /* 0x000ea40000300800 */
[----:B------:R-:W3:Y:S02]  /*4e6b0*/  LDL.LU R22, [R1+0x3b8] ;  /* 0x0003b80001167983 */ /* 0x000ee40000300800 */
[----:B------:R-:W3:Y:S02]  /*4e6c0*/  LDL.LU R23, [R1+0x3bc] ;  /* 0x0003bc0001177983 */ /* 0x000ee40000300800 */
[----:B---3--:R-:W-:Y:S01]  /*4e6d0*/  STL.64 [R1+0x4500], R22 ;  /* 0x0045001601007387 */ /* 0x008fe20000100a00 */
[----:B--2---:R0:W-:Y:S03]  /*4e6e0*/  STL.64 [R1+0x44f8], R20 ;  /* 0x0044f81401007387 */ /* 0x0041e60000100a00 */
[----:B0-----:R-:W2:Y:S01]  /*4e6f0*/  LDL.LU R20, [R1+0x3c0] ;  /* 0x0003c00001147983 */ /* 0x001ea20000300800 */
[----:B------:R-:W2:Y:S02]  /*4e700*/  LDL.LU R21, [R1+0x3c4] ;  /* 0x0003c40001157983 */ /* 0x000ea40000300800 */
[----:B------:R-:W3:Y:S02]  /*4e710*/  LDL.LU R22, [R1+0x3c8] ;  /* 0x0003c80001167983 */ /* 0x000ee40000300800 */
[----:B------:R-:W3:Y:S02]  /*4e720*/  LDL.LU R23, [R1+0x3cc] ;  /* 0x0003cc0001177983 */ /* 0x000ee40000300800 */
[----:B---3--:R0:W-:Y:S01]  /*4e730*/  STL.64 [R1+0x4510], R22 ;  /* 0x0045101601007387 */ /* 0x0081e20000100a00 */
[----:B--2---:R-:W-:Y:S03]  /*4e740*/  STL.64 [R1+0x4508], R20 ;  /* 0x0045081401007387 */ /* 0x004fe60000100a00 */
[----:B0-----:R-:W2:Y:S04]  /*4e750*/  LDL R22, [R1+0x78] ;  /* 0x0000780001167983 */ /* 0x001ea80000100800 */
[----:B------:R-:W2:Y:S01]  /*4e760*/  LDL R23, [R1+0x7c] ;  /* 0x00007c0001177983 */ /* 0x000ea20000100800 */
[----:B------:R-:W3:Y:S02]  /*4e770*/  LDL.LU R24, [R1+0x3e0] ;  /* 0x0003e00001187983 */ /* 0x000ee40000300800 */
[----:B------:R-:W3:Y:S02]  /*4e780*/  LDL.LU R25, [R1+0x3e4] ;  /* 0x0003e40001197983 */ /* 0x000ee40000300800 */
[----:B------:R-:W4:Y:S01]  /*4e790*/  LDL.LU R26, [R1+0x3e8] ;  /* 0x0003e800011a7983 */ /* 0x000f220000300800 */
[----:B------:R-:W4:Y:S04]  /*4e7a0*/  LDL.LU R27, [R1+0x3ec] ;  /* 0x0003ec00011b7983 */ /* 0x000f280000300800 */
[----:B----4-:R0:W-:Y:S01]  /*4e7b0*/  STL.64 [R1+0x4540], R26 ;  /* 0x0045401a01007387 */ /* 0x0101e20000100a00 */
[----:B---3--:R-:W-:Y:S03]  /*4e7c0*/  STL.64 [R1+0x4538], R24 ;  /* 0x0045381801007387 */ /* 0x008fe60000100a00 */
[----:B0-----:R-:W3:Y:S04]  /*4e7d0*/  LDL R26, [R1+0x98] ;  /* 0x00009800011a7983 */ /* 0x001ee80000100800 */
[----:B------:R-:W3:Y:S01]  /*4e7e0*/  LDL R27, [R1+0x9c] ;  /* 0x00009c00011b7983 */ /* 0x000ee20000100800 */
[----:B--2---:R0:W-:Y:S03]  /*4e7f0*/  STL.64 [R1+0x4520], R22 ;  /* 0x0045201601007387 */ /* 0x0041e60000100a00 */
[----:B0-----:R-:W2:Y:S01]  /*4e800*/  LDL.64 R22, [R1+0x88] ;  /* 0x0000880001167983 */ /* 0x001ea20000100a00 */
[----:B------:R-:W-:-:S02]  /*4e810*/  IMAD.MOV.U32 R5, RZ, RZ, R14 ;  /* 0x000000ffff057224 */ /* 0x000fc400078e000e */
[----:B------:R-:W-:Y:S01]  /*4e820*/  IMAD.MOV.U32 R4, RZ, RZ, R15 ;  /* 0x000000ffff047224 */ /* 0x000fe200078e000f */
[----:B--2---:R0:W-:Y:S01]  /*4e830*/  STL.64 [R1+0x4548], R22 ;  /* 0x0045481601007387 */ /* 0x0041e20000100a00 */
[----:B------:R-:W3:Y:S02]  /*4e840*/  LDL.LU R20, [R1+0x3f0] ;  /* 0x0003f00001147983 */ /* 0x000ee40000300800 */
[----:B------:R-:W3:Y:S01]  /*4e850*/  LDL.LU R21, [R1+0x3f4] ;  /* 0x0003f40001157983 */ /* 0x000ee20000300800 */
[----:B0-----:R-:W3:Y:S01]  /*4e860*/  LDL.LU R22, [R1+0x3f8] ;  /* 0x0003f80001167983 */ /* 0x001ee20000300800 */
[----:B------:R-:W3:Y:S02]  /*4e870*/  LDL.LU R23, [R1+0x3fc] ;  /* 0x0003fc0001177983 */ /* 0x000ee40000300800 */
[----:B------:R-:W2:Y:S02]  /*4e880*/  LDL.64 R14, [R1+0x68] ;  /* 0x00006800010e7983 */ /* 0x000ea40000100a00 */
[----:B--2---:R0:W-:Y:S01]  /*4e890*/  STL.64 [R1+0x4518], R14 ;  /* 0x0045180e01007387 */ /* 0x0041e20000100a00 */
[----:B------:R-:W2:Y:S02]  /*4e8a0*/  LDL.LU R12, [R1+0x3d0] ;  /* 0x0003d000010c7983 */ /* 0x000ea40000300800 */
[----:B------:R-:W2:Y:S01]  /*4e8b0*/  LDL.LU R13, [R1+0x3d4] ;  /* 0x0003d400010d7983 */ /* 0x000ea20000300800 */
[----:B0-----:R-:W2:Y:S01]  /*4e8c0*/  LDL.LU R14, [R1+0x3d8] ;  /* 0x0003d800010e7983 */ /* 0x001ea20000300800 */
[----:B------:R-:W2:Y:S02]  /*4e8d0*/  LDL.LU R15, [R1+0x3dc] ;  /* 0x0003dc00010f7983 */ /* 0x000ea40000300800 */
[----:B------:R-:W4:Y:S02]  /*4e8e0*/  LDL R9, [R1+0x1ec0] ;  /* 0x001ec00001097983 */ /* 0x000f240000100800 */
[----:B------:R-:W-:Y:S01]  /*4e8f0*/  STL.64 [R1+0x44b0], R10 ;  /* 0x0044b00a01007387 */ /* 0x000fe20000100a00 */
[----:B------:R-:W-:Y:S01]  /*4e900*/  STL.64 [R1+0x4490], R6 ;  /* 0x0044900601007387 */ /* 0x000fe20000100a00 */
[----:B------:R0:W-:Y:S03]  /*4e910*/  STL.64 [R1+0x4488], R4 ;  /* 0x0044880401007387 */ /* 0x0001e60000100a00 */
[----:B0-----:R-:W2:Y:S01]  /*4e920*/  LDL.LU R4, [R1+0x380] ;  /* 0x0003800001047983 */ /* 0x001ea20000300800 */
[----:B------:R-:W2:Y:S02]  /*4e930*/  LDL.LU R5, [R1+0x384] ;  /* 0x0003840001057983 */ /* 0x000ea40000300800 */
[----:B------:R-:W2:Y:S02]  /*4e940*/  LDL.LU R6, [R1+0x388] ;  /* 0x0003880001067983 */ /* 0x000ea40000300800 */
[----:B------:R-:W2:Y:S02]  /*4e950*/  LDL.LU R7, [R1+0x38c] ;  /* 0x00038c0001077983 */ /* 0x000ea40000300800 */
[----:B------:R-:W-:-:S02]  /*4e960*/  IMAD.MOV.U32 R10, RZ, RZ, R29 ;  /* 0x000000ffff0a7224 */ /* 0x000fc400078e001d */
[----:B------:R-:W-:Y:S01]  /*4e970*/  IMAD.MOV.U32 R11, RZ, RZ, R2 ;  /* 0x000000ffff0b7224 */ /* 0x000fe200078e0002 */
[----:B------:R-:W3:Y:S04]  /*4e980*/  LDL.LU R29, [R1+0x4550] ;  /* 0x00455000011d7983 */ /* 0x000ee80000300800 */
[----:B------:R-:W-:Y:S04]  /*4e990*/  STL.64 [R1+0x44e0], R10 ;  /* 0x0044e00a01007387 */ /* 0x000fe80000100a00 */
[----:B----4-:R0:W-:Y:S01]  /*4e9a0*/  STL [R1+0x44d8], R9 ;  /* 0x0044d80901007387 */ /* 0x0101e20000100800 */
[----:B------:R-:W4:Y:S03]  /*4e9b0*/  LDL.LU R8, [R1+0x240] ;  /* 0x0002400001087983 */ /* 0x000f260000300800 */
[----:B0-----:R-:W4:Y:S01]  /*4e9c0*/  LDL.LU R9, [R1+0x244] ;  /* 0x0002440001097983 */ /* 0x001f220000300800 */
[----:B------:R-:W4:Y:S02]  /*4e9d0*/  LDL.LU R10, [R1+0x248] ;  /* 0x00024800010a7983 */ /* 0x000f240000300800 */
[----:B------:R-:W4:Y:S01]  /*4e9e0*/  LDL.LU R11, [R1+0x24c] ;  /* 0x00024c00010b7983 */ /* 0x000f220000300800 */
[----:B--2---:R-:W-:Y:S01]  /*4e9f0*/  STL.64 [R1+0x44a8], R6 ;  /* 0x0044a80601007387 */ /* 0x004fe20000100a00 */
[----:B------:R0:W-:Y:S03]  /*4ea00*/  STL.64 [R1+0x44a0], R4 ;  /* 0x0044a00401007387 */ /* 0x0001e60000100a00 */
[----:B0-----:R-:W2:Y:S01]  /*4ea10*/  LDL.LU R4, [R1+0x390] ;  /* 0x0003900001047983 */ /* 0x001ea20000300800 */
[----:B------:R-:W2:Y:S02]  /*4ea20*/  LDL.LU R5, [R1+0x394] ;  /* 0x0003940001057983 */ /* 0x000ea40000300800 */
[----:B------:R-:W2:Y:S02]  /*4ea30*/  LDL.LU R6, [R1+0x398] ;  /* 0x0003980001067983 */ /* 0x000ea40000300800 */
[----:B------:R-:W2:Y:S01]  /*4ea40*/  LDL.LU R7, [R1+0x39c] ;  /* 0x00039c0001077983 */ /* 0x000ea20000300800 */
[C---:B---3--:R-:W-:Y:S01]  /*4ea50*/  HMMA.16816.F32 R24, R16.reuse, R26, R20 ;  /* 0x0000001a1018723c */ /* 0x048fe20000001814 */
[----:B--2---:R-:W-:Y:S01]  /*4ea60*/  STL.64 [R1+0x44c0], R6 ;  /* 0x0044c00601007387 */ /* 0x004fe20000100a00 */
[----:B------:R0:W-:Y:S03]  /*4ea70*/  STL.64 [R1+0x44b8], R4 ;  /* 0x0044b80401007387 */ /* 0x0001e60000100a00 */
[----:B0-----:R-:W2:Y:S01]  /*4ea80*/  LDL.LU R4, [R1+0x3a0] ;  /* 0x0003a00001047983 */ /* 0x001ea20000300800 */
[----:B------:R-:W2:Y:S02]  /*4ea90*/  LDL.LU R5, [R1+0x3a4] ;  /* 0x0003a40001057983 */ /* 0x000ea40000300800 */
[----:B------:R-:W2:Y:S02]  /*4eaa0*/  LDL.LU R6, [R1+0x3a8] ;  /* 0x0003a80001067983 */ /* 0x000ea40000300800 */
[----:B------:R-:W2:Y:S01]  /*4eab0*/  LDL.LU R7, [R1+0x3ac] ;  /* 0x0003ac0001077983 */ /* 0x000ea20000300800 */
[----:B------:R-:W3:Y:S11]  /*4eac0*/  LDL.LU.64 R22, [R1+0x4548] ;  /* 0x0045480001167983 */ /* 0x000ef60000300a00 */
[----:B------:R-:W-:Y:S01]  /*4ead0*/  @!UPT UIADD3 URZ, URZ, URZ, URZ ;  /* 0x0000003f3f3ff290 */ /* 0x000fe2000fffe03f */
[----:B------:R-:W-:Y:S02]  /*4eae0*/  STL.64 [R1+0x3f0], R24 ;  /* 0x0003f01801007387 */ /* 0x000fe40000100a00 */
[----:B------:R0:W-:Y:S02]  /*4eaf0*/  STL.64 [R1+0x3f8], R26 ;  /* 0x0003f81a01007387 */ /* 0x0001e40000100a00 */
[----:B0-----:R-:W3:Y:S01]  /*4eb00*/  LDL.LU.64 R26, [R1+0x4540] ;  /* 0x00454000011a7983 */ /* 0x001ee20000300a00 */
[----:B------:R-:W3:Y:S02]  /*4eb10*/  LDL.LU.64 R24, [R1+0x4538] ;  /* 0x0045380001187983 */ /* 0x000ee40000300a00 */
[C---:B---3--:R-:W-:Y:S01]  /*4eb20*/  HMMA.16816.F32 R24, R16.reuse, R22, R24 ;  /* 0x000000161018723c */ /* 0x048fe20000001818 */
[----:B------:R-:W-:Y:S11]  /*4eb30*/  IMAD.MOV.U32 R3, RZ, RZ, R23 ;  /* 0x000000ffff037224 */ /* 0x000ff600078e0017 */
[----:B------:R-:W-:Y:S11]  /*4eb40*/  @!UPT UIADD3 URZ, URZ, URZ, URZ ;  /* 0x0000003f3f3ff290 */ /* 0x000ff6000fffe03f */
[----:B------:R0:W-:Y:S01]  /*4eb50*/  STL.64 [R1+0x3e0], R24 ;  /* 0x0003e01801007387 */ /* 0x0001e20000100a00 */
[----:B------:R1:W-:Y:S02]  /*4eb60*/  STL.64 [R1+0x3e8], R26 ;  /* 0x0003e81a01007387 */ /* 0x0003e40000100a00 */
[----:B0-----:R-:W-:Y:S01]  /*4eb70*/  IMAD.MOV.U32 R24, RZ, RZ, R22 ;  /* 0x000000ffff187224 */ /* 0x001fe200078e0016 */
[----:B-1----:R-:W3:Y:S01]  /*4eb80*/  LDL.LU.64 R26, [R1+0x4530] ;  /* 0x00453000011a7983 */ /* 0x002ee20000300a00 */
[----:B------:R-:W2:Y:S02]  /*4eb90*/  LDL.LU R25, [R1+0x4528] ;  /* 0x0045280001197983 */ /* 0x000ea40000300800 */
[----:B------:R-:W2:Y:S02]  /*4eba0*/  LDL.LU.64 R22, [R1+0x4520] ;  /* 0x0045200001167983 */ /* 0x000ea40000300a00 */
[C---:B--2---:R-:W-:Y:S01]  /*4ebb0*/  HMMA.16816.F32 R20, R16.reuse, R22, R12 ;  /* 0x000000161014723c */ /* 0x044fe2000000180c */
[----:B------:R-:W2:Y:S11]  /*4ebc0*/  LDL.LU.64 R14, [R1+0x4518] ;  /* 0x00451800010e7983 */ /* 0x000eb60000300a00 */
[----:B------:R-:W-:Y:S11]  /*4ebd0*/  @!UPT UIADD3 URZ, URZ, URZ, URZ ;  /* 0x0000003f3f3ff290 */ /* 0x000ff6000fffe03f */
[----:B------:R-:W-:Y:S01]  /*4ebe0*/  STL.64 [R1+0x3d0], R20 ;  /* 0x0003d01401007387 */ /* 0x000fe20000100a00 */
[----:B------:R0:W-:Y:S03]  /*4ebf0*/  STL.64 [R1+0x3d8], R22 ;  /* 0x0003d81601007387 */ /* 0x0001e60000100a00 */
[----:B0-----:R-:W3:Y:S01]  /*4ec00*/  LDL.LU.64 R22, [R1+0x4510] ;  /* 0x0045100001167983 */ /* 0x001ee20000300a00 */
[----:B------:R-:W3:Y:S02]  /*4ec10*/  LDL.LU.64 R20, [R1+0x4508] ;  /* 0x0045080001147983 */ /* 0x000ee40000300a00 */
[----:B--2---:R-:W-:Y:S02]  /*4ec20*/  IMAD.MOV.U32 R2, RZ, RZ, R14 ;  /* 0x000000ffff027224 */ /* 0x004fe400078e000e */
[----:B------:R-:W-:Y:S01]  /*4ec30*/  IMAD.MOV.U32 R0, RZ, RZ, R15 ;  /* 0x000000ffff007224 */ /* 0x000fe200078e000f */
[C---:B---3--:R-:W-:Y:S11]  /*4ec40*/  HMMA.16816.F32 R20, R16.reuse, R14, R20 ;  /* 0x0000000e1014723c */ /* 0x048ff60000001814 */
[----:B------:R-:W-:Y:S11]  /*4ec50*/  @!UPT UIADD3 URZ, URZ, URZ, URZ ;  /* 0x0000003f3f3ff290 */ /* 0x000ff6000fffe03f */
[----:B------:R-:W-:Y:S01]  /*4ec60*/  @!UPT UIADD3 URZ, URZ, URZ, URZ ;  /* 0x0000003f3f3ff290 */ /* 0x000fe2000fffe03f */
        /* <DEDUP_REMOVED lines=8> */
[----:B------:R-:W-:Y:S01]  /*4ecf0*/  STL.64 [R1+0x3b0], R20 ;  /* 0x0003b01401007387 */ /* 0x000fe20000100a00 */
[----:B------:R0:W-:Y:S03]  /*4ed00*/  STL.64 [R1+0x3b8], R22 ;  /* 0x0003b81601007387 */ /* 0x0001e60000100a00 */
[----:B0-----:R-:W4:Y:S01]  /*4ed10*/  LDL.LU.64 R22, [R1+0x44e8] ;  /* 0x0044e80001167983 */ /* 0x001f220000300a00 */
[----:B------:R0:W-:Y:S02]  /*4ed20*/  STL.64 [R1+0x43e8], R14 ;  /* 0x0043e80e01007387 */ /* 0x0001e40000100a00 */
[----:B------:R-:W2:Y:S02]  /*4ed30*/  LDL.LU R12, [R1+0x350] ;  /* 0x00035000010c7983 */ /* 0x000ea40000300800 */
[----:B------:R-:W2:Y:S01]  /*4ed40*/  LDL.LU R13, [R1+0x354] ;  /* 0x00035400010d7983 */ /* 0x000ea20000300800 */
[----:B0-----:R-:W2:Y:S01]  /*4ed50*/  LDL.LU R14, [R1+0x358] ;  /* 0x00035800010e7983 */ /* 0x001ea20000300800 */
[----:B------:R-:W2:Y:S01]  /*4ed60*/  LDL.LU R15, [R1+0x35c] ;  /* 0x00035c00010f7983 */ /* 0x000ea20000300800 */
[----:B----4-:R-:W-:Y:S02]  /*4ed70*/  HMMA.16816.F32 R16, R16, R22, R8 ;  /* 0x000000161010723c */ /* 0x010fe40000001808 */
[----:B------:R-:W3:Y:S01]  /*4ed80*/  LDL.LU.64 R10, [R1+0x44e0] ;  /* 0x0044e000010a7983 */ /* 0x000ee20000300a00 */
[----:B------:R-:W4:Y:S02]  /*4ed90*/  LDL.LU R9, [R1+0x44d8] ;  /* 0x0044d80001097983 */ /* 0x000f240000300800 */
[----:B------:R-:W3:Y:S02]  /*4eda0*/  LDL.LU.64 R22, [R1+0x44d0] ;  /* 0x0044d00001167983 */ /* 0x000ee40000300a00 */
[----:B------:R-:W3:Y:S11]  /*4edb0*/  LDL.LU.64 R20, [R1+0x44c8] ;  /* 0x0044c80001147983 */ /* 0x000ef60000300a00 */
[----:B------:R-:W-:Y:S05]  /*4edc0*/  @!UPT UIADD3 URZ, URZ, URZ, URZ ;  /* 0x0000003f3f3ff290 */ /* 0x000fea000fffe03f */
[----:B------:R-:W-:Y:S01]  /*4edd0*/  STL.64 [R1+0x240], R16 ;  /* 0x0002401001007387 */ /* 0x000fe20000100a00 */
[----:B------:R-:W-:Y:S03]  /*4ede0*/  STL.64 [R1+0x248], R18 ;  /* 0x0002481201007387 */ /* 0x000fe60000100a00 */
[----:B----4-:R-:W0:Y:S04]  /*4edf0*/  LDSM.16.MT88.4 R16, [R9+0x10800] ;  /* 0x010800000910783b */ /* 0x010e280000004200 */
[----:B0-----:R0:W-:Y:S01]  /*4ee00*/  STL.64 [R1+0x4260], R18 ;  /* 0x0042601201007387 */ /* 0x0011e20000100a00 */
[----:B------:R1:W-:Y:S03]  /*4ee10*/  STL.64 [R1+0x4258], R16 ;  /* 0x0042581001007387 */ /* 0x0003e60000100a00 */
[----:B0-----:R-:W4:Y:S01]  /*4ee20*/  LDL.LU.64 R18, [R1+0x48] ;  /* 0x0000480001127983 */ /* 0x001f220000300a00 */
[C---:B---3--:R-:W-:Y:S03]  /*4ee30*/  HMMA.16816.F32 R8, R20.reuse, R10, R4 ;  /* 0x0000000a1408723c */ /* 0x048fe60000001804 */
[----:B----4-:R-:W-:Y:S01]  /*4ee40*/  STL.64 [R1+0x4430], R18 ;  /* 0x0044301201007387 */ /* 0x010fe20000100a00 */
[----:B-1----:R-:W3:Y:S02]  /*4ee50*/  LDL.LU R16, [R1+0x360] ;  /* 0x0003600001107983 */ /* 0x002ee40000300800 */
[----:B------:R-:W3:Y:S02]  /*4ee60*/  LDL.LU R17, [R1+0x364] ;  /* 0x0003640001117983 */ /* 0x000ee40000300800 */
[----:B------:R-:W4:Y:S01]  /*4ee70*/  LDL.LU.64 R6, [R1+0x44c0] ;  /* 0x0044c00001067983 */ /* 0x000f220000300a00 */
[----:B------:R-:W4:Y:S11]  /*4ee80*/  LDL.LU.64 R4, [R1+0x44b8] ;  /* 0x0044b80001047983 */ /* 0x000f360000300a00 */
[----:B------:R-:W-:Y:S03]  /*4ee90*/  @!UPT UIADD3 URZ, URZ, URZ, URZ ;  /* 0x0000003f3f3ff290 */ /* 0x000fe6000fffe03f */
[----:B------:R-:W-:Y:S02]  /*4eea0*/  STL.64 [R1+0x3a0], R8 ;  /* 0x0003a00801007387 */ /* 0x000fe40000100a00 */
[----:B------:R0:W-:Y:S02]  /*4eeb0*/  STL.64 [R1+0x3a8], R10 ;  /* 0x0003a80a01007387 */ /* 0x0001e40000100a00 */
[----:B0-----:R-:W4:Y:S02]  /*4eec0*/  LDL.LU.64 R10, [R1+0x44b0] ;  /* 0x0044b000010a7983 */ /* 0x001f240000300a00 */
[C---:B----4-:R-:W-:Y:S02]  /*4eed0*/  HMMA.16816.F32 R8, R20.reuse, R10, R4 ;  /* 0x0000000a1408723c */ /* 0x050fe40000001804 */
[----:B------:R-:W4:Y:S01]  /*4eee0*/  LDL.LU.64 R6, [R1+0x44a8] ;  /* 0x0044a80001067983 */ /* 0x000f220000300a00 */
[----:B------:R-:W4:Y:S11]  /*4eef0*/  LDL.LU.64 R4, [R1+0x44a0] ;  /* 0x0044a00001047983 */ /* 0x000f360000300a00 */
[----:B------:R-:W-:Y:S09]  /*4ef00*/  @!UPT UIADD3 URZ, URZ, URZ, URZ ;  /* 0x0000003f3f3ff290 */ /* 0x000ff2000fffe03f */
[----:B------:R-:W-:Y:S01]  /*4ef10*/  STL.64 [R1+0x390], R8 ;  /* 0x0003900801007387 */ /* 0x000fe20000100a00 */
[----:B------:R0:W-:Y:S03]  /*4ef20*/  STL.64 [R1+0x398], R10 ;  /* 0x0003980a01007387 */ /* 0x0001e60000100a00 */
[----:B0-----:R-:W4:Y:S02]  /*4ef30*/  LDL.LU.64 R10, [R1+0x4498] ;  /* 0x00449800010a7983 */ /* 0x001f240000300a00 */
[C---:B----4-:R-:W-:Y:S02]  /*4ef40*/  HMMA.16816.F32 R8, R20.reuse, R10, R4 ;  /* 0x0000000a1408723c */ /* 0x050fe40000001804 */
[----:B------:R-:W2:Y:S01]  /*4ef50*/  LDL.LU.64 R6, [R1+0x4490] ;  /* 0x0044900001067983 */ /* 0x000ea20000300a00 */
[----:B------:R-:W4:Y:S11]  /*4ef60*/  LDL.LU.64 R4, [R1+0x4488] ;  /* 0x0044880001047983 */ /* 0x000f360000300a00 */
[----:B------:R-:W-:Y:S09]  /*4ef70*/  @!UPT UIADD3 URZ, URZ, URZ, URZ ;  /* 0x0000003f3f3ff290 */ /* 0x000ff2000fffe03f */
[----:B------:R-:W-:Y:S01]  /*4ef80*/  STL.64 [R1+0x380], R8 ;  /* 0x0003800801007387 */ /* 0x000fe20000100a00 */
[----:B------:R0:W-:Y:S03]  /*4ef90*/  STL.64 [R1+0x388], R10 ;  /* 0x0003880a01007387 */ /* 0x0001e60000100a00 */
[----:B0-----:R-:W2:Y:S01]  /*4efa0*/  LDL.LU.64 R10, [R1+0x4480] ;  /* 0x00448000010a7983 */ /* 0x001ea20000300a00 */
[----:B------:R-:W2:Y:S02]  /*4efb0*/  LDL.LU.64 R8, [R1+0x4478] ;  /* 0x0044780001087983 */ /* 0x000ea40000300a00 */
[C---:B--2---:R-:W-:Y:S11]  /*4efc0*/  HMMA.16816.F32 R8, R20.reuse, R26, R8 ;  /* 0x0000001a1408723c */ /* 0x044ff60000001808 */
[----:B------:R-:W-:Y:S11]  /*4efd0*/  @!UPT UIADD3 URZ, URZ, URZ, URZ ;  /* 0x0000003f3f3ff290 */ /* 0x000ff6000fffe03f */
[----:B------:R-:W-:Y:S01]  /*4efe0*/  @!UPT UIADD3 URZ, URZ, URZ, URZ ;  /* 0x0000003f3f3ff290 */ /* 0x000fe2000fffe03f */
[----:B------:R-:W-:Y:S01]  /*4eff0*/  STL.64 [R1+0x370], R8 ;  /* 0x0003700801007387 */ /* 0x000fe20000100a00 */
[----:B------:R0:W-:Y:S03]  /*4f000*/  STL.64 [R1+0x378], R10 ;  /* 0x0003780a01007387 */ /* 0x0001e60000100a00 */
[----:B0-----:R-:W3:Y:S01]  /*4f010*/  LDL.LU.64 R10, [R1+0x4470] ;  /* 0x00447000010a7983 */ /* 0x001ee20000300a00 */
[----:B------:R-:W2:Y:S02]  /*4f020*/  LDL.LU.64 R8, [R1+0x4468] ;  /* 0x0044680001087983 */ /* 0x000ea40000300a00 */
[----:B------:R-:W-:Y:S02]  /*4f030*/  IMAD.MOV.U32 R18, RZ, RZ, R29 ;  /* 0x000000ffff127224 */ /* 0x000fe400078e001d */
[----:B------:R-:W-:Y:S01]  /*4f040*/  IMAD.MOV.U32 R19, RZ, RZ, R28 ;  /* 0x000000ffff137224 */ /* 0x000fe200078e001c */
[C---:B------:R-:W-:Y:S01]  /*4f050*/  HMMA.16816.F32 R12, R20.reuse, R6, R12 ;  /* 0x00000006140c723c */ /* 0x040fe2000000180c */
[----:B------:R-:W-:Y:S11]  /*4f060*/  STL.64 [R1+0x4380], R26 ;  /* 0x0043801a01007387 */ /* 0x000ff60000100a00 */
[----:B------:R-:W-:Y:S11]  /*4f070*/  @!UPT UIADD3 URZ, URZ, URZ, URZ ;  /* 0x0000003f3f3ff290 */ /* 0x000ff6000fffe03f */
[----:B------:R-:W-:Y:S01]  /*4f080*/  @!UPT UIADD3 URZ, URZ, URZ, URZ ;  /* 0x0000003f3f3ff290 */ /* 0x000fe2000fffe03f */
[----:B------:R-:W-:Y:S02]  /*4f090*/  IMAD.MOV.U32 R29, RZ, RZ, R14 ;  /* 0x000000ffff1d7224 */ /* 0x000fe400078e000e */
[----:B------:R-:W-:Y:S01]  /*4f0a0*/  IMAD.MOV.U32 R28, RZ, RZ, R15 ;  /* 0x000000ffff1c7224 */ /* 0x000fe200078e000f */
[----:B---3--:R-:W-:Y:S01]  /*4f0b0*/  HMMA.16816.F32 R16, R20, R10, R16 ;  /* 0x0000000a1410723c */ /* 0x008fe20000001810 */
[----:B------:R4:W-:Y:S01]  /*4f0c0*/  STL.64 [R1+0x4378], R10 ;  /* 0x0043780a01007387 */ /* 0x0009e20000100a00 */
[----:B--2---:R-:W-:Y:S05]  /*4f0d0*/  STL.64 [R1+0x4370], R8 ;  /* 0x0043700801007387 */ /* 0x004fea0000100a00 */
[----:B----4-:R-:W-:-:S02]  /*4f0e0*/  IMAD.MOV.U32 R10, RZ, RZ, R5 ;  /* 0x000000ffff0a7224 */ /* 0x010fc400078e0005 */
[----:B------:R-:W-:Y:S11]  /*4f0f0*/  IMAD.MOV.U32 R11, RZ, RZ, R4 ;  /* 0x000000ffff0b7224 */ /* 0x000ff600078e0004 */
[----:B------:R-:W-:Y:S03]  /*4f100*/  @!UPT UIADD3 URZ, URZ, URZ, URZ ;  /* 0x0000003f3f3ff290 */ /* 0x000fe6000fffe03f */
[----:B------:R-:W-:Y:S01]  /*4f110*/  STL.64 [R1+0x360], R16 ;  /* 0x0003601001007387 */ /* 0x000fe20000100a00 */
[----:B------:R-:W-:Y:S02]  /*4f120*/  STL.64 [R1+0x368], R18 ;  /* 0x0003681201007387 */ /* 0x000fe40000100a00 */
[----:B------:R0:W-:Y:S02]  /*4f130*/  STL.64 [R1+0x350], R12 ;  /* 0x0003500c01007387 */ /* 0x0001e40000100a00 */
[----:B0-----:R-:W2:Y:S01]  /*4f140*/  LDL.LU R12, [R1+0x2e0] ;  /* 0x0002e000010c7983 */ /* 0x001ea20000300800 */
[----:B------:R-:W2:Y:S02]  /*4f150*/  LDL.LU R13, [R1+0x2e4] ;  /* 0x0002e400010d7983 */ /* 0x000ea40000300800 */
[----:B------:R-:W3:Y:S02]  /*4f160*/  LDL.LU R14, [R1+0x2e8] ;  /* 0x0002e800010e7983 */ /* 0x000ee40000300800 */
[----:B------:R-:W3:Y:S01]  /*4f170*/  LDL.LU R15, [R1+0x2ec] ;  /* 0x0002ec00010f7983 */ /* 0x000ee20000300800 */
[----:B------:R-:W4:Y:S01]  /*4f180*/  LDL.LU R5, [R1+0x4460] ;  /* 0x0044600001057983 */ /* 0x000f220000300800 */
[----:B------:R-:W2:Y:S02]  /*4f190*/  LDL.LU R4, [R1+0x445c] ;  /* 0x00445c0001047983 */ /* 0x000ea40000300800 */
[----:B------:R-:W2:Y:S02]  /*4f1a0*/  LDL.LU R16, [R1+0x320] ;  /* 0x0003200001107983 */ /* 0x000ea40000300800 */
[----:B------:R-:W2:Y:S01]  /*4f1b0*/  LDL.LU R17, [R1+0x324] ;  /* 0x0003240001117983 */ /* 0x000ea20000300800 */
[----:B------:R-:W2:Y:S01]  /*4f1c0*/  LDL.LU R18, [R1+0x328] ;  /* 0x0003280001127983 */ /* 0x000ea20000300800 */
[----:B------:R-:W2:Y:S03]  /*4f1d0*/  LDL.LU R19, [R1+0x32c] ;  /* 0x00032c0001137983 */ /* 0x000ea60000300800 */
[----:B--2---:R4:W-:Y:S01]  /*4f1e0*/  STL.64 [R1+0x4440], R18 ;  /* 0x0044401201007387 */ /* 0x0049e20000100a00 */
[----:B------:R0:W-:Y:S02]  /*4f1f0*/  STL.64 [R1+0x4438], R16 ;  /* 0x0044381001007387 */ /* 0x0001e40000100a00 */
[----:B----4-:R-:W-:-:S02]  /*4f200*/  IMAD.MOV.U32 R18, RZ, RZ, R5 ;  /* 0x000000ffff127224 */ /* 0x010fc400078e0005 */
[----:B------:R-:W-:Y:S01]  /*4f210*/  IMAD.MOV.U32 R19, RZ, RZ, R25 ;  /* 0x000000ffff137224 */ /* 0x000fe200078e0019 */
[----:B------:R-:W2:Y:S04]  /*4f220*/  LDL.LU R5, [R1+0x4458] ;  /* 0x0044580001057983 */ /* 0x000ea80000300800 */
[----:B------:R1:W-:Y:S01]  /*4f230*/  STL.64 [R1+0x4450], R18 ;  /* 0x0044501201007387 */ /* 0x0003e20000100a00 */
[----:B0-----:R-:W4:Y:S02]  /*4f240*/  LDL.LU R16, [R1+0x340] ;  /* 0x0003400001107983 */ /* 0x001f240000300800 */
[----:B------:R-:W4:Y:S01]  /*4f250*/  LDL.LU R17, [R1+0x344] ;  /* 0x0003440001117983 */ /* 0x000f220000300800 */
[----:B-1----:R-:W4:Y:S01]  /*4f260*/  LDL.LU R18, [R1+0x348] ;  /* 0x0003480001127983 */ /* 0x002f220000300800 */
[----:B------:R-:W4:Y:S02]  /*4f270*/  LDL.LU R19, [R1+0x34c] ;  /* 0x00034c0001137983 */ /* 0x000f240000300800 */
[----:B------:R0:W-:Y:S02]  /*4f280*/  STL.64 [R1+0x4428], R10 ;  /* 0x0044280a01007387 */ /* 0x0001e40000100a00 */
[----:B0-----:R-:W2:Y:S04]  /*4f290*/  LDL.64 R10, [R1+0xb8] ;  /* 0x0000b800010a7983 */ /* 0x001ea80000100a00 */
[----:B--2---:R0:W-:Y:S01]  /*4f2a0*/  STL.64 [R1+0x4448], R10 ;  /* 0x0044480a01007387 */ /* 0x0041e20000100a00 */
[----:B------:R-:W2:Y:S02]  /*4f2b0*/  LDL.LU R8, [R1+0x330] ;  /* 0x0003300001087983 */ /* 0x000ea40000300800 */
[----:B------:R-:W2:Y:S01]  /*4f2c0*/  LDL.LU R9, [R1+0x334] ;  /* 0x0003340001097983 */ /* 0x000ea20000300800 */
[----:B0-----:R-:W2:Y:S01]  /*4f2d0*/  LDL.LU R10, [R1+0x338] ;  /* 0x00033800010a7983 */ /* 0x001ea20000300800 */
[----:B------:R-:W2:Y:S02]  /*4f2e0*/  LDL.LU R11, [R1+0x33c] ;  /* 0x00033c00010b7983 */ /* 0x000ea40000300800 */
[----:B---3--:R0:W-:Y:S02]  /*4f2f0*/  STL.64 [R1+0x43f8], R14 ;  /* 0x0043f80e01007387 */ /* 0x0081e40000100a00 */
[----:B------:R-:W-:Y:S02]  /*4f300*/  STL.64 [R1+0x43f0], R12 ;  /* 0x0043f00c01007387 */ /* 0x000fe40000100a00 */
[----:B0-----:R-:W-:-:S02]  /*4f310*/  IMAD.MOV.U32 R14, RZ, RZ, R24 ;  /* 0x000000ffff0e7224 */ /* 0x001fc400078e0018 */
[----:B------:R-:W-:-:S05]  /*4f320*/  IMAD.MOV.U32 R15, RZ, RZ, R3 ;  /* 0x000000ffff0f7224 */ /* 0x000fca00078e0003 */
[----:B------:R0:W-:Y:S04]  /*4f330*/  STL.64 [R1+0x4408], R14 ;  /* 0x0044080e01007387 */ /* 0x0001e80000100a00 */
[----:B0-----:R-:W3:Y:S04]  /*4f340*/  LDL.64 R14, [R1+0x98] ;  /* 0x00009800010e7983 */ /* 0x001ee80000100a00 */
[----:B---3--:R0:W-:Y:S01]  /*4f350*/  STL.64 [R1+0x4420], R14 ;  /* 0x0044200e01007387 */ /* 0x0081e20000100a00 */
        /* <DEDUP_REMOVED lines=9> */
[----:B------:R-:W2:Y:S03]  /*4f3f0*/  LDL.LU R27, [R1+0x2fc] ;  /* 0x0002fc00011b7983 */ /* 0x000ea60000300800 */
[----:B--2---:R-:W-:Y:S01]  /*4f400*/  STL.64 [R1+0x4418], R26 ;  /* 0x0044181a01007387 */ /* 0x004fe20000100a00 */
[----:B------:R0:W-:Y:S03]  /*4f410*/  STL.64 [R1+0x4410], R24 ;  /* 0x0044101801007387 */ /* 0x0001e60000100a00 */
[----:B0-----:R-:W2:Y:S01]  /*4f420*/  LDL.LU R24, [R1+0x300] ;  /* 0x0003000001187983 */ /* 0x001ea20000300800 */
[----:B------:R-:W2:Y:S02]  /*4f430*/  LDL.LU R25, [R1+0x304] ;  /* 0x0003040001197983 */ /* 0x000ea40000300800 */
[----:B------:R-:W2:Y:S02]  /*4f440*/  LDL.LU R26, [R1+0x308] ;  /* 0x00030800011a7983 */ /* 0x000ea40000300800 */
[----:B------:R-:W2:Y:S01]  /*4f450*/  LDL.LU R27, [R1+0x30c] ;  /* 0x00030c00011b7983 */ /* 0x000ea20000300800 */
[----:B------:R0:W-:Y:S01]  /*4f460*/  STL.64 [R1+0x43a0], R6 ;  /* 0x0043a00601007387 */ /* 0x0001e20000100a00 */
[----:B------:R4:W-:Y:S03]  /*4f470*/  STL [R1+0x4398], R5 ;  /* 0x0043980501007387 */ /* 0x0009e60000100800 */
[----:B0-----:R-:W4:Y:S01]  /*4f480*/  LDL R6, [R1+0x38] ;  /* 0x0000380001067983 */ /* 0x001f220000100800 */
[----:B------:R-:W-:-:S02]  /*4f490*/  IMAD.MOV.U32 R7, RZ, RZ, R4 ;  /* 0x000000ffff077224 */ /* 0x000fc400078e0004 */
[----:B------:R-:W-:Y:S02]  /*4f4a0*/  STL [R1+0x408c], R28 ;  /* 0x00408c1c01007387 */ /* 0x000fe40000100800 */
[----:B------:R-:W-:Y:S03]  /*4f4b0*/  STL [R1+0x4088], R29 ;  /* 0x0040881d01007387 */ /* 0x000fe60000100800 */
[C---:B----4-:R-:W-:Y:S01]  /*4f4c0*/  HMMA.16816.F32 R4, R20.reuse, R6, R16 ;  /* 0x000000061404723c */ /* 0x050fe20000001810 */
[----:B------:R-:W4:Y:S11]  /*4f4d0*/  LDL.LU.64 R18, [R1+0x4450] ;  /* 0x0044500001127983 */ /* 0x000f360000300a00 */
[----:B------:R-:W-:Y:S11]  /*4f4e0*/  @!UPT UIADD3 URZ, URZ, URZ, URZ ;  /* 0x0000003f3f3ff290 */ /* 0x000ff6000fffe03f */
[----:B------:R-:W-:Y:S01]  /*4f4f0*/  STL.64 [R1+0x5b0], R4 ;  /* 0x0005b00401007387 */ /* 0x000fe20000100a00 */
[----:B------:R-:W-:Y:S01]  /*4f500*/  STL.64 [R1+0x5b8], R6 ;  /* 0x0005b80601007387 */ /* 0x000fe20000100a00 */
[C---:B----4-:R-:W-:Y:S02]  /*4f510*/  HMMA.16816.F32 R16, R20.reuse, R18, R8 ;  /* 0x000000121410723c */ /* 0x050fe40000001808 */
[----:B------:R-:W4:Y:S11]  /*4f520*/  LDL.LU.64 R10, [R1+0x4448] ;  /* 0x00444800010a7983 */ /* 0x000f360000300a00 */
[----:B------:R-:W-:Y:S10]  /*4f530*/  @!UPT UIADD3 URZ, URZ, URZ, URZ ;  /* 0x0000003f3f3ff290 */ /* 0x000ff4000fffe03f */
[----:B------:R-:W-:Y:S01]  /*4f540*/  STL.64 [R1+0x340], R16 ;  /* 0x0003401001007387 */ /* 0x000fe20000100a00 */
[----:B------:R0:W-:Y:S03]  /*4f550*/  STL.64 [R1+0x348], R18 ;  /* 0x0003481201007387 */ /* 0x0001e60000100a00 */
[----:B0-----:R-:W4:Y:S01]  /*4f560*/  LDL.LU.64 R18, [R1+0x4440] ;  /* 0x0044400001127983 */ /* 0x001f220000300a00 */
[----:B------:R-:W4:Y:S02]  /*4f570*/  LDL.LU.64 R16, [R1+0x4438] ;  /* 0x0044380001107983 */ /* 0x000f240000300a00 */
[C---:B----4-:R-:W-:Y:S11]  /*4f580*/  HMMA.16816.F32 R16, R20.reuse, R10, R16 ;  /* 0x0000000a1410723c */ /* 0x050ff60000001810 */
[----:B------:R-:W-:Y:S11]  /*4f590*/  @!UPT UIADD3 URZ, URZ, URZ, URZ ;  /* 0x0000003f3f3ff290 */ /* 0x000ff6000fffe03f */
[----:B------:R-:W-:Y:S01]  /*4f5a0*/  @!UPT UIADD3 URZ, URZ, URZ, URZ ;  /* 0x0000003f3f3ff290 */ /* 0x000fe2000fffe03f */
[----:B------:R0:W-:Y:S01]  /*4f5b0*/  STL.64 [R1+0x330], R16 ;  /* 0x0003301001007387 */ /* 0x0001e20000100a00 */
[----:B------:R1:W-:Y:S02]  /*4f5c0*/  STL.64 [R1+0x338], R18 ;  /* 0x0003381201007387 */ /* 0x0003e40000100a00 */
[----:B0-----:R-:W-:Y:S01]  /*4f5d0*/  IMAD.MOV.U32 R17, RZ, RZ, R10 ;  /* 0x000000ffff117224 */ /* 0x001fe200078e000a */
[----:B-1----:R-:W4:Y:S01]  /*4f5e0*/  LDL.LU.64 R18, [R1+0x4430] ;  /* 0x0044300001127983 */ /* 0x002f220000300a00 */
[----:B------:R-:W-:Y:S02]  /*4f5f0*/  IMAD.MOV.U32 R16, RZ, RZ, R11 ;  /* 0x000000ffff107224 */ /* 0x000fe400078e000b */
[----:B------:R-:W3:Y:S03]  /*4f600*/  LDL.LU.64 R10, [R1+0x4428] ;  /* 0x00442800010a7983 */ /* 0x000ee60000300a00 */
[----:B------:R-:W-:Y:S01]  /*4f610*/  STL [R1+0x4328], R16 ;  /* 0x0043281001007387 */ /* 0x000fe20000100800 */
[----:B------:R-:W-:Y:S01]  /*4f620*/  STL [R1+0x4324], R17 ;  /* 0x0043241101007387 */ /* 0x000fe20000100800 */
[C---:B---3--:R-:W-:Y:S02]  /*4f630*/  HMMA.16816.F32 R8, R20.reuse, R10, R12 ;  /* 0x0000000a1408723c */ /* 0x048fe4000000180c */
[----:B------:R-:W2:Y:S11]  /*4f640*/  LDL.LU.64 R14, [R1+0x4420] ;  /* 0x00442000010e7983 */ /* 0x000eb60000300a00 */
[----:B------:R-:W-:Y:S10]  /*4f650*/  @!UPT UIADD3 URZ, URZ, URZ, URZ ;  /* 0x0000003f3f3ff290 */ /* 0x000ff4000fffe03f */
[----:B------:R0:W-:Y:S01]  /*4f660*/  STL.64 [R1+0x320], R8 ;  /* 0x0003200801007387 */ /* 0x0001e20000100a00 */
[----:B------:R1:W-:Y:S03]  /*4f670*/  STL.64 [R1+0x328], R10 ;  /* 0x0003280a01007387 */ /* 0x0003e60000100a00 */
[----:B0-----:R-:W3:Y:S01]  /*4f680*/  LDL.LU R8, [R1+0x230] ;  /* 0x0002300001087983 */ /* 0x001ee20000300800 */
[----:B------:R-:W3:Y:S02]  /*4f690*/  LDL.LU R9, [R1+0x234] ;  /* 0x0002340001097983 */ /* 0x000ee40000300800 */
[----:B-1----:R-:W3:Y:S02]  /*4f6a0*/  LDL.LU R10, [R1+0x238] ;  /* 0x00023800010a7983 */ /* 0x002ee40000300800 */
[----:B------:R-:W3:Y:S02]  /*4f6b0*/  LDL.LU R11, [R1+0x23c] ;  /* 0x00023c00010b7983 */ /* 0x000ee40000300800 */
[----:B------:R-:W-:Y:S01]  /*4f6c0*/  IMAD.MOV.U32 R6, RZ, RZ, R2 ;  /* 0x000000ffff067224 */ /* 0x000fe200078e0002 */
[----:B--2---:R-:W-:Y:S01]  /*4f6d0*/  HMMA.16816.F32 R24, R20, R14, R24 ;  /* 0x0000000e1418723c */ /* 0x004fe20000001818 */
[----:B------:R-:W-:-:S02]  /*4f6e0*/  IMAD.MOV.U32 R17, RZ, RZ, R14 ;  /* 0x000000ffff117224 */ /* 0x000fc400078e000e */
[----:B------:R-:W-:Y:S01]  /*4f6f0*/  IMAD.MOV.U32 R2, RZ, RZ, R15 ;  /* 0x000000ffff027224 */ /* 0x000fe200078e000f */
[----:B---3--:R-:W-:Y:S01]  /*4f700*/  STL.64 [R1+0x43e0], R10 ;  /* 0x0043e00a01007387 */ /* 0x008fe20000100a00 */
[----:B------:R0:W-:Y:S03]  /*4f710*/  STL.64 [R1+0x43d8], R8 ;  /* 0x0043d80801007387 */ /* 0x0001e60000100a00 */
[----:B0-----:R-:W2:Y:S01]  /*4f720*/  LDL.LU R8, [R1+0x2c0] ;  /* 0x0002c00001087983 */ /* 0x001ea20000300800 */
[----:B------:R-:W2:Y:S02]  /*4f730*/  LDL.LU R9, [R1+0x2c4] ;  /* 0x0002c40001097983 */ /* 0x000ea40000300800 */
[----:B------:R-:W2:Y:S02]  /*4f740*/  LDL.LU R10, [R1+0x2c8] ;  /* 0x0002c800010a7983 */ /* 0x000ea40000300800 */
[----:B------:R-:W2:Y:S10]  /*4f750*/  LDL.LU R11, [R1+0x2cc] ;  /* 0x0002cc00010b7983 */ /* 0x000eb40000300800 */
[----:B------:R-:W-:Y:S01]  /*4f760*/  STL.64 [R1+0x310], R24 ;  /* 0x0003101801007387 */ /* 0x000fe20000100a00 */
[----:B------:R0:W-:Y:S03]  /*4f770*/  STL.64 [R1+0x318], R26 ;  /* 0x0003181a01007387 */ /* 0x0001e60000100a00 */
[----:B0-----:R-:W3:Y:S01]  /*4f780*/  LDL.LU.64 R26, [R1+0x4418] ;  /* 0x00441800011a7983 */ /* 0x001ee20000300a00 */
[----:B------:R-:W3:Y:S02]  /*4f790*/  LDL.LU.64 R24, [R1+0x4410] ;  /* 0x0044100001187983 */ /* 0x000ee40000300a00 */
[----:B------:R-:W3:Y:S02]  /*4f7a0*/  LDL.LU.64 R14, [R1+0x4408] ;  /* 0x00440800010e7983 */ /* 0x000ee40000300a00 */
[----:B------:R-:W-:Y:S01]  /*4f7b0*/  STL [R1+0x4330], R2 ;  /* 0x0043300201007387 */ /* 0x000fe20000100800 */
[----:B------:R-:W-:Y:S01]  /*4f7c0*/  STL [R1+0x432c], R17 ;  /* 0x00432c1101007387 */ /* 0x000fe20000100800 */
[C---:B---3--:R-:W-:Y:S03]  /*4f7d0*/  HMMA.16816.F32 R12, R20.reuse, R14, R24 ;  /* 0x0000000e140c723c */ /* 0x048fe60000001818 */
[----:B------:R-:W3:Y:S11]  /*4f7e0*/  LDL.LU.64 R26, [R1+0x4400] ;  /* 0x00440000011a7983 */ /* 0x000ef60000300a00 */
[----:B------:R-:W-:Y:S09]  /*4f7f0*/  @!UPT UIADD3 URZ, URZ, URZ, URZ ;  /* 0x0000003f3f3ff290 */ /* 0x000ff2000fffe03f */
[----:B------:R-:W-:Y:S01]  /*4f800*/  STL.64 [R1+0x300], R12 ;  /* 0x0003000c01007387 */ /* 0x000fe20000100a00 */
[----:B------:R0:W-:Y:S03]  /*4f810*/  STL.64 [R1+0x308], R14 ;  /* 0x0003080e01007387 */ /* 0x0001e60000100a00 */
[----:B0-----:R-:W2:Y:S01]  /*4f820*/  LDL.LU.64 R14, [R1+0x43f8] ;  /* 0x0043f800010e7983 */ /* 0x001ea20000300a00 */
[----:B------:R-:W2:Y:S02]  /*4f830*/  LDL.LU.64 R12, [R1+0x43f0] ;  /* 0x0043f000010c7983 */ /* 0x000ea40000300a00 */
[----:B---3--:R-:W-:Y:S02]  /*4f840*/  IMAD.MOV.U32 R17, RZ, RZ, R26 ;  /* 0x000000ffff117224 */ /* 0x008fe400078e001a */
[----:B------:R-:W-:Y:S01]  /*4f850*/  IMAD.MOV.U32 R16, RZ, RZ, R27 ;  /* 0x000000ffff107224 */ /* 0x000fe200078e001b */
[C---:B--2---:R-:W-:Y:S11]  /*4f860*/  HMMA.16816.F32 R12, R20.reuse, R26, R12 ;  /* 0x0000001a140c723c */ /* 0x044ff6000000180c */
[----:B------:R-:W-:Y:S11]  /*4f870*/  @!UPT UIADD3 URZ, URZ, URZ, URZ ;  /* 0x0000003f3f3ff290 */ /* 0x000ff6000fffe03f */
[----:B------:R-:W-:Y:S01]  /*4f880*/  @!UPT UIADD3 URZ, URZ, URZ, URZ ;  /* 0x0000003f3f3ff290 */ /* 0x000fe2000fffe03f */
[----:B------:R-:W-:Y:S01]  /*4f890*/  STL.64 [R1+0x2f0], R12 ;  /* 0x0002f00c01007387 */ /* 0x000fe20000100a00 */
[----:B------:R0:W-:Y:S03]  /*4f8a0*/  STL.64 [R1+0x2f8], R14 ;  /* 0x0002f80e01007387 */ /* 0x0001e60000100a00 */
[----:B0-----:R-:W2:Y:S01]  /*4f8b0*/  LDL.LU.64 R14, [R1+0x43e8] ;  /* 0x0043e800010e7983 */ /* 0x001ea20000300a00 */
[----:B------:R-:W3:Y:S02]  /*4f8c0*/  LDL.LU.64 R26, [R1+0x8] ;  /* 0x00000800011a7983 */ /* 0x000ee40000300a00 */
[----:B------:R-:W-:Y:S01]  /*4f8d0*/  IMAD.MOV.U32 R7, RZ, RZ, R0 ;  /* 0x000000ffff077224 */ /* 0x000fe200078e0000 */
[----:B---3--:R0:W-:Y:S01]  /*4f8e0*/  STL.64 [R1+0x43a8], R26 ;  /* 0x0043a81a01007387 */ /* 0x0081e20000100a00 */
[----:B------:R-:W3:Y:S02]  /*4f8f0*/  LDL.LU R24, [R1+0x2d0] ;  /* 0x0002d00001187983 */ /* 0x000ee40000300800 */
[----:B------:R-:W3:Y:S01]  /*4f900*/  LDL.LU R25, [R1+0x2d4] ;  /* 0x0002d40001197983 */ /* 0x000ee20000300800 */
[----:B0-----:R-:W3:Y:S01]  /*4f910*/  LDL.LU R26, [R1+0x2d8] ;  /* 0x0002d800011a7983 */ /* 0x001ee20000300800 */
[----:B------:R-:W3:Y:S02]  /*4f920*/  LDL.LU R27, [R1+0x2dc] ;  /* 0x0002dc00011b7983 */ /* 0x000ee40000300800 */
[----:B------:R-:W-:Y:S02]  /*4f930*/  STL [R1+0x4338], R16 ;  /* 0x0043381001007387 */ /* 0x000fe40000100800 */
[----:B------:R-:W-:Y:S01]  /*4f940*/  STL [R1+0x4334], R17 ;  /* 0x0043341101007387 */ /* 0x000fe20000100800 */
[C---:B---3--:R-:W-:Y:S01]  /*4f950*/  HMMA.16816.F32 R4, R20.reuse, R6, R24 ;  /* 0x000000061404723c */ /* 0x048fe20000001818 */
[----:B------:R-:W3:Y:S11]  /*4f960*/  LDL.LU R24, [R1+0x210] ;  /* 0x0002100001187983 */ /* 0x000ef60000300800 */
[----:B------:R-:W-:Y:S11]  /*4f970*/  @!UPT UIADD3 URZ, URZ, URZ, URZ ;  /* 0x0000003f3f3ff290 */ /* 0x000ff6000fffe03f */
[----:B------:R-:W-:Y:S01]  /*4f980*/  STL.64 [R1+0x2e0], R4 ;  /* 0x0002e00401007387 */ /* 0x000fe20000100a00 */
[----:B------:R-:W-:Y:S02]  /*4f990*/  STL.64 [R1+0x2e8], R6 ;  /* 0x0002e80601007387 */ /* 0x000fe40000100a00 */
[----:B------:R-:W3:Y:S02]  /*4f9a0*/  LDL.LU R25, [R1+0x214] ;  /* 0x0002140001197983 */ /* 0x000ee40000300800 */
[----:B------:R-:W3:Y:S01]  /*4f9b0*/  LDL.LU R26, [R1+0x218] ;  /* 0x00021800011a7983 */ /* 0x000ee20000300800 */
[----:B------:R-:W3:Y:S01]  /*4f9c0*/  LDL.LU R27, [R1+0x21c] ;  /* 0x00021c00011b7983 */ /* 0x000ee20000300800 */
[----:B--2---:R-:W-:Y:S03]  /*4f9d0*/  HMMA.16816.F32 R8, R20, R14, R8 ;  /* 0x0000000e1408723c */ /* 0x004fe60000001808 */
[----:B---3--:R0:W-:Y:S01]  /*4f9e0*/  STL.64 [R1+0x43b8], R26 ;  /* 0x0043b81a01007387 */ /* 0x0081e20000100a00 */
[----:B------:R-:W-:Y:S03]  /*4f9f0*/  STL.64 [R1+0x43b0], R24 ;  /* 0x0043b01801007387 */ /* 0x000fe60000100a00 */
[----:B0-----:R-:W2:Y:S01]  /*4fa00*/  LDL.LU.64 R26, [R1+0x28] ;  /* 0x00002800011a7983 */ /* 0x001ea20000300a00 */
[----:B------:R-:W3:Y:S03]  /*4fa10*/  LDL.LU.64 R6, [R1+0x18] ;  /* 0x0000180001067983 */ /* 0x000ee60000300a00 */
[----:B---3--:R0:W-:Y:S01]  /*4fa20*/  STL.64 [R1+0x43c0], R6 ;  /* 0x0043c00601007387 */ /* 0x0081e20000100a00 */
[----:B------:R-:W2:Y:S02]  /*4fa30*/  LDL.LU R4, [R1+0x220] ;  /* 0x0002200001047983 */ /* 0x000ea40000300800 */
[----:B------:R-:W2:Y:S01]  /*4fa40*/  LDL.LU R5, [R1+0x224] ;  /* 0x0002240001057983 */ /* 0x000ea20000300800 */
[----:B0-----:R-:W2:Y:S01]  /*4fa50*/  LDL.LU R6, [R1+0x228] ;  /* 0x0002280001067983 */ /* 0x001ea20000300800 */
[----:B------:R-:W2:Y:S07]  /*4fa60*/  LDL.LU R7, [R1+0x22c] ;  /* 0x00022c0001077983 */ /* 0x000eae0000300800 */
[----:B------:R-:W-:Y:S02]  /*4fa70*/  STL.64 [R1+0x2d0], R8 ;  /* 0x0002d00801007387 */ /* 0x000fe40000100a00 */
[----:B------:R0:W-:Y:S02]  /*4fa80*/  STL.64 [R1+0x2d8], R10 ;  /* 0x0002d80a01007387 */ /* 0x0001e40000100a00 */
[----:B0-----:R-:W4:Y:S01]  /*4fa90*/  LDL.LU.64 R10, [R1+0x43e0] ;  /* 0x0043e000010a7983 */ /* 0x001f220000300a00 */
[----:B------:R-:W4:Y:S02]  /*4faa0*/  LDL.LU.64 R8, [R1+0x43d8] ;  /* 0x0043d80001087983 */ /* 0x000f240000300a00 */
[----:B------:R-:W-:-:S02]  /*4fab0*/  IMAD.MOV.U32 R17, RZ, RZ, R14 ;  /* 0x000000ffff117224 */ /* 0x000fc400078e000e */
[----:B------:R-:W-:Y:S02]  /*4fac0*/  IMAD.MOV.U32 R2, RZ, RZ, R15 ;  /* 0x000000ffff027224 */ /* 0x000fe400078e000f */
[----:B------:R-:W2:Y:S01]  /*4fad0*/  LDL.LU.64 R14, [R1+0x43d0] ;  /* 0x0043d000010e7983 */ /* 0x000ea20000300a00 */
[----:B------:R-:W2:Y:S01]  /*4fae0*/  LDL.LU.64 R12, [R1+0x43c8] ;  /* 0x0043c800010c7983 */ /* 0x000ea20000300a00 */
[----:B----4-:R-:W-:Y:S02]  /*4faf0*/  HMMA.16816.F32 R20, R20, R18, R8 ;  /* 0x000000121414723c */ /* 0x010fe40000001808 */
[----:B------:R-:W3:Y:S11]  /*4fb00*/  LDL.LU R8, [R1+0x1f0] ;  /* 0x0001f00001087983 */ /* 0x000ef60000300800 */
[----:B------:R-:W-:Y:S10]  /*4fb10*/  @!UPT UIADD3 URZ, URZ, URZ, URZ ;  /* 0x0000003f3f3ff290 */ /* 0x000ff4000fffe03f */
[----:B------:R-:W-:Y:S01]  /*4fb20*/  STL.64 [R1+0x230], R20 ;  /* 0x0002301401007387 */ /* 0x000fe20000100a00 */
[----:B------:R-:W-:Y:S02]  /*4fb30*/  STL.64 [R1+0x238], R22 ;  /* 0x0002381601007387 */ /* 0x000fe40000100a00 */
[----:B------:R-:W3:Y:S02]  /*4fb40*/  LDL.LU R9, [R1+0x1f4] ;  /* 0x0001f40001097983 */ /* 0x000ee40000300800 */
[----:B------:R-:W4:Y:S01]  /*4fb50*/  LDL.LU R10, [R1+0x1f8] ;  /* 0x0001f800010a7983 */ /* 0x000f220000300800 */
[----:B------:R-:W4:Y:S04]  /*4fb60*/  LDL.LU R11, [R1+0x1fc] ;  /* 0x0001fc00010b7983 */ /* 0x000f280000300800 */
[----:B----4-:R-:W-:Y:S01]  /*4fb70*/  STL.64 [R1+0x4390], R10 ;  /* 0x0043900a01007387 */ /* 0x010fe20000100a00 */
[----:B---3--:R0:W-:Y:S03]  /*4fb80*/  STL.64 [R1+0x4388], R8 ;  /* 0x0043880801007387 */ /* 0x0081e60000100a00 */
[----:B0-----:R-:W3:Y:S01]  /*4fb90*/  LDL.LU R8, [R1+0x200] ;  /* 0x0002000001087983 */ /* 0x001ee20000300800 */
[----:B------:R-:W3:Y:S02]  /*4fba0*/  LDL.LU R9, [R1+0x204] ;  /* 0x0002040001097983 */ /* 0x000ee40000300800 */
[----:B------:R-:W3:Y:S02]  /*4fbb0*/  LDL.LU R10, [R1+0x208] ;  /* 0x00020800010a7983 */ /* 0x000ee40000300800 */
[----:B------:R-:W3:Y:S01]  /*4fbc0*/  LDL.LU R11, [R1+0x20c] ;  /* 0x00020c00010b7983 */ /* 0x000ee20000300800 */
[----:B------:R-:W4:Y:S04]  /*4fbd0*/  LDL.LU.64 R22, [R1+0xc8] ;  /* 0x0000c80001167983 */ /* 0x000f280000300a00 */
[----:B----4-:R0:W-:Y:S04]  /*4fbe0*/  STL.64 [R1+0x4340], R22 ;  /* 0x0043401601007387 */ /* 0x0101e80000100a00 */
[----:B0-----:R-:W4:Y:S01]  /*4fbf0*/  LDL.LU.64 R22, [R1+0x38] ;  /* 0x0000380001167983 */ /* 0x001f220000300a00 */
[----:B--2---:R-:W-:Y:S03]  /*4fc00*/  HMMA.16816.F32 R4, R12, R26, R4 ;  /* 0x0000001a0c04723c */ /* 0x004fe60000001804 */
[----:B----4-:R0:W-:Y:S01]  /*4fc10*/  STL.64 [R1+0x4358], R22 ;  /* 0x0043581601007387 */ /* 0x0101e20000100a00 */
[----:B------:R-:W2:Y:S02]  /*4fc20*/  LDL.LU R20, [R1+0x1d0] ;  /* 0x0001d00001147983 */ /* 0x000ea40000300800 */
[----:B------:R-:W2:Y:S01]  /*4fc30*/  LDL.LU R21, [R1+0x1d4] ;  /* 0x0001d40001157983 */ /* 0x000ea20000300800 */
[----:B0-----:R-:W4:Y:S01]  /*4fc40*/  LDL.LU R22, [R1+0x1d8] ;  /* 0x0001d80001167983 */ /* 0x001f220000300800 */
[----:B------:R-:W4:Y:S02]  /*4fc50*/  LDL.LU R23, [R1+0x1dc] ;  /* 0x0001dc0001177983 */ /* 0x000f240000300800 */
[----:B------:R-:W-:-:S02]  /*4fc60*/  IMAD.MOV.U32 R3, RZ, RZ, R26 ;  /* 0x000000ffff037224 */ /* 0x000fc400078e001a */
[----:B------:R-:W-:Y:S01]  /*4fc70*/  IMAD.MOV.U32 R0, RZ, RZ, R27 ;  /* 0x000000ffff007224 */ /* 0x000fe200078e001b */
[----:B----4-:R-:W-:Y:S01]  /*4fc80*/  STL.64 [R1+0x4368], R22 ;  /* 0x0043681601007387 */ /* 0x010fe20000100a00 */
[----:B--2---:R0:W-:Y:S03]  /*4fc90*/  STL.64 [R1+0x4360], R20 ;  /* 0x0043601401007387 */ /* 0x0041e60000100a00 */
[----:B0-----:R-:W2:Y:S01]  /*4fca0*/  LDL.LU R20, [R1+0x1e0] ;  /* 0x0001e00001147983 */ /* 0x001ea20000300800 */
[----:B------:R-:W2:Y:S02]  /*4fcb0*/  LDL.LU R21, [R1+0x1e4] ;  /* 0x0001e40001157983 */ /* 0x000ea40000300800 */
[----:B------:R-:W2:Y:S02]  /*4fcc0*/  LDL.LU R22, [R1+0x1e8] ;  /* 0x0001e80001167983 */ /* 0x000ea40000300800 */
[----:B------:R-:W2:Y:S01]  /*4fcd0*/  LDL.LU R23, [R1+0x1ec] ;  /* 0x0001ec0001177983 */ /* 0x000ea20000300800 */
[----:B------:R-:W-:Y:S01]  /*4fce0*/  STL.64 [R1+0x4278], R18 ;  /* 0x0042781201007387 */ /* 0x000fe20000100a00 */
[----:B------:R-:W-:Y:S02]  /*4fcf0*/  STL.64 [R1+0x220], R4 ;  /* 0x0002200401007387 */ /* 0x000fe40000100a00 */
[----:B------:R0:W-:Y:S02]  /*4fd00*/  STL.64 [R1+0x228], R6 ;  /* 0x0002280601007387 */ /* 0x0001e40000100a00 */
[----:B0-----:R-:W4:Y:S01]  /*4fd10*/  LDL.LU.64 R6, [R1+0x43c0] ;  /* 0x0043c00001067983 */ /* 0x001f220000300a00 */
[----:B------:R-:W4:Y:S02]  /*4fd20*/  LDL.LU.64 R26, [R1+0x43b8] ;  /* 0x0043b800011a7983 */ /* 0x000f240000300a00 */
[----:B------:R-:W4:Y:S02]  /*4fd30*/  LDL.LU.64 R24, [R1+0x43b0] ;  /* 0x0043b00001187983 */ /* 0x000f240000300a00 */
[C---:B----4-:R-:W-:Y:S11]  /*4fd40*/  HMMA.16816.F32 R24, R12.reuse, R6, R24 ;  /* 0x000000060c18723c */ /* 0x050ff60000001818 */
[----:B------:R-:W-:Y:S11]  /*4fd50*/  @!UPT UIADD3 URZ, URZ, URZ, URZ ;  /* 0x0000003f3f3ff290 */ /* 0x000ff6000fffe03f */
[----:B------:R-:W-:Y:S01]  /*4fd60*/  @!UPT UIADD3 URZ, URZ, URZ, URZ ;  /* 0x0000003f3f3ff290 */ /* 0x000fe2000fffe03f */
[----:B------:R-:W-:Y:S01]  /*4fd70*/  STL.64 [R1+0x210], R24 ;  /* 0x0002101801007387 */ /* 0x000fe20000100a00 */
[----:B------:R0:W-:Y:S03]  /*4fd80*/  STL.64 [R1+0x218], R26 ;  /* 0x0002181a01007387 */ /* 0x0001e60000100a00 */
[----:B0-----:R-:W3:Y:S01]  /*4fd90*/  LDL.LU.64 R26, [R1+0x43a8] ;  /* 0x0043a800011a7983 */ /* 0x001ee20000300a00 */
[----:B------:R-:W-:Y:S02]  /*4fda0*/  IMAD.MOV.U32 R18, RZ, RZ, R6 ;  /* 0x000000ffff127224 */ /* 0x000fe400078e0006 */
[----:B------:R-:W-:Y:S02]  /*4fdb0*/  IMAD.MOV.U32 R4, RZ, RZ, R7 ;  /* 0x000000ffff047224 */ /* 0x000fe400078e0007 */
[----:B------:R-:W4:Y:S01]  /*4fdc0*/  LDL.LU.64 R6, [R1+0x43a0] ;  /* 0x0043a00001067983 */ /* 0x000f220000300a00 */
[----:B------:R-:W2:Y:S01]  /*4fdd0*/  LDL.LU R5, [R1+0x4398] ;  /* 0x0043980001057983 */ /* 0x000ea20000300800 */
[----:B---3--:R-:W-:Y:S01]  /*4fde0*/  HMMA.16816.F32 R8, R12, R26, R8 ;  /* 0x0000001a0c08723c */ /* 0x008fe20000001808 */
[----:B------:R-:W-:-:S02]  /*4fdf0*/  IMAD.MOV.U32 R16, RZ, RZ, R26 ;  /* 0x000000ffff107224 */ /* 0x000fc400078e001a */
[----:B------:R-:W-:Y:S11]  /*4fe00*/  IMAD.MOV.U32 R19, RZ, RZ, R27 ;  /* 0x000000ffff137224 */ /* 0x000ff600078e001b */
[----:B------:R-:W-:Y:S09]  /*4fe10*/  @!UPT UIADD3 URZ, URZ, URZ, URZ ;  /* 0x0000003f3f3ff290 */ /* 0x000ff2000fffe03f */
[----:B------:R-:W-:Y:S01]  /*4fe20*/  STL.64 [R1+0x200], R8 ;  /* 0x0002000801007387 */ /* 0x000fe20000100a00 */
[----:B------:R0:W-:Y:S03]  /*4fe30*/  STL.64 [R1+0x208], R10 ;  /* 0x0002080a01007387 */ /* 0x0001e60000100a00 */
[----:B0-----:R-:W3:Y:S01]  /*4fe40*/  LDL.LU.64 R10, [R1+0x4390] ;  /* 0x00439000010a7983 */ /* 0x001ee20000300a00 */
[----:B------:R-:W3:Y:S02]  /*4fe50*/  LDL.LU.64 R8, [R1+0x4388] ;  /* 0x0043880001087983 */ /* 0x000ee40000300a00 */
[----:B------:R-:W3:Y:S02]  /*4fe60*/  LDL.LU.64 R26, [R1+0x4380] ;  /* 0x00438000011a7983 */ /* 0x000ee40000300a00 */
[----:B------:R-:W-:Y:S01]  /*4fe70*/  STL.64 [R1+0x4350], R18 ;  /* 0x0043501201007387 */ /* 0x000fe20000100a00 */
[----:B------:R0:W-:Y:S04]  /*4fe80*/  STL.64 [R1+0x4348], R16 ;  /* 0x0043481001007387 */ /* 0x0001e80000100a00 */
[----:B0-----:R-:W2:Y:S01]  /*4fe90*/  LDL.LU R16, [R1+0x1c0] ;  /* 0x0001c00001107983 */ /* 0x001ea20000300800 */
[----:B------:R-:W2:Y:S02]  /*4fea0*/  LDL.LU R17, [R1+0x1c4] ;  /* 0x0001c40001117983 */ /* 0x000ea40000300800 */
[----:B------:R-:W2:Y:S02]  /*4feb0*/  LDL.LU R18, [R1+0x1c8] ;  /* 0x0001c80001127983 */ /* 0x000ea40000300800 */
[----:B------:R-:W2:Y:S01]  /*4fec0*/  LDL.LU R19, [R1+0x1cc] ;  /* 0x0001cc0001137983 */ /* 0x000ea20000300800 */
[C---:B---3--:R-:W-:Y:S11]  /*4fed0*/  HMMA.16816.F32 R8, R12.reuse, R26, R8 ;  /* 0x0000001a0c08723c */ /* 0x048ff60000001808 */
[----:B------:R-:W-:Y:S11]  /*4fee0*/  @!UPT UIADD3 URZ, URZ, URZ, URZ ;  /* 0x0000003f3f3ff290 */ /* 0x000ff6000fffe03f */
[----:B------:R-:W-:Y:S01]  /*4fef0*/  @!UPT UIADD3 URZ, URZ, URZ, URZ ;  /* 0x0000003f3f3ff290 */ /* 0x000fe2000fffe03f */
[----:B------:R-:W-:Y:S01]  /*4ff00*/  STL.64 [R1+0x1f0], R8 ;  /* 0x0001f00801007387 */ /* 0x000fe20000100a00 */
[----:B------:R0:W-:Y:S03]  /*4ff10*/  STL.64 [R1+0x1f8], R10 ;  /* 0x0001f80a01007387 */ /* 0x0001e60000100a00 */
[----:B0-----:R-:W2:Y:S01]  /*4ff20*/  LDL.LU.64 R10, [R1+0x4378] ;  /* 0x00437800010a7983 */ /* 0x001ea20000300a00 */
[----:B------:R-:W3:Y:S01]  /*4ff30*/  LDL.LU.64 R8, [R1+0x4370] ;  /* 0x0043700001087983 */ /* 0x000ee20000300a00 */
[C---:B--2---:R-:W-:Y:S11]  /*4ff40*/  HMMA.16816.F32 R20, R12.reuse, R10, R20 ;  /* 0x0000000a0c14723c */ /* 0x044ff60000001814 */
[----:B------:R-:W-:Y:S11]  /*4ff50*/  @!UPT UIADD3 URZ, URZ, URZ, URZ ;  /* 0x0000003f3f3ff290 */ /* 0x000ff6000fffe03f */
[----:B------:R-:W-:Y:S01]  /*4ff60*/  @!UPT UIADD3 URZ, URZ, URZ, URZ ;  /* 0x0000003f3f3ff290 */ /* 0x000fe2000fffe03f */
[----:B------:R-:W-:Y:S01]  /*4ff70*/  STL.64 [R1+0x1e0], R20 ;  /* 0x0001e01401007387 */ /* 0x000fe20000100a00 */
[----:B------:R0:W-:Y:S03]  /*4ff80*/  STL.64 [R1+0x1e8], R22 ;  /* 0x0001e81601007387 */ /* 0x0001e60000100a00 */
[----:B0-----:R-:W4:Y:S01]  /*4ff90*/  LDL.LU.64 R22, [R1+0x4368] ;  /* 0x0043680001167983 */ /* 0x001f220000300a00 */
[----:B------:R-:W4:Y:S02]  /*4ffa0*/  LDL.LU.64 R20, [R1+0x4360] ;  /* 0x0043600001147983 */ /* 0x000f240000300a00 */
[----:B------:R-:W-:Y:S02]  /*4ffb0*/  STL.64 [R1+0x4200], R10 ;  /* 0x0042000a01007387 */ /* 0x000fe40000100a00 */
[----:B---3--:R0:W-:Y:S02]  /*4ffc0*/  STL.64 [R1+0x41f8], R8 ;  /* 0x0041f80801007387 */ /* 0x0081e40000100a00 */
[----:B0-----:R-:W2:Y:S01]  /*4ffd0*/  LDL.LU R8, [R1+0x1b0] ;  /* 0x0001b00001087983 */ /* 0x001ea20000300800 */
[----:B------:R-:W2:Y:S02]  /*4ffe0*/  LDL.LU R9, [R1+0x1b4] ;  /* 0x0001b40001097983 */ /* 0x000ea40000300800 */
[----:B------:R-:W2:Y:S02]  /*4fff0*/  LDL.LU R10, [R1+0x1b8] ;  /* 0x0001b800010a7983 */ /* 0x000ea40000300800 */
[----:B------:R-:W2:Y:S01]  /*50000*/  LDL.LU R11, [R1+0x1bc] ;  /* 0x0001bc00010b7983 */ /* 0x000ea20000300800 */
[C---:B----4-:R-:W-:Y:S11]  /*50010*/  HMMA.16816.F32 R20, R12.reuse, R6, R20 ;  /* 0x000000060c14723c */ /* 0x050ff60000001814 */
[----:B------:R-:W-:Y:S11]  /*50020*/  @!UPT UIADD3 URZ, URZ, URZ, URZ ;  /* 0x0000003f3f3ff290 */ /* 0x000ff6000fffe03f */
[----:B------:R-:W-:Y:S01]  /*50030*/  @!UPT UIADD3 URZ, URZ, URZ, URZ ;  /* 0x0000003f3f3ff290 */ /* 0x000fe2000fffe03f */
[----:B------:R-:W-:Y:S01]  /*50040*/  STL.64 [R1+0x1d0], R20 ;  /* 0x0001d01401007387 */ /* 0x000fe20000100a00 */
[----:B------:R0:W-:Y:S03]  /*50050*/  STL.64 [R1+0x1d8], R22 ;  /* 0x0001d81601007387 */ /* 0x0001e60000100a00 */
[----:B0-----:R-:W3:Y:S01]  /*50060*/  LDL.LU.64 R22, [R1+0x4358] ;  /* 0x0043580001167983 */ /* 0x001ee20000300a00 */
[----:B------:R-:W-:Y:S02]  /*50070*/  STL.64 [R1+0x4270], R6 ;  /* 0x0042700601007387 */ /* 0x000fe40000100a00 */
[----:B------:R-:W-:Y:S01]  /*50080*/  STL [R1+0x4268], R5 ;  /* 0x0042680501007387 */ /* 0x000fe20000100800 */
[C---:B---3--:R-:W-:Y:S01]  /*50090*/  HMMA.16816.F32 R16, R12.reuse, R22, R16 ;  /* 0x000000160c10723c */ /* 0x048fe20000001810 */
[----:B------:R-:W-:Y:S02]  /*500a0*/  IMAD.MOV.U32 R25, RZ, RZ, R22 ;  /* 0x000000ffff197224 */ /* 0x000fe400078e0016 */
[----:B------:R-:W-:Y:S11]  /*500b0*/  IMAD.MOV.U32 R24, RZ, RZ, R23 ;  /* 0x000000ffff187224 */ /* 0x000ff600078e0017 */
[----:B------:R-:W-:Y:S09]  /*500c0*/  @!UPT UIADD3 URZ, URZ, URZ, URZ ;  /* 0x0000003f3f3ff290 */ /* 0x000ff2000fffe03f */
[----:B------:R-:W-:Y:S01]  /*500d0*/  STL.64 [R1+0x1c0], R16 ;  /* 0x0001c01001007387 */ /* 0x000fe20000100a00 */
[----:B------:R0:W-:Y:S03]  /*500e0*/  STL.64 [R1+0x1c8], R18 ;  /* 0x0001c81201007387 */ /* 0x0001e60000100a00 */
[----:B0-----:R-:W3:Y:S01]  /*500f0*/  LDL.LU.64 R18, [R1+0x4350] ;  /* 0x0043500001127983 */ /* 0x001ee20000300a00 */
[----:B------:R-:W4:Y:S02]  /*50100*/  LDL.LU.64 R16, [R1+0x4348] ;  /* 0x0043480001107983 */ /* 0x000f240000300a00 */
[----:B------:R-:W2:Y:S02]  /*50110*/  LDL.LU.64 R22, [R1+0x4340] ;  /* 0x0043400001167983 */ /* 0x000ea40000300a00 */
[----:B------:R4:W-:Y:S01]  /*50120*/  STL.64 [R1+0x4210], R26 ;  /* 0x0042101a01007387 */ /* 0x0009e20000100a00 */
[----:B------:R-:W-:Y:S01]  /*50130*/  STL.64 [R1+0x4208], R24 ;  /* 0x0042081801007387 */ /* 0x000fe20000100a00 */
[----:B--2---:R-:W-:Y:S01]  /*50140*/  HMMA.16816.F32 R8, R12, R22, R8 ;  /* 0x000000160c08723c */ /* 0x004fe20000001808 */
[----:B------:R-:W-:-:S02]  /*50150*/  IMAD.MOV.U32 R29, RZ, RZ, R22 ;  /* 0x000000ffff1d7224 */ /* 0x000fc400078e0016 */
[----:B------:R-:W-:Y:S11]  /*50160*/  IMAD.MOV.U32 R28, RZ, RZ, R23 ;  /* 0x000000ffff1c7224 */ /* 0x000ff600078e0017 */
[----:B------:R-:W-:Y:S09]  /*50170*/  @!UPT UIADD3 URZ, URZ, URZ, URZ ;  /* 0x0000003f3f3ff290 */ /* 0x000ff2000fffe03f */
[----:B------:R-:W-:Y:S01]  /*50180*/  STL.64 [R1+0x1b0], R8 ;  /* 0x0001b00801007387 */ /* 0x000fe20000100a00 */
[----:B------:R-:W-:Y:S02]  /*50190*/  STL.64 [R1+0x1b8], R10 ;  /* 0x0001b80a01007387 */ /* 0x000fe40000100a00 */
[----:B------:R-:W2:Y:S02]  /*501a0*/  LDL.LU R20, [R1+0xd0] ;  /* 0x0000d00001147983 */ /* 0x000ea40000300800 */
[----:B------:R-:W2:Y:S01]  /*501b0*/  LDL.LU R21, [R1+0xd4] ;  /* 0x0000d40001157983 */ /* 0x000ea20000300800 */
[----:B------:R-:W2:Y:S01]  /*501c0*/  LDL.LU R22, [R1+0xd8] ;  /* 0x0000d80001167983 */ /* 0x000ea20000300800 */
[----:B------:R-:W2:Y:S02]  /*501d0*/  LDL.LU R23, [R1+0xdc] ;  /* 0x0000dc0001177983 */ /* 0x000ea40000300800 */
[----:B----4-:R-:W-:Y:S02]  /*501e0*/  IMAD.MOV.U32 R26, RZ, RZ, R16 ;  /* 0x000000ffff1a7224 */ /* 0x010fe400078e0010 */
[----:B---3--:R-:W-:Y:S01]  /*501f0*/  IMAD.MOV.U32 R27, RZ, RZ, R19 ;  /* 0x000000ffff1b7224 */ /* 0x008fe200078e0013 */
[----:B--2---:R-:W-:Y:S01]  /*50200*/  STL.64 [R1+0x4220], R22 ;  /* 0x0042201601007387 */ /* 0x004fe20000100a00 */
[----:B------:R0:W-:Y:S02]  /*50210*/  STL.64 [R1+0x4218], R20 ;  /* 0x0042181401007387 */ /* 0x0001e40000100a00 */
[----:B------:R-:W2:Y:S02]  /*50220*/  LDL.LU R16, [R1+0x4338] ;  /* 0x0043380001107983 */ /* 0x000ea40000300800 */
[----:B------:R1:W-:Y:S01]  /*50230*/  STL.64 [R1+0x4228], R26 ;  /* 0x0042281a01007387 */ /* 0x0003e20000100a00 */
[----:B0-----:R-:W3:Y:S01]  /*50240*/  LDL.LU R20, [R1+0x100] ;  /* 0x0001000001147983 */ /* 0x001ee20000300800 */
[----:B------:R-:W3:Y:S02]  /*50250*/  LDL.LU R21, [R1+0x104] ;  /* 0x0001040001157983 */ /* 0x000ee40000300800 */
[----:B------:R-:W4:Y:S02]  /*50260*/  LDL.LU R22, [R1+0x108] ;  /* 0x0001080001167983 */ /* 0x000f240000300800 */
[----:B------:R-:W4:Y:S02]  /*50270*/  LDL.LU R23, [R1+0x10c] ;  /* 0x00010c0001177983 */ /* 0x000f240000300800 */
[----:B-1----:R-:W-:-:S02]  /*50280*/  IMAD.MOV.U32 R26, RZ, RZ, R18 ;  /* 0x000000ffff1a7224 */ /* 0x002fc400078e0012 */
[----:B------:R-:W-:Y:S01]  /*50290*/  IMAD.MOV.U32 R27, RZ, RZ, R4 ;  /* 0x000000ffff1b7224 */ /* 0x000fe200078e0004 */
[----:B----4-:R-:W-:Y:S01]  /*502a0*/  STL.64 [R1+0x4238], R22 ;  /* 0x0042381601007387 */ /* 0x010fe20000100a00 */
[----:B---3--:R0:W-:Y:S03]  /*502b0*/  STL.64 [R1+0x4230], R20 ;  /* 0x0042301401007387 */ /* 0x0081e60000100a00 */
[----:B------:R-:W-:Y:S01]  /*502c0*/  STL.64 [R1+0x4240], R26 ;  /* 0x0042401a01007387 */ /* 0x000fe20000100a00 */
[----:B0-----:R-:W3:Y:S01]  /*502d0*/  LDL.LU R20, [R1+0x110] ;  /* 0x0001100001147983 */ /* 0x001ee20000300800 */
[----:B------:R-:W3:Y:S02]  /*502e0*/  LDL.LU R21, [R1+0x114] ;  /* 0x0001140001157983 */ /* 0x000ee40000300800 */
[----:B------:R-:W4:Y:S02]  /*502f0*/  LDL.LU R22, [R1+0x118] ;  /* 0x0001180001167983 */ /* 0x000f240000300800 */
[----:B------:R-:W4:Y:S01]  /*50300*/  LDL.LU R23, [R1+0x11c] ;  /* 0x00011c0001177983 */ /* 0x000f220000300800 */
[----:B------:R-:W2:Y:S01]  /*50310*/  LDL.LU R4, [R1+0x130] ;  /* 0x0001300001047983 */ /* 0x000ea20000300800 */
[----:B------:R-:W2:Y:S02]  /*50320*/  LDL.LU R5, [R1+0x134] ;  /* 0x0001340001057983 */ /* 0x000ea40000300800 */
[----:B------:R-:W2:Y:S02]  /*50330*/  LDL.LU R6, [R1+0x138] ;  /* 0x0001380001067983 */ /* 0x000ea40000300800 */
[----:B------:R-:W2:Y:S02]  /*50340*/  LDL.LU R7, [R1+0x13c] ;  /* 0x00013c0001077983 */ /* 0x000ea40000300800 */
[----:B------:R-:W-:-:S02]  /*50350*/  IMAD.MOV.U32 R18, RZ, RZ, R17 ;  /* 0x000000ffff127224 */ /* 0x000fc400078e0011 */
[----:B------:R-:W-:Y:S01]  /*50360*/  IMAD.MOV.U32 R19, RZ, RZ, R2 ;  /* 0x000000ffff137224 */ /* 0x000fe200078e0002 */
[----:B--2---:R-:W-:Y:S01]  /*50370*/  STL.64 [R1+0x4288], R6 ;  /* 0x0042880601007387 */ /* 0x004fe20000100a00 */
[----:B------:R-:W-:Y:S02]  /*50380*/  STL.64 [R1+0x4280], R4 ;  /* 0x0042800401007387 */ /* 0x000fe40000100a00 */
[----:B------:R-:W2:Y:S02]  /*50390*/  LDL.LU R17, [R1+0x4334] ;  /* 0x0043340001117983 */ /* 0x000ea40000300800 */
[----:B------:R-:W2:Y:S01]  /*503a0*/  LDL.LU R2, [R1+0x4330] ;  /* 0x0043300001027983 */ /* 0x000ea20000300800 */
[----:B------:R0:W-:Y:S04]  /*503b0*/  STL.64 [R1+0x4290], R18 ;  /* 0x0042901201007387 */ /* 0x0001e80000100a00 */
[----:B0-----:R-:W2:Y:S04]  /*503c0*/  LDL.LU.64 R18, [R1+0x68] ;  /* 0x0000680001127983 */ /* 0x001ea80000300a00 */
[----:B--2---:R0:W-:Y:S01]  /*503d0*/  STL.64 [R1+0x42a8], R18 ;  /* 0x0042a81201007387 */ /* 0x0041e20000100a00 */
[----:B------:R-:W2:Y:S02]  /*503e0*/  LDL.LU R4, [R1+0x140] ;  /* 0x0001400001047983 */ /* 0x000ea40000300800 */
[----:B------:R-:W2:Y:S02]  /*503f0*/  LDL.LU R5, [R1+0x144] ;  /* 0x0001440001057983 */ /* 0x000ea40000300800 */
[----:B------:R-:W2:Y:S01]  /*50400*/  LDL.LU R6, [R1+0x148] ;  /* 0x0001480001067983 */ /* 0x000ea20000300800 */
[----:B------:R-:W2:Y:S01]  /*50410*/  LDL.LU R7, [R1+0x14c] ;  /* 0x00014c0001077983 */ /* 0x000ea20000300800 */
[----:B0-----:R-:W-:-:S02]  /*50420*/  IMAD.MOV.U32 R18, RZ, RZ, R17 ;  /* 0x000000ffff127224 */ /* 0x001fc400078e0011 */
[----:B------:R-:W-:Y:S01]  /*50430*/  IMAD.MOV.U32 R19, RZ, RZ, R16 ;  /* 0x000000ffff137224 */ /* 0x000fe200078e0010 */
[----:B------:R-:W2:Y:S01]  /*50440*/  LDL.LU R17, [R1+0x432c] ;  /* 0x00432c0001117983 */ /* 0x000ea20000300800 */
[----:B------:R-:W2:Y:S03]  /*50450*/  LDL.LU R16, [R1+0x4328] ;  /* 0x0043280001107983 */ /* 0x000ea60000300800 */
[----:B------:R0:W-:Y:S04]  /*50460*/  STL.64 [R1+0x42c0], R18 ;  /* 0x0042c01201007387 */ /* 0x0001e80000100a00 */
[----:B0-----:R-:W2:Y:S04]  /*50470*/  LDL.LU.64 R18, [R1+0x88] ;  /* 0x0000880001127983 */ /* 0x001ea80000300a00 */
[----:B--2---:R0:W-:Y:S01]  /*50480*/  STL.64 [R1+0x42d8], R18 ;  /* 0x0042d81201007387 */ /* 0x0041e20000100a00 */
[----:B------:R-:W-:Y:S02]  /*50490*/  STL.64 [R1+0x42a0], R6 ;  /* 0x0042a00601007387 */ /* 0x000fe40000100a00 */
[----:B------:R1:W-:Y:S02]  /*504a0*/  STL.64 [R1+0x4298], R4 ;  /* 0x0042980401007387 */ /* 0x0003e40000100a00 */
[----:B0-----:R-:W-:-:S02]  /*504b0*/  IMAD.MOV.U32 R18, RZ, RZ, R17 ;  /* 0x000000ffff127224 */ /* 0x001fc400078e0011 */
[----:B------:R-:W-:Y:S01]  /*504c0*/  IMAD.MOV.U32 R19, RZ, RZ, R2 ;  /* 0x000000ffff137224 */ /* 0x000fe200078e0002 */
[----:B-1----:R-:W2:Y:S01]  /*504d0*/  LDL.LU R4, [R1+0x150] ;  /* 0x0001500001047983 */ /* 0x002ea20000300800 */
[----:B------:R-:W2:Y:S02]  /*504e0*/  LDL.LU R5, [R1+0x154] ;  /* 0x0001540001057983 */ /* 0x000ea40000300800 */
[----:B------:R-:W2:Y:S02]  /*504f0*/  LDL.LU R6, [R1+0x158] ;  /* 0x0001580001067983 */ /* 0x000ea40000300800 */
[----:B------:R-:W2:Y:S01]  /*50500*/  LDL.LU R7, [R1+0x15c] ;  /* 0x00015c0001077983 */ /* 0x000ea20000300800 */
[----:B------:R-:W2:Y:S01]  /*50510*/  LDL.LU R17, [R1+0x4324] ;  /* 0x0043240001117983 */ /* 0x000ea20000300800 */
[----:B------:R-:W2:Y:S02]  /*50520*/  LDL.LU R2, [R1+0x4320] ;  /* 0x0043200001027983 */ /* 0x000ea40000300800 */
[----:B------:R0:W-:Y:S02]  /*50530*/  STL.64 [R1+0x42f0], R18 ;  /* 0x0042f01201007387 */ /* 0x0001e40000100a00 */
[----:B0-----:R-:W2:Y:S04]  /*50540*/  LDL.LU.64 R18, [R1+0xa8] ;  /* 0x0000a80001127983 */ /* 0x001ea80000300a00 */
[----:B--2---:R-:W-:Y:S01]  /*50550*/  STL.64 [R1+0x4308], R18 ;  /* 0x0043081201007387 */ /* 0x004fe20000100a00 */
[----:B------:R-:W-:Y:S02]  /*50560*/  STL.64 [R1+0x42b8], R6 ;  /* 0x0042b80601007387 */ /* 0x000fe40000100a00 */
[----:B------:R0:W-:Y:S02]  /*50570*/  STL.64 [R1+0x42b0], R4 ;  /* 0x0042b00401007387 */ /* 0x0001e40000100a00 */
[----:B0-----:R-:W2:Y:S01]  /*50580*/  LDL.LU R4, [R1+0x160] ;  /* 0x0001600001047983 */ /* 0x001ea20000300800 */
[----:B------:R-:W2:Y:S02]  /*50590*/  LDL.LU R5, [R1+0x164] ;  /* 0x0001640001057983 */ /* 0x000ea40000300800 */
[----:B------:R-:W2:Y:S02]  /*505a0*/  LDL.LU R6, [R1+0x168] ;  /* 0x0001680001067983 */ /* 0x000ea40000300800 */
[----:B------:R-:W2:Y:S02]  /*505b0*/  LDL.LU R7, [R1+0x16c] ;  /* 0x00016c0001077983 */ /* 0x000ea40000300800 */
[----:B--2---:R-:W-:Y:S01]  /*505c0*/  STL.64 [R1+0x42d0], R6 ;  /* 0x0042d00601007387 */ /* 0x004fe20000100a00 */
[----:B------:R0:W-:Y:S03]  /*505d0*/  STL.64 [R1+0x42c8], R4 ;  /* 0x0042c80401007387 */ /* 0x0001e60000100a00 */
        /* <DEDUP_REMOVED lines=16> */
[----:B------:R-:W-:-:S02]  /*506e0*/  IMAD.MOV.U32 R18, RZ, RZ, R17 ;  /* 0x000000ffff127224 */ /* 0x000fc400078e0011 */
[----:B------:R-:W-:Y:S01]  /*506f0*/  IMAD.MOV.U32 R19, RZ, RZ, R16 ;  /* 0x000000ffff137224 */ /* 0x000fe200078e0010 */
[----:B--2---:R-:W-:Y:S01]  /*50700*/  STL.64 [R1+0x4318], R6 ;  /* 0x0043180601007387 */ /* 0x004fe20000100a00 */
[----:B------:R0:W-:Y:S03]  /*50710*/  STL.64 [R1+0x4310], R4 ;  /* 0x0043100401007387 */ /* 0x0001e60000100a00 */
[----:B0-----:R-:W2:Y:S01]  /*50720*/  LDL.LU R4, [R1+0x1a0] ;  /* 0x0001a00001047983 */ /* 0x001ea20000300800 */
[----:B------:R-:W2:Y:S02]  /*50730*/  LDL.LU R5, [R1+0x1a4] ;  /* 0x0001a40001057983 */ /* 0x000ea40000300800 */
[----:B------:R-:W2:Y:S02]  /*50740*/  LDL.LU R6, [R1+0x1a8] ;  /* 0x0001a80001067983 */ /* 0x000ea40000300800 */
[----:B------:R-:W2:Y:S01]  /*50750*/  LDL.LU R7, [R1+0x1ac] ;  /* 0x0001ac0001077983 */ /* 0x000ea20000300800 */
[----:B----4-:R-:W-:Y:S01]  /*50760*/  STL.64 [R1+0x4250], R22 ;  /* 0x0042501601007387 */ /* 0x010fe20000100a00 */
[----:B---3--:R0:W-:Y:S03]  /*50770*/  STL.64 [R1+0x4248], R20 ;  /* 0x0042481401007387 */ /* 0x0081e60000100a00 */
[----:B0-----:R-:W3:Y:S01]  /*50780*/  LDL.LU R20, [R1+0x120] ;  /* 0x0001200001147983 */ /* 0x001ee20000300800 */
[----:B------:R-:W3:Y:S02]  /*50790*/  LDL.LU R21, [R1+0x124] ;  /* 0x0001240001157983 */ /* 0x000ee40000300800 */
[----:B------:R-:W3:Y:S02]  /*507a0*/  LDL.LU R22, [R1+0x128] ;  /* 0x0001280001167983 */ /* 0x000ee40000300800 */
[----:B------:R-:W3:Y:S01]  /*507b0*/  LDL.LU R23, [R1+0x12c] ;  /* 0x00012c0001177983 */ /* 0x000ee20000300800 */
[----:B------:R-:W4:Y:S01]  /*507c0*/  LDL.LU R8, [R1+0xf0] ;  /* 0x0000f00001087983 */ /* 0x000f220000300800 */
[----:B------:R-:W4:Y:S02]  /*507d0*/  LDL.LU R9, [R1+0xf4] ;  /* 0x0000f40001097983 */ /* 0x000f240000300800 */
[----:B------:R-:W4:Y:S02]  /*507e0*/  LDL.LU R10, [R1+0xf8] ;  /* 0x0000f800010a7983 */ /* 0x000f240000300800 */
[----:B------:R-:W4:Y:S01]  /*507f0*/  LDL.LU R11, [R1+0xfc] ;  /* 0x0000fc00010b7983 */ /* 0x000f220000300800 */
[----:B------:R-:W-:Y:S01]  /*50800*/  STL [R1+0x41ec], R28 ;  /* 0x0041ec1c01007387 */ /* 0x000fe20000100800 */
[----:B------:R-:W-:Y:S01]  /*50810*/  STL [R1+0x41e8], R29 ;  /* 0x0041e81d01007387 */ /* 0x000fe20000100800 */
[C---:B--2---:R-:W-:Y:S02]  /*50820*/  HMMA.16816.F32 R16, R12.reuse, R18, R4 ;  /* 0x000000120c10723c */ /* 0x044fe40000001804 */
[----:B------:R-:W2:Y:S01]  /*50830*/  LDL.LU.64 R6, [R1+0x4318] ;  /* 0x0043180001067983 */ /* 0x000ea20000300a00 */
[----:B------:R-:W2:Y:S11]  /*50840*/  LDL.LU.64 R4, [R1+0x4310] ;  /* 0x0043100001047983 */ /* 0x000eb60000300a00 */
[----:B------:R-:W-:Y:S09]  /*50850*/  @!UPT UIADD3 URZ, URZ, URZ, URZ ;  /* 0x0000003f3f3ff290 */ /* 0x000ff2000fffe03f */
[----:B------:R-:W-:Y:S01]  /*50860*/  STL.64 [R1+0x1a0], R16 ;  /* 0x0001a01001007387 */ /* 0x000fe20000100a00 */
[----:B------:R0:W-:Y:S03]  /*50870*/  STL.64 [R1+0x1a8], R18 ;  /* 0x0001a81201007387 */ /* 0x0001e60000100a00 */
[----:B0-----:R-:W2:Y:S02]  /*50880*/  LDL.LU.64 R18, [R1+0x4308] ;  /* 0x0043080001127983 */ /* 0x001ea40000300a00 */
        /* <DEDUP_REMOVED lines=9> */
[----:B------:R-:W-:Y:S01]  /*50920*/  STL [R1+0x41f4], R29 ;  /* 0x0041f41d01007387 */ /* 0x000fe20000100800 */
[----:B------:R-:W-:Y:S01]  /*50930*/  STL [R1+0x41f0], R28 ;  /* 0x0041f01c01007387 */ /* 0x000fe20000100800 */
[C---:B--2---:R-:W-:Y:S03]  /*50940*/  HMMA.16816.F32 R16, R12.reuse, R18, R4 ;  /* 0x000000120c10723c */ /* 0x044fe60000001804 */
[----:B------:R-:W2:Y:S01]  /*50950*/  LDL.LU.64 R6, [R1+0x42e8] ;  /* 0x0042e80001067983 */ /* 0x000ea20000300a00 */
[----:B------:R-:W2:Y:S11]  /*50960*/  LDL.LU.64 R4, [R1+0x42e0] ;  /* 0x0042e00001047983 */ /* 0x000eb60000300a00 */
[----:B------:R-:W-:Y:S08]  /*50970*/  @!UPT UIADD3 URZ, URZ, URZ, URZ ;  /* 0x0000003f3f3ff290 */ /* 0x000ff0000fffe03f */
        /* <DEDUP_REMOVED lines=12> */
[C---:B--2---:R-:W-:Y:S01]  /*50a40*/  HMMA.16816.F32 R16, R12.reuse, R18, R4 ;  /* 0x000000120c10723c */ /* 0x044fe20000001804 */
[----:B------:R-:W2:Y:S01]  /*50a50*/  LDL.LU.64 R6, [R1+0x42b8] ;  /* 0x0042b80001067983 */ /* 0x000ea20000300a00 */
[----:B------:R-:W2:Y:S11]  /*50a60*/  LDL.LU.64 R4, [R1+0x42b0] ;  /* 0x0042b00001047983 */ /* 0x000eb60000300a00 */
[----:B------:R-:W-:Y:S10]  /*50a70*/  @!UPT UIADD3 URZ, URZ, URZ, URZ ;  /* 0x0000003f3f3ff290 */ /* 0x000ff4000fffe03f */
[----:B------:R-:W-:Y:S01]  /*50a80*/  STL.64 [R1+0x160], R16 ;  /* 0x0001601001007387 */ /* 0x000fe20000100a00 */
[----:B------:R0:W-:Y:S03]  /*50a90*/  STL.64 [R1+0x168], R18 ;  /* 0x0001681201007387 */ /* 0x0001e60000100a00 */
[----:B0-----:R-:W2:Y:S01]  /*50aa0*/  LDL.LU.64 R18, [R1+0x42a8] ;  /* 0x0042a80001127983 */ /* 0x001ea20000300a00 */
[----:B------:R-:W-:Y:S02]  /*50ab0*/  IMAD.MOV.U32 R26, RZ, RZ, R3 ;  /* 0x000000ffff1a7224 */ /* 0x000fe400078e0003 */
[----:B------:R-:W-:Y:S01]  /*50ac0*/  IMAD.MOV.U32 R27, RZ, RZ, R0 ;  /* 0x000000ffff1b7224 */ /* 0x000fe200078e0000 */
        /* <DEDUP_REMOVED lines=18> */
[----:B--2---:R-:W-:Y:S02]  /*50bf0*/  HMMA.16816.F32 R12, R12, R18, R4 ;  /* 0x000000120c0c723c */ /* 0x004fe40000001804 */
[----:B------:R-:W2:Y:S01]  /*50c00*/  LDL.LU.64 R6, [R1+0x4270] ;  /* 0x0042700001067983 */ /* 0x000ea20000300a00 */
[----:B------:R-:W2:Y:S02]  /*50c10*/  LDL.LU R5, [R1+0x4268] ;  /* 0x0042680001057983 */ /* 0x000ea40000300800 */
[----:B------:R-:W-:-:S02]  /*50c20*/  IMAD.MOV.U32 R3, RZ, RZ, R18 ;  /* 0x000000ffff037224 */ /* 0x000fc400078e0012 */
[----:B------:R-:W-:Y:S11]  /*50c30*/  IMAD.MOV.U32 R0, RZ, RZ, R19 ;  /* 0x000000ffff007224 */ /* 0x000ff600078e0013 */
[----:B------:R-:W-:Y:S05]  /*50c40*/  @!UPT UIADD3 URZ, URZ, URZ, URZ ;  /* 0x0000003f3f3ff290 */ /* 0x000fea000fffe03f */
[----:B------:R0:W-:Y:S01]  /*50c50*/  STL.64 [R1+0x560], R12 ;  /* 0x0005600c01007387 */ /* 0x0001e20000100a00 */
[----:B------:R1:W-:Y:S02]  /*50c60*/  STL.64 [R1+0x568], R14 ;  /* 0x0005680e01007387 */ /* 0x0003e40000100a00 */
[----:B------:R-:W3:Y:S02]  /*50c70*/  LDL.LU.64 R18, [R1+0x4260] ;  /* 0x0042600001127983 */ /* 0x000ee40000300a00 */
[----:B------:R-:W3:Y:S01]  /*50c80*/  LDL.LU.64 R16, [R1+0x4258] ;  /* 0x0042580001107983 */ /* 0x000ee20000300a00 */
[----:B0-----:R-:W2:Y:S01]  /*50c90*/  LDL.LU R12, [R1+0xe0] ;  /* 0x0000e000010c7983 */ /* 0x001ea20000300800 */
[----:B------:R-:W2:Y:S02]  /*50ca0*/  LDL.LU R13, [R1+0xe4] ;  /* 0x0000e400010d7983 */ /* 0x000ea40000300800 */
[----:B-1----:R-:W2:Y:S02]  /*50cb0*/  LDL.LU R14, [R1+0xe8] ;  /* 0x0000e800010e7983 */ /* 0x002ea40000300800 */
[----:B------:R-:W2:Y:S01]  /*50cc0*/  LDL R4, [R1+0x1eb8] ;  /* 0x001eb80001047983 */ /* 0x000ea20000100800 */
[C---:B---3--:R-:W-:Y:S01]  /*50cd0*/  HMMA.16816.F32 R24, R16.reuse, R26, R20 ;  /* 0x0000001a1018723c */ /* 0x048fe20000001814 */
[----:B------:R-:W3:Y:S01]  /*50ce0*/  LDL.LU.64 R22, [R1+0x4250] ;  /* 0x0042500001167983 */ /* 0x000ee20000300a00 */
[----:B------:R-:W3:Y:S11]  /*50cf0*/  LDL.LU.64 R20, [R1+0x4248] ;  /* 0x0042480001147983 */ /* 0x000ef60000300a00 */
[----:B------:R-:W-:Y:S10]  /*50d00*/  @!UPT UIADD3 URZ, URZ, URZ, URZ ;  /* 0x0000003f3f3ff290 */ /* 0x000ff4000fffe03f */
[----:B------:R-:W-:Y:S01]  /*50d10*/  STL.64 [R1+0x540], R24 ;  /* 0x0005401801007387 */ /* 0x000fe20000100a00 */
        /* <DEDUP_REMOVED lines=15> */
[----:B0-----:R-:W4:Y:S01]  /*50e10*/  LDL.LU.64 R26, [R1+0x4210] ;  /* 0x00421000011a7983 */ /* 0x001f220000300a00 */
[----:B------:R-:W2:Y:S02]  /*50e20*/  LDL.LU.64 R24, [R1+0x4208] ;  /* 0x0042080001187983 */ /* 0x000ea40000300a00 */
[----:B------:R-:W-:Y:S01]  /*50e30*/  IMAD.MOV.U32 R15, RZ, RZ, R2 ;  /* 0x000000ffff0f7224 */ /* 0x000fe200078e0002 */
[C---:B----4-:R-:W-:Y:S11]  /*50e40*/  HMMA.16816.F32 R8, R16.reuse, R26, R8 ;  /* 0x0000001a1008723c */ /* 0x050ff60000001808 */
[----:B------:R-:W-:Y:S11]  /*50e50*/  @!UPT UIADD3 URZ, URZ, URZ, URZ ;  /* 0x0000003f3f3ff290 */ /* 0x000ff6000fffe03f */
[----:B------:R-:W-:Y:S01]  /*50e60*/  @!UPT UIADD3 URZ, URZ, URZ, URZ ;  /* 0x0000003f3f3ff290 */ /* 0x000fe2000fffe03f */
[----:B------:R-:W-:Y:S01]  /*50e70*/  STL.64 [R1+0x4f0], R8 ;  /* 0x0004f00801007387 */ /* 0x000fe20000100a00 */
[----:B------:R0:W-:Y:S02]  /*50e80*/  STL [R1+0x4f8], R10 ;  /* 0x0004f80a01007387 */ /* 0x0001e40000100800 */
[----:B------:R-:W-:Y:S02]  /*50e90*/  IMAD.MOV.U32 R2, RZ, RZ, R11 ;  /* 0x000000ffff027224 */ /* 0x000fe400078e000b */
[----:B0-----:R-:W2:Y:S01]  /*50ea0*/  LDL.LU.64 R10, [R1+0x4200] ;  /* 0x00420000010a7983 */ /* 0x001ea20000300a00 */
[----:B------:R-:W4:Y:S02]  /*50eb0*/  LDL.LU.64 R8, [R1+0x41f8] ;  /* 0x0041f80001087983 */ /* 0x000f240000300a00 */
[----:B------:R0:W-:Y:S02]  /*50ec0*/  STL [R1+0x3e38], R2 ;  /* 0x003e380201007387 */ /* 0x0001e40000100800 */
[----:B0-----:R-:W3:Y:S01]  /*50ed0*/  LDL R2, [R1+0x688] ;  /* 0x0006880001027983 */ /* 0x001ee20000100800 */
[C---:B--2---:R-:W-:Y:S11]  /*50ee0*/  HMMA.16816.F32 R12, R16.reuse, R10, R12 ;  /* 0x0000000a100c723c */ /* 0x044ff6000000180c */
[----:B------:R-:W-:Y:S11]  /*50ef0*/  @!UPT UIADD3 URZ, URZ, URZ, URZ ;  /* 0x0000003f3f3ff290 */ /* 0x000ff6000fffe03f */
[----:B------:R-:W-:Y:S01]  /*50f00*/  @!UPT UIADD3 URZ, URZ, URZ, URZ ;  /* 0x0000003f3f3ff290 */ /* 0x000fe2000fffe03f */
[----:B------:R-:W-:Y:S01]  /*50f10*/  STL.64 [R1+0x4e0], R12 ;  /* 0x0004e00c01007387 */ /* 0x000fe20000100a00 */
[----:B------:R3:W-:Y:S02]  /*50f20*/  STL.64 [R1+0x4e8], R14 ;  /* 0x0004e80e01007387 */ /* 0x0007e40000100a00 */
[----:B---3--:R-:W-:Y:S01]  /*50f30*/  HMMA.16816.F32 R12, R16, R6, R20 ;  /* 0x00000006100c723c */ /* 0x008fe20000001814 */
[----:B------:R-:W-:Y:S04]  /*50f40*/  STL [R1+0x41d0], R5 ;  /* 0x0041d00501007387 */ /* 0x000fe80000100800 */
[----:B------:R-:W0:Y:S11]  /*50f50*/  LDSM.16.MT88.4 R20, [R2+0x11000] ;  /* 0x011000000214783b */ /* 0x000e360000004200 */
[----:B------:R-:W-:Y:S07]  /*50f60*/  @!UPT UIADD3 URZ, URZ, URZ, URZ ;  /* 0x0000003f3f3ff290 */ /* 0x000fee000fffe03f */
[----:B------:R-:W-:Y:S01]  /*50f70*/  STL.64 [R1+0x4d0], R12 ;  /* 0x0004d00c01007387 */ /* 0x000fe20000100a00 */
[----:B------:R-:W-:Y:S02]  /*50f80*/  STL.64 [R1+0x4d8], R14 ;  /* 0x0004d80e01007387 */ /* 0x000fe40000100a00 */
[----:B------:R-:W1:Y:S01]  /*50f90*/  LDSM.16.M88.4 R12, [R4] ;  /* 0x00000000040c783b */ /* 0x000e620000000200 */
[----:B0-----:R-:W-:Y:S03]  /*50fa0*/  STL.64 [R1+0x4110], R22 ;  /* 0x0041101601007387 */ /* 0x001fe60000100a00 */
[----:B------:R-:W-:Y:S02]  /*50fb0*/  STL.64 [R1+0x4108], R20 ;  /* 0x0041081401007387 */ /* 0x000fe40000100a00 */
[----:B------:R-:W-:Y:S02]  /*50fc0*/  STL [R1+0x3e90], R2 ;  /* 0x003e900201007387 */ /* 0x000fe40000100800 */
[----:B------:R-:W0:Y:S01]  /*50fd0*/  LDSM.16.M88.4 R20, [R4+0x1000] ;  /* 0x001000000414783b */ /* 0x000e220000000200 */
[----:B-1----:R-:W-:Y:S03]  /*50fe0*/  STL.64 [R1+0x20], R12 ;  /* 0x0000200c01007387 */ /* 0x002fe60000100a00 */
[----:B------:R-:W-:Y:S02]  /*50ff0*/  STL.64 [R1+0x28], R14 ;  /* 0x0000280e01007387 */ /* 0x000fe40000100a00 */
[----:B------:R-:W1:Y:S01]  /*51000*/  LDSM.16.M88.4 R12, [R4+0x2000] ;  /* 0x00200000040c783b */ /* 0x000e620000000200 */
[----:B0-----:R-:W-:Y:S03]  /*51010*/  STL.64 [R1+0x10], R20 ;  /* 0x0000101401007387 */ /* 0x001fe60000100a00 */
[----:B------:R0:W-:Y:S02]  /*51020*/  STL.64 [R1+0x18], R22 ;  /* 0x0000181601007387 */ /* 0x0001e40000100a00 */
[----:B0-----:R-:W-:-:S02]  /*51030*/  IMAD.MOV.U32 R22, RZ, RZ, R25 ;  /* 0x000000ffff167224 */ /* 0x001fc400078e0019 */
[----:B------:R-:W-:Y:S02]  /*51040*/  IMAD.MOV.U32 R23, RZ, RZ, R24 ;  /* 0x000000ffff177224 */ /* 0x000fe400078e0018 */
[----:B------:R-:W0:Y:S04]  /*51050*/  LDSM.16.M88.4 R24, [R4+0x3000] ;  /* 0x003000000418783b */ /* 0x000e280000000200 */
[----:B-1----:R-:W-:Y:S01]  /*51060*/  STL.64 [R1], R12 ;  /* 0x0000000c01007387 */ /* 0x002fe20000100a00 */
[----:B------:R-:W-:Y:S02]  /*51070*/  IMAD.MOV.U32 R21, RZ, RZ, R12 ;  /* 0x000000ffff157224 */ /* 0x000fe400078e000c */
[----:B------:R-:W-:Y:S02]  /*51080*/  STL.64 [R1+0x8], R14 ;  /* 0x0000080e01007387 */ /* 0x000fe40000100a00 */
[----:B------:R-:W-:-:S02]  /*51090*/  IMAD.MOV.U32 R20, RZ, RZ, R13 ;  /* 0x000000ffff147224 */ /* 0x000fc400078e000d */
[----:B------:R-:W1:Y:S04]  /*510a0*/  LDSM.16.M88.4 R12, [R4+0x4000] ;  /* 0x00400000040c783b */ /* 0x000e680000000200 */
[----:B------:R-:W-:Y:S04]  /*510b0*/  STL.64 [R1+0x4168], R20 ;  /* 0x0041681401007387 */ /* 0x000fe80000100a00 */
[----:B0-----:R-:W-:Y:S01]  /*510c0*/  STL [R1+0x3d18], R26 ;  /* 0x003d181a01007387 */ /* 0x001fe20000100800 */
[----:B------:R-:W-:Y:S03]  /*510d0*/  STL [R1+0x3d04], R27 ;  /* 0x003d041b01007387 */ /* 0x000fe60000100800 */
[----:B-1----:R-:W-:Y:S01]  /*510e0*/  STL [R1+0x3c0c], R14 ;  /* 0x003c0c0e01007387 */ /* 0x002fe20000100800 */
[----:B------:R-:W-:Y:S02]  /*510f0*/  STL [R1+0x3c08], R15 ;  /* 0x003c080f01007387 */ /* 0x000fe40000100800 */
[----:B------:R0:W-:Y:S02]  /*51100*/  STL.64 [R1+0x4170], R12 ;  /* 0x0041700c01007387 */ /* 0x0001e40000100a00 */
[----:B0-----:R-:W2:Y:S01]  /*51110*/  LDL.LU R12, [R1+0x430] ;  /* 0x00043000010c7983 */ /* 0x001ea20000300800 */
[----:B------:R-:W2:Y:S02]  /*51120*/  LDL.LU R13, [R1+0x434] ;  /* 0x00043400010d7983 */ /* 0x000ea40000300800 */
[----:B----4-:R-:W-:-:S02]  /*51130*/  IMAD.MOV.U32 R14, RZ, RZ, R9 ;  /* 0x000000ffff0e7224 */ /* 0x010fc400078e0009 */
[----:B------:R-:W-:Y:S02]  /*51140*/  IMAD.MOV.U32 R15, RZ, RZ, R8 ;  /* 0x000000ffff0f7224 */ /* 0x000fe400078e0008 */
[----:B------:R-:W0:Y:S04]  /*51150*/  LDSM.16.M88.4 R8, [R4+0x5000] ;  /* 0x005000000408783b */ /* 0x000e280000000200 */
[----:B0-----:R-:W-:Y:S01]  /*51160*/  STL [R1+0x3cfc], R10 ;  /* 0x003cfc0a01007387 */ /* 0x001fe20000100800 */
[----:B------:R-:W-:Y:S02]  /*51170*/  STL [R1+0x3cf8], R11 ;  /* 0x003cf80b01007387 */ /* 0x000fe40000100800 */
[----:B------:R2:W-:Y:S02]  /*51180*/  STL.64 [R1+0x4178], R8 ;  /* 0x0041780801007387 */ /* 0x0005e40000100a00 */
[----:B------:R-:W-:Y:S01]  /*51190*/  STL.64 [R1+0x41e0], R18 ;  /* 0x0041e01201007387 */ /* 0x000fe20000100a00 */
[----:B------:R-:W-:Y:S01]  /*511a0*/  STL.64 [R1+0x41d8], R16 ;  /* 0x0041d81001007387 */ /* 0x000fe20000100a00 */
[----:B--2---:R-:W-:Y:S03]  /*511b0*/  HMMA.16816.F32 R8, R16, R22, R12 ;  /* 0x000000161008723c */ /* 0x004fe6000000180c */
[----:B------:R-:W-:Y:S11]  /*511c0*/  LDSM.16.M88.4 R16, [R4+0x7000] ;  /* 0x007000000410783b */ /* 0x000ff60000000200 */
[----:B------:R-:W-:Y:S09]  /*511d0*/  @!UPT UIADD3 URZ, URZ, URZ, URZ ;  /* 0x0000003f3f3ff290 */ /* 0x000ff2000fffe03f */
[----:B------:R-:W-:Y:S01]  /*511e0*/  STL.64 [R1+0x490], R8 ;  /* 0x0004900801007387 */ /* 0x000fe20000100a00 */
[----:B------:R-:W-:Y:S02]  /*511f0*/  STL.64 [R1+0x498], R10 ;  /* 0x0004980a01007387 */ /* 0x000fe40000100a00 */
[----:B------:R-:W0:Y:S04]  /*51200*/  LDSM.16.M88.4 R8, [R4+0x6000] ;  /* 0x006000000408783b */ /* 0x000e280000000200 */
[----:B------:R-:W-:Y:S02]  /*51210*/  IMAD.MOV.U32 R22, RZ, RZ, R29 ;  /* 0x000000ffff167224 */ /* 0x000fe400078e001d */
[----:B------:R-:W-:Y:S01]  /*51220*/  IMAD.MOV.U32 R23, RZ, RZ, R28 ;  /* 0x000000ffff177224 */ /* 0x000fe200078e001c */
[----:B------:R-:W2:Y:S04]  /*51230*/  LDL.LU R29, [R1+0x41f4] ;  /* 0x0041f400011d7983 */ /* 0x000ea80000300800 */
[----:B0-----:R-:W-:Y:S01]  /*51240*/  STL.64 [R1+0x30], R8 ;  /* 0x0000300801007387 */ /* 0x001fe20000100a00 */
[----:B------:R0:W-:Y:S02]  /*51250*/  STL.64 [R1+0x38], R10 ;  /* 0x0000380a01007387 */ /* 0x0001e40000100a00 */
[----:B------:R-:W3:Y:S02]  /*51260*/  LDL.LU R28, [R1+0x41f0] ;  /* 0x0041f000011c7983 */ /* 0x000ee40000300800 */
[----:B------:R1:W-:Y:S01]  /*51270*/  STL.64 [R1+0x4180], R22 ;  /* 0x0041801601007387 */ /* 0x0003e20000100a00 */
[----:B0-----:R-:W4:Y:S01]  /*51280*/  LDL.LU R10, [R1+0x98] ;  /* 0x00009800010a7983 */ /* 0x001f220000300800 */
[----:B------:R-:W4:Y:S03]  /*51290*/  LDL.LU R11, [R1+0x9c] ;  /* 0x00009c00010b7983 */ /* 0x000f260000300800 */
[----:B----4-:R3:W-:Y:S01]  /*512a0*/  STL.64 [R1+0x4188], R10 ;  /* 0x0041880a01007387 */ /* 0x0107e20000100a00 */
[----:B------:R-:W4:Y:S02]  /*512b0*/  LDL.LU R20, [R1+0x470] ;  /* 0x0004700001147983 */ /* 0x000f240000300800 */
[----:B------:R-:W4:Y:S02]  /*512c0*/  LDL.LU R21, [R1+0x474] ;  /* 0x0004740001157983 */ /* 0x000f240000300800 */
[----:B-1----:R-:W4:Y:S01]  /*512d0*/  LDL.LU R22, [R1+0x478] ;  /* 0x0004780001167983 */ /* 0x002f220000300800 */
[----:B------:R-:W4:Y:S01]  /*512e0*/  LDL.LU R23, [R1+0x47c] ;  /* 0x00047c0001177983 */ /* 0x000f220000300800 */
[----:B---3--:R-:W-:-:S02]  /*512f0*/  IMAD.MOV.U32 R10, RZ, RZ, R28 ;  /* 0x000000ffff0a7224 */ /* 0x008fc400078e001c */
[----:B--2---:R-:W-:Y:S01]  /*51300*/  IMAD.MOV.U32 R11, RZ, RZ, R29 ;  /* 0x000000ffff0b7224 */ /* 0x004fe200078e001d */
[----:B----4-:R-:W-:Y:S01]  /*51310*/  STL.64 [R1+0x4198], R22 ;  /* 0x0041981601007387 */ /* 0x010fe20000100a00 */
[----:B------:R0:W-:Y:S02]  /*51320*/  STL.64 [R1+0x4190], R20 ;  /* 0x0041901401007387 */ /* 0x0001e40000100a00 */
[----:B------:R-:W2:Y:S02]  /*51330*/  LDL.LU R28, [R1+0x41ec] ;  /* 0x0041ec00011c7983 */ /* 0x000ea40000300800 */
[----:B------:R-:W3:Y:S01]  /*51340*/  LDL.LU R29, [R1+0x41e8] ;  /* 0x0041e800011d7983 */ /* 0x000ee20000300800 */
[----:B------:R1:W-:Y:S04]  /*51350*/  STL.64 [R1+0x41a0], R10 ;  /* 0x0041a00a01007387 */ /* 0x0003e80000100a00 */
[----:B0-----:R-:W4:Y:S01]  /*51360*/  LDL.LU R20, [R1+0x460] ;  /* 0x0004600001147983 */ /* 0x001f220000300800 */
[----:B------:R-:W4:Y:S02]  /*51370*/  LDL.LU R21, [R1+0x464] ;  /* 0x0004640001157983 */ /* 0x000f240000300800 */
[----:B------:R-:W2:Y:S02]  /*51380*/  LDL.LU R22, [R1+0x468] ;  /* 0x0004680001167983 */ /* 0x000ea40000300800 */
[----:B------:R-:W2:Y:S02]  /*51390*/  LDL.LU R23, [R1+0x46c] ;  /* 0x00046c0001177983 */ /* 0x000ea40000300800 */
[----:B--2---:R-:W-:Y:S01]  /*513a0*/  STL.64 [R1+0x41b0], R22 ;  /* 0x0041b01601007387 */ /* 0x004fe20000100a00 */
[----:B----4-:R0:W-:Y:S02]  /*513b0*/  STL.64 [R1+0x41a8], R20 ;  /* 0x0041a81401007387 */ /* 0x0101e40000100a00 */
[----:B-1----:R-:W2:Y:S02]  /*513c0*/  LDL.LU R10, [R1+0xb8] ;  /* 0x0000b800010a7983 */ /* 0x002ea40000300800 */
[----:B------:R-:W2:Y:S02]  /*513d0*/  LDL.LU R11, [R1+0xbc] ;  /* 0x0000bc00010b7983 */ /* 0x000ea40000300800 */
[----:B--2---:R1:W-:Y:S01]  /*513e0*/  STL.64 [R1+0x41b8], R10 ;  /* 0x0041b80a01007387 */ /* 0x0043e20000100a00 */
[----:B0-----:R-:W2:Y:S02]  /*513f0*/  LDL.LU R20, [R1+0x450] ;  /* 0x0004500001147983 */ /* 0x001ea40000300800 */
[----:B------:R-:W2:Y:S02]  /*51400*/  LDL.LU R21, [R1+0x454] ;  /* 0x0004540001157983 */ /* 0x000ea40000300800 */
[----:B------:R-:W4:Y:S01]  /*51410*/  LDL.LU R22, [R1+0x458] ;  /* 0x0004580001167983 */ /* 0x000f220000300800 */
[----:B------:R-:W4:Y:S01]  /*51420*/  LDL.LU R23, [R1+0x45c] ;  /* 0x00045c0001177983 */ /* 0x000f220000300800 */
[----:B-1----:R-:W-:-:S03]  /*51430*/  IMAD.MOV.U32 R11, RZ, RZ, R28 ;  /* 0x000000ffff0b7224 */ /* 0x002fc600078e001c */
[----:B----4-:R-:W-:Y:S01]  /*51440*/  STL.64 [R1+0x41c8], R22 ;  /* 0x0041c81601007387 */ /* 0x010fe20000100a00 */
[----:B--2---:R0:W-:Y:S03]  /*51450*/  STL.64 [R1+0x41c0], R20 ;  /* 0x0041c01401007387 */ /* 0x0041e60000100a00 */
[----:B0-----:R-:W2:Y:S01]  /*51460*/  LDL.LU R20, [R1+0x440] ;  /* 0x0004400001147983 */ /* 0x001ea20000300800 */
[----:B------:R-:W2:Y:S02]  /*51470*/  LDL.LU R21, [R1+0x444] ;  /* 0x0004440001157983 */ /* 0x000ea40000300800 */
[----:B------:R-:W2:Y:S02]  /*51480*/  LDL.LU R22, [R1+0x448] ;  /* 0x0004480001167983 */ /* 0x000ea40000300800 */
[----:B------:R-:W2:Y:S01]  /*51490*/  LDL.LU R23, [R1+0x44c] ;  /* 0x00044c0001177983 */ /* 0x000ea20000300800 */
[----:B------:R-:W4:Y:S01]  /*514a0*/  LDL.LU R12, [R1+0x510] ;  /* 0x00051000010c7983 */ /* 0x000f220000300800 */
[----:B------:R-:W4:Y:S02]  /*514b0*/  LDL.LU R13, [R1+0x514] ;  /* 0x00051400010d7983 */ /* 0x000f240000300800 */
[----:B------:R-:W4:Y:S02]  /*514c0*/  LDL.LU R14, [R1+0x518] ;  /* 0x00051800010e7983 */ /* 0x000f240000300800 */
[----:B------:R-:W4:Y:S01]  /*514d0*/  LDL.LU R15, [R1+0x51c] ;  /* 0x00051c00010f7983 */ /* 0x000f220000300800 */
[----:B------:R-:W-:Y:S01]  /*514e0*/  STL.64 [R1+0x150], R16 ;  /* 0x0001501001007387 */ /* 0x000fe20000100a00 */
[----:B------:R-:W-:Y:S02]  /*514f0*/  STL.64 [R1+0x158], R18 ;  /* 0x0001581201007387 */ /* 0x000fe40000100a00 */
[----:B------:R-:W0:Y:S02]  /*51500*/  LDSM.16.M88.4 R16, [R4+0x8000] ;  /* 0x008000000410783b */ /* 0x000e240000000200 */
[----:B0-----:R-:W-:Y:S02]  /*51510*/  STL.64 [R1+0x140], R16 ;  /* 0x0001401001007387 */ /* 0x001fe40000100a00 */
        /* <DEDUP_REMOVED lines=9> */
[----:B------:R-:W-:-:S02]  /*515b0*/  IMAD.MOV.U32 R28, RZ, RZ, R16 ;  /* 0x000000ffff1c7224 */ /* 0x000fc400078e0010 */
[----:B------:R-:W-:Y:S02]  /*515c0*/  STL.64 [R1+0x118], R18 ;  /* 0x0001181201007387 */ /* 0x000fe40000100a00 */
[----:B------:R-:W-:Y:S02]  /*515d0*/  IMAD.MOV.U32 R27, RZ, RZ, R17 ;  /* 0x000000ffff1b7224 */ /* 0x000fe400078e0011 */
[----:B------:R-:W0:Y:S04]  /*515e0*/  LDSM.16.M88.4 R16, [R4+0xc000] ;  /* 0x00c000000410783b */ /* 0x000e280000000200 */
[----:B0-----:R-:W-:Y:S01]  /*515f0*/  STL.64 [R1+0x100], R16 ;  /* 0x0001001001007387 */ /* 0x001fe20000100a00 */
[----:B------:R-:W-:Y:S02]  /*51600*/  STL.64 [R1+0x108], R18 ;  /* 0x0001081201007387 */ /* 0x000fe40000100a00 */
[----:B------:R-:W0:Y:S02]  /*51610*/  LDSM.16.M88.4 R16, [R4+0xd000] ;  /* 0x00d000000410783b */ /* 0x000e240000000200 */
[----:B0-----:R-:W-:Y:S02]  /*51620*/  STL.64 [R1+0xf0], R16 ;  /* 0x0000f01001007387 */ /* 0x001fe40000100a00 */
[----:B------:R-:W-:Y:S02]  /*51630*/  STL.64 [R1+0xf8], R18 ;  /* 0x0000f81201007387 */ /* 0x000fe40000100a00 */
[----:B------:R-:W0:Y:S02]  /*51640*/  LDSM.16.M88.4 R16, [R4+0xe000] ;  /* 0x00e000000410783b */ /* 0x000e240000000200 */
[----:B------:R-:W1:Y:S04]  /*51650*/  LDSM.16.M88.4 R4, [R4+0xf000] ;  /* 0x00f000000404783b */ /* 0x000e680000000200 */
[----:B0-----:R-:W-:Y:S01]  /*51660*/  STL.64 [R1+0xe0], R16 ;  /* 0x0000e01001007387 */ /* 0x001fe20000100a00 */
[----:B------:R0:W-:Y:S02]  /*51670*/  STL.64 [R1+0xe8], R18 ;  /* 0x0000e81201007387 */ /* 0x0001e40000100a00 */
[----:B-1----:R-:W-:Y:S01]  /*51680*/  IMAD.MOV.U32 R2, RZ, RZ, R5 ;  /* 0x000000ffff027224 */ /* 0x002fe200078e0005 */
[----:B0-----:R-:W2:Y:S01]  /*51690*/  LDL.LU.64 R18, [R1+0x41e0] ;  /* 0x0041e00001127983 */ /* 0x001ea20000300a00 */
[----:B------:R-:W2:Y:S02]  /*516a0*/  LDL.LU.64 R16, [R1+0x41d8] ;  /* 0x0041d80001107983 */ /* 0x000ea40000300a00 */
[----:B------:R0:W-:Y:S02]  /*516b0*/  STL.64 [R1+0xd0], R4 ;  /* 0x0000d00401007387 */ /* 0x0001e40000100a00 */
[----:B------:R-:W-:Y:S01]  /*516c0*/  STL.64 [R1+0xd8], R6 ;  /* 0x0000d80601007387 */ /* 0x000fe20000100a00 */
[----:B0-----:R-:W2:Y:S01]  /*516d0*/  LDL.LU R5, [R1+0x41d0] ;  /* 0x0041d00001057983 */ /* 0x001ea20000300800 */
[----:B---3--:R-:W-:-:S02]  /*516e0*/  IMAD.MOV.U32 R10, RZ, RZ, R29 ;  /* 0x000000ffff0a7224 */ /* 0x008fc400078e001d */
[----:B------:R-:W-:Y:S02]  /*516f0*/  IMAD.MOV.U32 R29, RZ, RZ, R4 ;  /* 0x000000ffff1d7224 */ /* 0x000fe400078e0004 */
[----:B--2---:R-:W0:Y:S03]  /*51700*/  LDSM.16.MT88.4 R4, [R5+0x11000] ;  /* 0x011000000504783b */ /* 0x004e260000004200 */
[C---:B------:R-:W-:Y:S11]  /*51710*/  HMMA.16816.F32 R8, R16.reuse, R10, R20 ;  /* 0x0000000a1008723c */ /* 0x040ff60000001814 */
[----:B------:R-:W-:Y:S11]  /*51720*/  @!UPT UIADD3 URZ, URZ, URZ, URZ ;  /* 0x0000003f3f3ff290 */ /* 0x000ff6000fffe03f */
[----:B------:R-:W-:Y:S02]  /*51730*/  @!UPT UIADD3 URZ, URZ, URZ, URZ ;  /* 0x0000003f3f3ff290 */ /* 0x000fe4000fffe03f */
[----:B------:R-:W-:Y:S01]  /*51740*/  IMAD.MOV.U32 R26, RZ, RZ, R11 ;  /* 0x000000ffff1a7224 */ /* 0x000fe200078e000b */
[----:B0-----:R0:W-:Y:S01]  /*51750*/  STL.64 [R1+0x4018], R6 ;  /* 0x0040180601007387 */ /* 0x0011e20000100a00 */
[----:B------:R-:W-:Y:S03]  /*51760*/  STL.64 [R1+0x4010], R4 ;  /* 0x0040100401007387 */ /* 0x000fe60000100a00 */
[----:B0-----:R-:W2:Y:S01]  /*51770*/  LDL.LU R6, [R1+0x78] ;  /* 0x0000780001067983 */ /* 0x001ea20000300800 */
[----:B------:R-:W2:Y:S02]  /*51780*/  LDL.LU R7, [R1+0x7c] ;  /* 0x00007c0001077983 */ /* 0x000ea40000300800 */
[----:B------:R-:W3:Y:S02]  /*51790*/  LDL.LU.64 R22, [R1+0x41c8] ;  /* 0x0041c80001167983 */ /* 0x000ee40000300a00 */
[----:B------:R-:W3:Y:S01]  /*517a0*/  LDL.LU.64 R20, [R1+0x41c0] ;  /* 0x0041c00001147983 */ /* 0x000ee20000300a00 */
[----:B------:R-:W-:Y:S01]  /*517b0*/  STL.64 [R1+0x4c0], R8 ;  /* 0x0004c00801007387 */ /* 0x000fe20000100a00 */
[----:B------:R0:W-:Y:S03]  /*517c0*/  STL [R1+0x4c8], R10 ;  /* 0x0004c80a01007387 */ /* 0x0001e60000100800 */
[----:B0-----:R-:W3:Y:S01]  /*517d0*/  LDL.LU.64 R10, [R1+0x41b8] ;  /* 0x0041b800010a7983 */ /* 0x001ee20000300a00 */
[----:B------:R-:W-:Y:S02]  /*517e0*/  STL [R1+0x3d1c], R26 ;  /* 0x003d1c1a01007387 */ /* 0x000fe40000100800 */
[----:B------:R-:W-:Y:S02]  /*517f0*/  STL [R1+0x40d0], R27 ;  /* 0x0040d01b01007387 */ /* 0x000fe40000100800 */
[----:B------:R0:W-:Y:S02]  /*51800*/  STL.64 [R1+0x40c8], R24 ;  /* 0x0040c81801007387 */ /* 0x0001e40000100a00 */
[----:B0-----:R-:W2:Y:S01]  /*51810*/  LDL.LU R24, [R1+0x530] ;  /* 0x0005300001187983 */ /* 0x001ea20000300800 */
[----:B------:R-:W2:Y:S02]  /*51820*/  LDL.LU R25, [R1+0x534] ;  /* 0x0005340001197983 */ /* 0x000ea40000300800 */
[----:B------:R-:W2:Y:S02]  /*51830*/  LDL.LU R26, [R1+0x538] ;  /* 0x00053800011a7983 */ /* 0x000ea40000300800 */
[----:B------:R-:W2:Y:S01]  /*51840*/  LDL.LU R27, [R1+0x53c] ;  /* 0x00053c00011b7983 */ /* 0x000ea20000300800 */
        /* <DEDUP_REMOVED lines=15> */
[----:B------:R-:W4:Y:S06]  /*51940*/  LDL.LU.64 R22, [R1+0x4180] ;  /* 0x0041800001167983 */ /* 0x000f2c0000300a00 */
[C---:B--2---:R-:W-:Y:S11]  /*51950*/  HMMA.16816.F32 R4, R16.reuse, R6, R24 ;  /* 0x000000061004723c */ /* 0x044ff60000001818 */
[----:B------:R-:W-:Y:S04]  /*51960*/  @!UPT UIADD3 URZ, URZ, URZ, URZ ;  /* 0x0000003f3f3ff290 */ /* 0x000fe8000fffe03f */
[----:B------:R0:W-:Y:S01]  /*51970*/  STL.64 [R1+0x480], R8 ;  /* 0x0004800801007387 */ /* 0x0001e20000100a00 */
[----:B------:R-:W-:Y:S03]  /*51980*/  STL.64 [R1+0x488], R10 ;  /* 0x0004880a01007387 */ /* 0x000fe60000100a00 */
[----:B0-----:R-:W2:Y:S01]  /*51990*/  LDL.LU.64 R8, [R1+0x4178] ;  /* 0x0041780001087983 */ /* 0x001ea20000300a00 */
[----:B----4-:R-:W-:Y:S03]  /*519a0*/  HMMA.16816.F32 R20, R16, R22, R12 ;  /* 0x000000161014723c */ /* 0x010fe6000000180c */
[----:B------:R-:W3:Y:S11]  /*519b0*/  LDL.LU.64 R12, [R1+0x4170] ;  /* 0x00417000010c7983 */ /* 0x000ef60000300a00 */
[----:B------:R-:W-:Y:S09]  /*519c0*/  @!UPT UIADD3 URZ, URZ, URZ, URZ ;  /* 0x0000003f3f3ff290 */ /* 0x000ff2000fffe03f */
[----:B------:R0:W-:Y:S01]  /*519d0*/  STL.64 [R1+0x470], R20 ;  /* 0x0004701401007387 */ /* 0x0001e20000100a00 */
[----:B------:R1:W-:Y:S03]  /*519e0*/  STL.64 [R1+0x478], R22 ;  /* 0x0004781601007387 */ /* 0x0003e60000100a00 */
[----:B0-----:R-:W4:Y:S01]  /*519f0*/  LDL.LU.64 R20, [R1+0x4168] ;  /* 0x0041680001147983 */ /* 0x001f220000300a00 */
[----:B------:R-:W-:Y:S02]  /*51a00*/  STL.64 [R1+0x460], R4 ;  /* 0x0004600401007387 */ /* 0x000fe40000100a00 */
[----:B------:R-:W-:Y:S02]  /*51a10*/  STL [R1+0x468], R6 ;  /* 0x0004680601007387 */ /* 0x000fe40000100800 */
[----:B------:R-:W2:Y:S02]  /*51a20*/  LDL R14, [R1+0x1ec4] ;  /* 0x001ec400010e7983 */ /* 0x000ea40000100800 */
[----:B-1----:R-:W-:-:S02]  /*51a30*/  IMAD.MOV.U32 R22, RZ, RZ, R3 ;  /* 0x000000ffff167224 */ /* 0x002fc400078e0003 */
[----:B------:R-:W-:Y:S02]  /*51a40*/  IMAD.MOV.U32 R23, RZ, RZ, R0 ;  /* 0x000000ffff177224 */ /* 0x000fe400078e0000 */
[----:B------:R-:W-:Y:S01]  /*51a50*/  IMAD.MOV.U32 R10, RZ, RZ, R7 ;  /* 0x000000ffff0a7224 */ /* 0x000fe200078e0007 */
[----:B--2---:R-:W-:Y:S01]  /*51a60*/  STL [R1+0x40c0], R14 ;  /* 0x0040c00e01007387 */ /* 0x004fe20000100800 */
[----:B---3--:R0:W-:Y:S03]  /*51a70*/  STL.64 [R1+0x40b8], R12 ;  /* 0x0040b80c01007387 */ /* 0x0081e60000100a00 */
[----:B0-----:R-:W2:Y:S01]  /*51a80*/  LDL.LU R12, [R1+0x280] ;  /* 0x00028000010c7983 */ /* 0x001ea20000300800 */
[----:B------:R-:W2:Y:S02]  /*51a90*/  LDL.LU R13, [R1+0x284] ;  /* 0x00028400010d7983 */ /* 0x000ea40000300800 */
[----:B------:R-:W3:Y:S02]  /*51aa0*/  LDL.LU R14, [R1+0x288] ;  /* 0x00028800010e7983 */ /* 0x000ee40000300800 */
[----:B------:R-:W3:Y:S01]  /*51ab0*/  LDL.LU R15, [R1+0x28c] ;  /* 0x00028c00010f7983 */ /* 0x000ee20000300800 */
[----:B------:R-:W2:Y:S01]  /*51ac0*/  LDL.LU R3, [R1+0x4164] ;  /* 0x0041640001037983 */ /* 0x000ea20000300800 */
[----:B------:R-:W2:Y:S02]  /*51ad0*/  LDL.LU R0, [R1+0x4160] ;  /* 0x0041600001007983 */ /* 0x000ea40000300800 */
[----:B------:R0:W-:Y:S02]  /*51ae0*/  STL.64 [R1+0x4128], R22 ;  /* 0x0041281601007387 */ /* 0x0001e40000100a00 */
[----:B------:R-:W2:Y:S01]  /*51af0*/  LDL.LU R4, [R1+0x2b0] ;  /* 0x0002b00001047983 */ /* 0x000ea20000300800 */
[----:B------:R-:W2:Y:S01]  /*51b00*/  LDL.LU R5, [R1+0x2b4] ;  /* 0x0002b40001057983 */ /* 0x000ea20000300800 */
[----:B------:R-:W2:Y:S02]  /*51b10*/  LDL.LU R6, [R1+0x2b8] ;  /* 0x0002b80001067983 */ /* 0x000ea40000300800 */
[----:B------:R-:W2:Y:S01]  /*51b20*/  LDL.LU R7, [R1+0x2bc] ;  /* 0x0002bc0001077983 */ /* 0x000ea20000300800 */
[----:B0-----:R-:W2:Y:S01]  /*51b30*/  LDL.LU R22, [R1+0x58] ;  /* 0x0000580001167983 */ /* 0x001ea20000300800 */
[----:B------:R-:W2:Y:S03]  /*51b40*/  LDL.LU R23, [R1+0x5c] ;  /* 0x00005c0001177983 */ /* 0x000ea60000300800 */
[----:B--2---:R0:W-:Y:S02]  /*51b50*/  STL.64 [R1+0x4140], R22 ;  /* 0x0041401601007387 */ /* 0x0041e40000100a00 */
[----:B0-----:R-:W-:-:S02]  /*51b60*/  IMAD.MOV.U32 R22, RZ, RZ, R0 ;  /* 0x000000ffff167224 */ /* 0x001fc400078e0000 */
[----:B------:R-:W-:Y:S01]  /*51b70*/  IMAD.MOV.U32 R23, RZ, RZ, R3 ;  /* 0x000000ffff177224 */ /* 0x000fe200078e0003 */
[----:B------:R-:W2:Y:S01]  /*51b80*/  LDL.LU R0, [R1+0x415c] ;  /* 0x00415c0001007983 */ /* 0x000ea20000300800 */
[----:B------:R-:W2:Y:S02]  /*51b90*/  LDL.LU R3, [R1+0x4158] ;  /* 0x0041580001037983 */ /* 0x000ea40000300800 */
        /* <DEDUP_REMOVED lines=12> */
[----:B----4-:R-:W-:-:S02]  /*51c60*/  IMAD.MOV.U32 R24, RZ, RZ, R21 ;  /* 0x000000ffff187224 */ /* 0x010fc400078e0015 */
[----:B------:R-:W-:Y:S01]  /*51c70*/  IMAD.MOV.U32 R25, RZ, RZ, R20 ;  /* 0x000000ffff197224 */ /* 0x000fe200078e0014 */
[----:B--2---:R-:W-:Y:S01]  /*51c80*/  STL.64 [R1+0x4150], R6 ;  /* 0x0041500601007387 */ /* 0x004fe20000100a00 */
[----:B------:R0:W-:Y:S03]  /*51c90*/  STL.64 [R1+0x4148], R4 ;  /* 0x0041480401007387 */ /* 0x0001e60000100a00 */
[----:B0-----:R-:W2:Y:S01]  /*51ca0*/  LDL.LU R4, [R1+0x550] ;  /* 0x0005500001047983 */ /* 0x001ea20000300800 */
[----:B------:R-:W2:Y:S02]  /*51cb0*/  LDL.LU R5, [R1+0x554] ;  /* 0x0005540001057983 */ /* 0x000ea40000300800 */
[----:B------:R-:W2:Y:S02]  /*51cc0*/  LDL.LU R6, [R1+0x558] ;  /* 0x0005580001067983 */ /* 0x000ea40000300800 */
[----:B------:R-:W2:Y:S01]  /*51cd0*/  LDL.LU R7, [R1+0x55c] ;  /* 0x00055c0001077983 */ /* 0x000ea20000300800 */
[----:B---3--:R-:W-:Y:S01]  /*51ce0*/  STL.64 [R1+0x40e0], R14 ;  /* 0x0040e00e01007387 */ /* 0x008fe20000100a00 */
[----:B------:R-:W-:Y:S02]  /*51cf0*/  STL.64 [R1+0x40d8], R12 ;  /* 0x0040d80c01007387 */ /* 0x000fe40000100a00 */
[----:B------:R0:W-:Y:S02]  /*51d00*/  STL.64 [R1+0x40e8], R24 ;  /* 0x0040e81801007387 */ /* 0x0001e40000100a00 */
[----:B0-----:R-:W3:Y:S04]  /*51d10*/  LDL.64 R24, [R1+0x10] ;  /* 0x0000100001187983 */ /* 0x001ee80000100a00 */
[----:B---3--:R0:W-:Y:S04]  /*51d20*/  STL.64 [R1+0x4100], R24 ;  /* 0x0041001801007387 */ /* 0x0081e80000100a00 */
[----:B0-----:R-:W3:Y:S01]  /*51d30*/  LDL.64 R24, [R1+0x20] ;  /* 0x0000200001187983 */ /* 0x001ee20000100a00 */
[----:B------:R-:W4:Y:S02]  /*51d40*/  LDL.LU R12, [R1+0x290] ;  /* 0x00029000010c7983 */ /* 0x000f240000300800 */
[----:B------:R-:W4:Y:S02]  /*51d50*/  LDL.LU R13, [R1+0x294] ;  /* 0x00029400010d7983 */ /* 0x000f240000300800 */
[----:B------:R-:W3:Y:S01]  /*51d60*/  LDL.LU R14, [R1+0x298] ;  /* 0x00029800010e7983 */ /* 0x000ee20000300800 */
[----:B------:R-:W3:Y:S01]  /*51d70*/  LDL.LU R15, [R1+0x29c] ;  /* 0x00029c00010f7983 */ /* 0x000ee20000300800 */
[----:B--2---:R-:W-:Y:S03]  /*51d80*/  HMMA.16816.F32 R20, R16, R22, R4 ;  /* 0x000000161014723c */ /* 0x004fe60000001804 */
[----:B---3--:R-:W-:Y:S01]  /*51d90*/  STL.64 [R1+0x40f8], R14 ;  /* 0x0040f80e01007387 */ /* 0x008fe20000100a00 */
[----:B----4-:R0:W-:Y:S03]  /*51da0*/  STL.64 [R1+0x40f0], R12 ;  /* 0x0040f00c01007387 */ /* 0x0101e60000100a00 */
[----:B0-----:R-:W2:Y:S01]  /*51db0*/  LDL.LU R12, [R1+0x2a0] ;  /* 0x0002a000010c7983 */ /* 0x001ea20000300800 */
[----:B------:R-:W2:Y:S02]  /*51dc0*/  LDL.LU R13, [R1+0x2a4] ;  /* 0x0002a400010d7983 */ /* 0x000ea40000300800 */
[----:B------:R-:W2:Y:S02]  /*51dd0*/  LDL.LU R14, [R1+0x2a8] ;  /* 0x0002a800010e7983 */ /* 0x000ea40000300800 */
[----:B------:R-:W2:Y:S01]  /*51de0*/  LDL.LU R15, [R1+0x2ac] ;  /* 0x0002ac00010f7983 */ /* 0x000ea20000300800 */
[----:B------:R-:W-:Y:S01]  /*51df0*/  STL [R1+0x3f98], R10 ;  /* 0x003f980a01007387 */ /* 0x000fe20000100800 */
[----:B------:R-:W3:Y:S02]  /*51e00*/  LDL.LU.64 R6, [R1+0x4150] ;  /* 0x0041500001067983 */ /* 0x000ee40000300a00 */
[----:B------:R-:W3:Y:S07]  /*51e10*/  LDL.LU.64 R4, [R1+0x4148] ;  /* 0x0041480001047983 */ /* 0x000eee0000300a00 */
[----:B------:R-:W-:Y:S01]  /*51e20*/  STL [R1+0x454], R21 ;  /* 0x0004541501007387 */ /* 0x000fe20000100800 */
[----:B------:R0:W-:Y:S04]  /*51e30*/  STL.64 [R1+0x458], R22 ;  /* 0x0004581601007387 */ /* 0x0001e80000100a00 */
[----:B0-----:R-:W3:Y:S01]  /*51e40*/  LDL.LU.64 R22, [R1+0x4140] ;  /* 0x0041400001167983 */ /* 0x001ee20000300a00 */
[----:B------:R-:W-:-:S05]  /*51e50*/  IMAD.MOV.U32 R11, RZ, RZ, R20 ;  /* 0x000000ffff0b7224 */ /* 0x000fca00078e0014 */
[----:B------:R-:W-:Y:S01]  /*51e60*/  STL [R1+0x3d00], R11 ;  /* 0x003d000b01007387 */ /* 0x000fe20000100800 */
[----:B------:R0:W-:Y:S03]  /*51e70*/  STL.64 [R1+0x40b0], R8 ;  /* 0x0040b00801007387 */ /* 0x0001e60000100a00 */
[----:B0-----:R-:W4:Y:S01]  /*51e80*/  LDL.LU R8, [R1+0x270] ;  /* 0x0002700001087983 */ /* 0x001f220000300800 */
[----:B------:R-:W4:Y:S02]  /*51e90*/  LDL.LU R9, [R1+0x274] ;  /* 0x0002740001097983 */ /* 0x000f240000300800 */
[----:B------:R-:W4:Y:S02]  /*51ea0*/  LDL.LU R10, [R1+0x278] ;  /* 0x00027800010a7983 */ /* 0x000f240000300800 */
[----:B------:R-:W4:Y:S01]  /*51eb0*/  LDL.LU R11, [R1+0x27c] ;  /* 0x00027c00010b7983 */ /* 0x000f220000300800 */
[C---:B---3--:R-:W-:Y:S01]  /*51ec0*/  HMMA.16816.F32 R20, R16.reuse, R22, R4 ;  /* 0x000000161014723c */ /* 0x048fe20000001804 */
[----:B------:R-:W3:Y:S01]  /*51ed0*/  LDL.LU.64 R6, [R1+0x4138] ;  /* 0x0041380001067983 */ /* 0x000ee20000300a00 */
[----:B------:R-:W3:Y:S11]  /*51ee0*/  LDL.LU.64 R4, [R1+0x4130] ;  /* 0x0041300001047983 */ /* 0x000ef60000300a00 */
[----:B------:R-:W-:Y:S10]  /*51ef0*/  @!UPT UIADD3 URZ, URZ, URZ, URZ ;  /* 0x0000003f3f3ff290 */ /* 0x000ff4000fffe03f */
[----:B------:R-:W-:Y:S01]  /*51f00*/  STL.64 [R1+0x440], R20 ;  /* 0x0004401401007387 */ /* 0x000fe20000100a00 */
[----:B------:R0:W-:Y:S03]  /*51f10*/  STL.64 [R1+0x448], R22 ;  /* 0x0004481601007387 */ /* 0x0001e60000100a00 */
[----:B0-----:R-:W3:Y:S02]  /*51f20*/  LDL.LU.64 R22, [R1+0x4128] ;  /* 0x0041280001167983 */ /* 0x001ee40000300a00 */
[----:B---3--:R-:W-:Y:S02]  /*51f30*/  HMMA.16816.F32 R16, R16, R22, R4 ;  /* 0x000000161010723c */ /* 0x008fe40000001804 */
[----:B------:R-:W3:Y:S01]  /*51f40*/  LDL.LU.64 R6, [R1+0x4120] ;  /* 0x0041200001067983 */ /* 0x000ee20000300a00 */
[----:B------:R-:W3:Y:S02]  /*51f50*/  LDL.LU.64 R4, [R1+0x4118] ;  /* 0x0041180001047983 */ /* 0x000ee40000300a00 */
[----:B------:R-:W3:Y:S02]  /*51f60*/  LDL.LU.64 R22, [R1+0x4110] ;  /* 0x0041100001167983 */ /* 0x000ee40000300a00 */
[----:B------:R-:W3:Y:S11]  /*51f70*/  LDL.LU.64 R20, [R1+0x4108] ;  /* 0x0041080001147983 */ /* 0x000ef60000300a00 */
[----:B------:R-:W-:Y:S05]  /*51f80*/  @!UPT UIADD3 URZ, URZ, URZ, URZ ;  /* 0x0000003f3f3ff290 */ /* 0x000fea000fffe03f */
[----:B------:R0:W-:Y:S01]  /*51f90*/  STL.64 [R1+0x2c0], R16 ;  /* 0x0002c01001007387 */ /* 0x0001e20000100a00 */
[----:B------:R1:W-:Y:S03]  /*51fa0*/  STL.64 [R1+0x2c8], R18 ;  /* 0x0002c81201007387 */ /* 0x0003e60000100a00 */
[----:B0-----:R-:W2:Y:S01]  /*51fb0*/  LDL.LU R16, [R1+0x260] ;  /* 0x0002600001107983 */ /* 0x001ea20000300800 */
[----:B------:R-:W2:Y:S02]  /*51fc0*/  LDL.LU R17, [R1+0x264] ;  /* 0x0002640001117983 */ /* 0x000ea40000300800 */
[----:B-1----:R-:W2:Y:S02]  /*51fd0*/  LDL.LU R18, [R1+0x268] ;  /* 0x0002680001127983 */ /* 0x002ea40000300800 */
[----:B------:R-:W2:Y:S01]  /*51fe0*/  LDL.LU R19, [R1+0x26c] ;  /* 0x00026c0001137983 */ /* 0x000ea20000300800 */
[C---:B---3--:R-:W-:Y:S11]  /*51ff0*/  HMMA.16816.F32 R4, R20.reuse, R24, R4 ;  /* 0x000000181404723c */ /* 0x048ff60000001804 */
[----:B------:R-:W-:Y:S11]  /*52000*/  @!UPT UIADD3 URZ, URZ, URZ, URZ ;  /* 0x0000003f3f3ff290 */ /* 0x000ff6000fffe03f */
[----:B------:R-:W-:Y:S01]  /*52010*/  @!UPT UIADD3 URZ, URZ, URZ, URZ ;  /* 0x0000003f3f3ff290 */ /* 0x000fe2000fffe03f */
[----:B------:R0:W-:Y:S01]  /*52020*/  STL.64 [R1+0x2b0], R4 ;  /* 0x0002b00401007387 */ /* 0x0001e20000100a00 */
[----:B------:R1:W-:Y:S02]  /*52030*/  STL.64 [R1+0x2b8], R6 ;  /* 0x0002b80601007387 */ /* 0x0003e40000100a00 */
[----:B0-----:R-:W-:Y:S02]  /*52040*/  IMAD.MOV.U32 R5, RZ, RZ, R24 ;  /* 0x000000ffff057224 */ /* 0x001fe400078e0018 */
[----:B------:R-:W-:Y:S02]  /*52050*/  IMAD.MOV.U32 R4, RZ, RZ, R25 ;  /* 0x000000ffff047224 */ /* 0x000fe400078e0019 */
[----:B------:R-:W2:Y:S02]  /*52060*/  LDL.LU.64 R24, [R1+0x4100] ;  /* 0x0041000001187983 */ /* 0x000ea40000300a00 */
[----:B--2---:R-:W-:Y:S01]  /*52070*/  HMMA.16816.F32 R12, R20, R24, R12 ;  /* 0x00000018140c723c */ /* 0x004fe2000000180c */
[----:B-1----:R-:W-:-:S02]  /*52080*/  IMAD.MOV.U32 R7, RZ, RZ, R24 ;  /* 0x000000ffff077224 */ /* 0x002fc400078e0018 */
        /* <DEDUP_REMOVED lines=9> */
[----:B0-----:R-:W3:Y:S04]  /*52120*/  LDL.64 R4, [R1+0x140] ;  /* 0x0001400001047983 */ /* 0x001ee80000100a00 */
[----:B---3--:R0:W-:Y:S04]  /*52130*/  STL.64 [R1+0x40a0], R4 ;  /* 0x0040a00401007387 */ /* 0x0081e80000100a00 */
[----:B0-----:R-:W3:Y:S01]  /*52140*/  LDL.64 R4, [R1+0x150] ;  /* 0x0001500001047983 */ /* 0x001ee20000100a00 */
[C---:B--2---:R-:W-:Y:S03]  /*52150*/  HMMA.16816.F32 R24, R20.reuse, R24, R12 ;  /* 0x000000181418723c */ /* 0x044fe6000000180c */
[----:B---3--:R0:W-:Y:S04]  /*52160*/  STL.64 [R1+0x40a8], R4 ;  /* 0x0040a80401007387 */ /* 0x0081e80000100a00 */
[----:B0-----:R-:W2:Y:S01]  /*52170*/  LDL.LU R4, [R1+0x250] ;  /* 0x0002500001047983 */ /* 0x001ea20000300800 */
[----:B------:R-:W2:Y:S02]  /*52180*/  LDL.LU R5, [R1+0x254] ;  /* 0x0002540001057983 */ /* 0x000ea40000300800 */
[----:B------:R-:W2:Y:S02]  /*52190*/  LDL.LU R6, [R1+0x258] ;  /* 0x0002580001067983 */ /* 0x000ea40000300800 */
[----:B------:R-:W2:Y:S01]  /*521a0*/  LDL.LU R7, [R1+0x25c] ;  /* 0x00025c0001077983 */ /* 0x000ea20000300800 */
[----:B------:R-:W3:Y:S01]  /*521b0*/  LDL.LU.64 R14, [R1+0x40e0] ;  /* 0x0040e000010e7983 */ /* 0x000ee20000300a00 */
[----:B------:R-:W3:Y:S09]  /*521c0*/  LDL.LU.64 R12, [R1+0x40d8] ;  /* 0x0040d800010c7983 */ /* 0x000ef20000300a00 */
[----:B------:R-:W-:Y:S02]  /*521d0*/  STL.64 [R1+0x290], R24 ;  /* 0x0002901801007387 */ /* 0x000fe40000100a00 */
[----:B------:R0:W-:Y:S02]  /*521e0*/  STL.64 [R1+0x298], R26 ;  /* 0x0002981a01007387 */ /* 0x0001e40000100a00 */
[----:B0-----:R-:W2:Y:S01]  /*521f0*/  LDL.LU R27, [R1+0x40d0] ;  /* 0x0040d000011b7983 */ /* 0x001ea20000300800 */
[----:B------:R-:W3:Y:S02]  /*52200*/  LDL.LU.64 R24, [R1+0x40c8] ;  /* 0x0040c80001187983 */ /* 0x000ee40000300a00 */
[C---:B---3--:R-:W-:Y:S11]  /*52210*/  HMMA.16816.F32 R12, R20.reuse, R24, R12 ;  /* 0x00000018140c723c */ /* 0x048ff6000000180c */
[----:B------:R-:W-:Y:S11]  /*52220*/  @!UPT UIADD3 URZ, URZ, URZ, URZ ;  /* 0x0000003f3f3ff290 */ /* 0x000ff6000fffe03f */
[----:B------:R-:W-:Y:S01]  /*52230*/  @!UPT UIADD3 URZ, URZ, URZ, URZ ;  /* 0x0000003f3f3ff290 */ /* 0x000fe2000fffe03f */
[----:B------:R-:W-:Y:S01]  /*52240*/  STL.64 [R1+0x280], R12 ;  /* 0x0002800c01007387 */ /* 0x000fe20000100a00 */
[----:B------:R0:W-:Y:S03]  /*52250*/  STL.64 [R1+0x288], R14 ;  /* 0x0002880e01007387 */ /* 0x0001e60000100a00 */
[----:B0-----:R-:W3:Y:S01]  /*52260*/  LDL.LU R14, [R1+0x40c0] ;  /* 0x0040c000010e7983 */ /* 0x001ee20000300800 */
[----:B------:R-:W4:Y:S02]  /*52270*/  LDL.LU.64 R12, [R1+0x40b8] ;  /* 0x0040b800010c7983 */ /* 0x000f240000300a00 */
[----:B------:R-:W-:Y:S01]  /*52280*/  STL.64 [R1+0x4058], R24 ;  /* 0x0040581801007387 */ /* 0x000fe20000100a00 */
[C---:B----4-:R-:W-:Y:S11]  /*52290*/  HMMA.16816.F32 R8, R20.reuse, R12, R8 ;  /* 0x0000000c1408723c */ /* 0x050ff60000001808 */
[----:B------:R-:W-:Y:S11]  /*522a0*/  @!UPT UIADD3 URZ, URZ, URZ, URZ ;  /* 0x0000003f3f3ff290 */ /* 0x000ff6000fffe03f */
[----:B------:R-:W-:Y:S01]  /*522b0*/  @!UPT UIADD3 URZ, URZ, URZ, URZ ;  /* 0x0000003f3f3ff290 */ /* 0x000fe2000fffe03f */
[----:B------:R0:W-:Y:S01]  /*522c0*/  STL.64 [R1+0x270], R8 ;  /* 0x0002700801007387 */ /* 0x0001e20000100a00 */
[----:B------:R-:W-:Y:S03]  /*522d0*/  STL.64 [R1+0x278], R10 ;  /* 0x0002780a01007387 */ /* 0x000fe60000100a00 */
[----:B0-----:R-:W4:Y:S01]  /*522e0*/  LDL.LU.64 R8, [R1+0x40b0] ;  /* 0x0040b00001087983 */ /* 0x001f220000300a00 */
[----:B------:R-:W-:Y:S02]  /*522f0*/  STL [R1+0x3fbc], R12 ;  /* 0x003fbc0c01007387 */ /* 0x000fe40000100800 */
[----:B------:R0:W-:Y:S02]  /*52300*/  STL [R1+0x3fb8], R13 ;  /* 0x003fb80d01007387 */ /* 0x0001e40000100800 */
[----:B0-----:R-:W2:Y:S01]  /*52310*/  LDL.64 R12, [R1+0x30] ;  /* 0x00003000010c7983 */ /* 0x001ea20000100a00 */
[C---:B----4-:R-:W-:Y:S11]  /*52320*/  HMMA.16816.F32 R16, R20.reuse, R8, R16 ;  /* 0x000000081410723c */ /* 0x050ff60000001810 */
[----:B------:R-:W-:Y:S11]  /*52330*/  @!UPT UIADD3 URZ, URZ, URZ, URZ ;  /* 0x0000003f3f3ff290 */ /* 0x000ff6000fffe03f */
[----:B------:R-:W-:Y:S01]  /*52340*/  @!UPT UIADD3 URZ, URZ, URZ, URZ ;  /* 0x0000003f3f3ff290 */ /* 0x000fe2000fffe03f */
[----:B------:R-:W-:Y:S01]  /*52350*/  STL.64 [R1+0x260], R16 ;  /* 0x0002601001007387 */ /* 0x000fe20000100a00 */
[----:B------:R-:W-:Y:S02]  /*52360*/  STL.64 [R1+0x268], R18 ;  /* 0x0002681201007387 */ /* 0x000fe40000100a00 */
[----:B---3--:R0:W1:Y:S01]  /*52370*/  LDSM.16.MT88.4 R16, [R14+0x11000] ;  /* 0x011000000e10783b */ /* 0x0080620000004200 */
[----:B--2---:R-:W-:Y:S03]  /*52380*/  HMMA.16816.F32 R4, R20, R12, R4 ;  /* 0x0000000c1404723c */ /* 0x004fe60000001804 */
[----:B------:R-:W-:Y:S02]  /*52390*/  IMAD.MOV.U32 R11, RZ, RZ, R13 ;  /* 0x000000ffff0b7224 */ /* 0x000fe400078e000d */
[----:B------:R-:W-:Y:S11]  /*523a0*/  IMAD.MOV.U32 R10, RZ, RZ, R12 ;  /* 0x000000ffff0a7224 */ /* 0x000ff600078e000c */
[----:B------:R-:W-:Y:S08]  /*523b0*/  @!UPT UIADD3 URZ, URZ, URZ, URZ ;  /* 0x0000003f3f3ff290 */ /* 0x000ff0000fffe03f */
[----:B------:R-:W-:Y:S02]  /*523c0*/  IMAD.MOV.U32 R15, RZ, RZ, R7 ;  /* 0x000000ffff0f7224 */ /* 0x000fe400078e0007 */
[----:B0-----:R-:W-:Y:S01]  /*523d0*/  IMAD.MOV.U32 R14, RZ, RZ, R6 ;  /* 0x000000ffff0e7224 */ /* 0x001fe200078e0006 */
[----:B-1----:R-:W-:Y:S01]  /*523e0*/  STL.64 [R1+0x3eb0], R18 ;  /* 0x003eb01201007387 */ /* 0x002fe20000100a00 */
[----:B------:R0:W-:Y:S03]  /*523f0*/  STL.64 [R1+0x3ea8], R16 ;  /* 0x003ea81001007387 */ /* 0x0001e60000100a00 */
[----:B0-----:R-:W2:Y:S01]  /*52400*/  LDL.LU R16, [R1+0x410] ;  /* 0x0004100001107983 */ /* 0x001ea20000300800 */
[----:B------:R-:W2:Y:S02]  /*52410*/  LDL.LU R17, [R1+0x414] ;  /* 0x0004140001117983 */ /* 0x000ea40000300800 */
[----:B------:R-:W2:Y:S02]  /*52420*/  LDL.LU R18, [R1+0x418] ;  /* 0x0004180001127983 */ /* 0x000ea40000300800 */
[----:B------:R-:W2:Y:S01]  /*52430*/  LDL.LU R19, [R1+0x41c] ;  /* 0x00041c0001137983 */ /* 0x000ea20000300800 */
[----:B------:R0:W-:Y:S04]  /*52440*/  STL.64 [R1+0x250], R4 ;  /* 0x0002500401007387 */ /* 0x0001e80000100a00 */
[----:B0-----:R-:W3:Y:S01]  /*52450*/  LDL.LU.64 R4, [R1+0x40a8] ;  /* 0x0040a80001047983 */ /* 0x001ee20000300a00 */
[----:B------:R-:W-:Y:S02]  /*52460*/  STL [R1+0x3fa0], R11 ;  /* 0x003fa00b01007387 */ /* 0x000fe40000100800 */
[----:B------:R-:W-:Y:S02]  /*52470*/  STL [R1+0x3f9c], R10 ;  /* 0x003f9c0a01007387 */ /* 0x000fe40000100800 */
[----:B------:R0:W-:Y:S01]  /*52480*/  STL [R1+0x3d24], R15 ;  /* 0x003d240f01007387 */ /* 0x0001e20000100800 */
[----:B------:R1:W-:Y:S01]  /*52490*/  STL [R1+0x3d20], R14 ;  /* 0x003d200e01007387 */ /* 0x0003e20000100800 */
[----:B------:R-:W3:Y:S02]  /*524a0*/  LDL.LU R12, [R1+0x420] ;  /* 0x00042000010c7983 */ /* 0x000ee40000300800 */
[----:B------:R-:W3:Y:S02]  /*524b0*/  LDL.LU R13, [R1+0x424] ;  /* 0x00042400010d7983 */ /* 0x000ee40000300800 */
[----:B0-----:R-:W-:-:S02]  /*524c0*/  IMAD.MOV.U32 R15, RZ, RZ, R0 ;  /* 0x000000ffff0f7224 */ /* 0x001fc400078e0000 */
[----:B-1----:R-:W-:-:S07]  /*524d0*/  IMAD.MOV.U32 R14, RZ, RZ, R3 ;  /* 0x000000ffff0e7224 */ /* 0x002fce00078e0003 */
[C---:B---3--:R-:W-:Y:S11]  /*524e0*/  HMMA.16816.F32 R12, R20.reuse, R4, R12 ;  /* 0x00000004140c723c */ /* 0x048ff6000000180c */
[----:B------:R-:W-:Y:S11]  /*524f0*/  @!UPT UIADD3 URZ, URZ, URZ, URZ ;  /* 0x0000003f3f3ff290 */ /* 0x000ff6000fffe03f */
[----:B------:R-:W-:Y:S01]  /*52500*/  @!UPT UIADD3 URZ, URZ, URZ, URZ ;  /* 0x0000003f3f3ff290 */ /* 0x000fe2000fffe03f */
[----:B------:R-:W-:Y:S01]  /*52510*/  STL.64 [R1+0x430], R12 ;  /* 0x0004300c01007387 */ /* 0x000fe20000100a00 */
[----:B------:R0:W-:Y:S02]  /*52520*/  STL.64 [R1+0x438], R14 ;  /* 0x0004380e01007387 */ /* 0x0001e40000100a00 */
[----:B0-----:R-:W-:Y:S02]  /*52530*/  IMAD.MOV.U32 R15, RZ, RZ, R4 ;  /* 0x000000ffff0f7224 */ /* 0x001fe400078e0004 */
[----:B------:R-:W-:Y:S02]  /*52540*/  IMAD.MOV.U32 R14, RZ, RZ, R5 ;  /* 0x000000ffff0e7224 */ /* 0x000fe400078e0005 */
[----:B------:R-:W2:Y:S03]  /*52550*/  LDL.LU.64 R4, [R1+0x40a0] ;  /* 0x0040a00001047983 */ /* 0x000ea60000300a00 */
[----:B------:R-:W-:Y:S02]  /*52560*/  STL [R1+0x3fa8], R14 ;  /* 0x003fa80e01007387 */ /* 0x000fe40000100800 */
[----:B------:R-:W-:Y:S02]  /*52570*/  STL [R1+0x3fa4], R15 ;  /* 0x003fa40f01007387 */ /* 0x000fe40000100800 */
[----:B------:R-:W3:Y:S01]  /*52580*/  LDL.64 R12, [R1+0x130] ;  /* 0x00013000010c7983 */ /* 0x000ee20000100a00 */
[----:B------:R-:W4:Y:S01]  /*52590*/  LDL.LU.64 R6, [R1+0x4098] ;  /* 0x0040980001067983 */ /* 0x000f220000300a00 */
[----:B--2---:R-:W-:Y:S01]  /*525a0*/  HMMA.16816.F32 R16, R20, R4, R16 ;  /* 0x000000041410723c */ /* 0x004fe20000001810 */
[----:B------:R-:W-:-:S02]  /*525b0*/  IMAD.MOV.U32 R11, RZ, RZ, R4 ;  /* 0x000000ffff0b7224 */ /* 0x000fc400078e0004 */
[----:B------:R-:W-:Y:S02]  /*525c0*/  IMAD.MOV.U32 R10, RZ, RZ, R5 ;  /* 0x000000ffff0a7224 */ /* 0x000fe400078e0005 */
[----:B------:R-:W2:Y:S11]  /*525d0*/  LDL.LU.64 R4, [R1+0x4090] ;  /* 0x0040900001047983 */ /* 0x000eb60000300a00 */
[----:B------:R-:W-:Y:S07]  /*525e0*/  @!UPT UIADD3 URZ, URZ, URZ, URZ ;  /* 0x0000003f3f3ff290 */ /* 0x000fee000fffe03f */
[----:B------:R0:W-:Y:S01]  /*525f0*/  STL.64 [R1+0x420], R16 ;  /* 0x0004201001007387 */ /* 0x0001e20000100a00 */
[----:B------:R-:W-:Y:S02]  /*52600*/  IMAD.MOV.U32 R3, RZ, RZ, R18 ;  /* 0x000000ffff037224 */ /* 0x000fe400078e0012 */
[----:B------:R-:W-:Y:S01]  /*52610*/  IMAD.MOV.U32 R0, RZ, RZ, R19 ;  /* 0x000000ffff007224 */ /* 0x000fe200078e0013 */
[----:B0-----:R-:W2:Y:S01]  /*52620*/  LDL.LU R16, [R1+0x370] ;  /* 0x0003700001107983 */ /* 0x001ea20000300800 */
[----:B------:R-:W2:Y:S02]  /*52630*/  LDL.LU R17, [R1+0x374] ;  /* 0x0003740001117983 */ /* 0x000ea40000300800 */
[----:B------:R-:W2:Y:S02]  /*52640*/  LDL.LU R18, [R1+0x378] ;  /* 0x0003780001127983 */ /* 0x000ea40000300800 */
[----:B------:R-:W2:Y:S02]  /*52650*/  LDL.LU R19, [R1+0x37c] ;  /* 0x00037c0001137983 */ /* 0x000ea40000300800 */
[----:B--2---:R-:W-:Y:S01]  /*52660*/  STL.64 [R1+0x3fc8], R18 ;  /* 0x003fc81201007387 */ /* 0x004fe20000100a00 */
[----:B------:R0:W-:Y:S03]  /*52670*/  STL.64 [R1+0x3fc0], R16 ;  /* 0x003fc01001007387 */ /* 0x0001e60000100a00 */
[----:B0-----:R-:W2:Y:S04]  /*52680*/  LDL.64 R16, [R1] ;  /* 0x0000000001107983 */ /* 0x001ea80000100a00 */
[----:B--2---:R0:W-:Y:S04]  /*52690*/  STL.64 [R1+0x3fe0], R16 ;  /* 0x003fe01001007387 */ /* 0x0041e80000100a00 */
[----:B0-----:R-:W3:Y:S01]  /*526a0*/  LDL.LU R16, [R1+0x400] ;  /* 0x0004000001107983 */ /* 0x001ee20000300800 */
[----:B------:R-:W3:Y:S02]  /*526b0*/  LDL.LU R17, [R1+0x404] ;  /* 0x0004040001117983 */ /* 0x000ee40000300800 */
[----:B------:R-:W3:Y:S02]  /*526c0*/  LDL.LU R18, [R1+0x408] ;  /* 0x0004080001127983 */ /* 0x000ee40000300800 */
[----:B------:R-:W3:Y:S01]  /*526d0*/  LDL.LU R19, [R1+0x40c] ;  /* 0x00040c0001137983 */ /* 0x000ee20000300800 */
[----:B------:R-:W-:Y:S01]  /*526e0*/  STL [R1+0x3fb0], R10 ;  /* 0x003fb00a01007387 */ /* 0x000fe20000100800 */
[----:B------:R-:W-:Y:S02]  /*526f0*/  STL [R1+0x3fac], R11 ;  /* 0x003fac0b01007387 */ /* 0x000fe40000100800 */
[----:B------:R3:W-:Y:S02]  /*52700*/  STL.64 [R1+0x4060], R8 ;  /* 0x0040600801007387 */ /* 0x0007e40000100a00 */
[----:B------:R-:W-:Y:S01]  /*52710*/  STL [R1+0x3c4c], R0 ;  /* 0x003c4c0001007387 */ /* 0x000fe20000100800 */
[----:B------:R-:W-:Y:S01]  /*52720*/  STL [R1+0x3c48], R3 ;  /* 0x003c480301007387 */ /* 0x000fe20000100800 */
[----:B---3--:R-:W-:Y:S11]  /*52730*/  HMMA.16816.F32 R8, R20, R12, R16 ;  /* 0x0000000c1408723c */ /* 0x008ff60000001810 */
[----:B------:R-:W-:Y:S11]  /*52740*/  @!UPT UIADD3 URZ, URZ, URZ, URZ ;  /* 0x0000003f3f3ff290 */ /* 0x000ff6000fffe03f */
[----:B------:R-:W-:Y:S01]  /*52750*/  @!UPT UIADD3 URZ, URZ, URZ, URZ ;  /* 0x0000003f3f3ff290 */ /* 0x000fe2000fffe03f */
[----:B------:R0:W-:Y:S01]  /*52760*/  STL.64 [R1+0x410], R8 ;  /* 0x0004100801007387 */ /* 0x0001e20000100a00 */
[----:B------:R1:W-:Y:S03]  /*52770*/  STL.64 [R1+0x418], R10 ;  /* 0x0004180a01007387 */ /* 0x0003e60000100a00 */
[----:B0-----:R-:W2:Y:S01]  /*52780*/  LDL.LU R8, [R1+0x3d0] ;  /* 0x0003d00001087983 */ /* 0x001ea20000300800 */
[----:B------:R-:W2:Y:S02]  /*52790*/  LDL.LU R9, [R1+0x3d4] ;  /* 0x0003d40001097983 */ /* 0x000ea40000300800 */
[----:B-1----:R-:W3:Y:S02]  /*527a0*/  LDL.LU R10, [R1+0x3d8] ;  /* 0x0003d800010a7983 */ /* 0x002ee40000300800 */
[----:B------:R-:W3:Y:S02]  /*527b0*/  LDL.LU R11, [R1+0x3dc] ;  /* 0x0003dc00010b7983 */ /* 0x000ee40000300800 */
[----:B------:R-:W-:-:S02]  /*527c0*/  IMAD.MOV.U32 R3, RZ, RZ, R12 ;  /* 0x000000ffff037224 */ /* 0x000fc400078e000c */
[----:B------:R-:W-:Y:S01]  /*527d0*/  IMAD.MOV.U32 R0, RZ, RZ, R13 ;  /* 0x000000ffff007224 */ /* 0x000fe200078e000d */
[----:B---3--:R-:W-:Y:S01]  /*527e0*/  STL.64 [R1+0x4070], R10 ;  /* 0x0040700a01007387 */ /* 0x008fe20000100a00 */
[----:B--2---:R0:W-:Y:S02]  /*527f0*/  STL.64 [R1+0x4068], R8 ;  /* 0x0040680801007387 */ /* 0x0041e40000100a00 */
[----:B0-----:R-:W-:Y:S02]  /*52800*/  IMAD.MOV.U32 R8, RZ, RZ, R28 ;  /* 0x000000ffff087224 */ /* 0x001fe400078e001c */
[----:B------:R-:W-:Y:S01]  /*52810*/  IMAD.MOV.U32 R9, RZ, RZ, R27 ;  /* 0x000000ffff097224 */ /* 0x000fe200078e001b */
[----:B------:R-:W2:Y:S01]  /*52820*/  LDL.LU R28, [R1+0x408c] ;  /* 0x00408c00011c7983 */ /* 0x000ea20000300800 */
[----:B------:R-:W3:Y:S02]  /*52830*/  LDL.LU R12, [R1+0x3f0] ;  /* 0x0003f000010c7983 */ /* 0x000ee40000300800 */
[----:B------:R-:W3:Y:S02]  /*52840*/  LDL.LU R13, [R1+0x3f4] ;  /* 0x0003f400010d7983 */ /* 0x000ee40000300800 */
[----:B------:R-:W3:Y:S01]  /*52850*/  LDL.LU R14, [R1+0x3f8] ;  /* 0x0003f800010e7983 */ /* 0x000ee20000300800 */
[----:B------:R-:W3:Y:S01]  /*52860*/  LDL.LU R15, [R1+0x3fc] ;  /* 0x0003fc00010f7983 */ /* 0x000ee20000300800 */
[----:B------:R0:W-:Y:S02]  /*52870*/  STL.64 [R1+0x4080], R8 ;  /* 0x0040800801007387 */ /* 0x0001e40000100a00 */
[----:B------:R-:W2:Y:S02]  /*52880*/  LDL.64 R24, [R1+0x100] ;  /* 0x0001000001187983 */ /* 0x000ea40000100a00 */
[----:B----4-:R-:W-:-:S02]  /*52890*/  IMAD.MOV.U32 R16, RZ, RZ, R7 ;  /* 0x000000ffff107224 */ /* 0x010fc400078e0007 */
[----:B------:R-:W-:Y:S01]  /*528a0*/  IMAD.MOV.U32 R17, RZ, RZ, R6 ;  /* 0x000000ffff117224 */ /* 0x000fe200078e0006 */
[----:B0-----:R-:W3:Y:S04]  /*528b0*/  LDL.64 R8, [R1+0x120] ;  /* 0x0001200001087983 */ /* 0x001ee80000100a00 */
[----:B--2---:R0:W-:Y:S04]  /*528c0*/  STL.64 [R1+0x4078], R24 ;  /* 0x0040781801007387 */ /* 0x0041e80000100a00 */
[----:B0-----:R-:W2:Y:S01]  /*528d0*/  LDL.LU R24, [R1+0x3e0] ;  /* 0x0003e00001187983 */ /* 0x001ea20000300800 */
[----:B------:R-:W2:Y:S02]  /*528e0*/  LDL.LU R25, [R1+0x3e4] ;  /* 0x0003e40001197983 */ /* 0x000ea40000300800 */
[----:B------:R-:W2:Y:S02]  /*528f0*/  LDL.LU R26, [R1+0x3e8] ;  /* 0x0003e800011a7983 */ /* 0x000ea40000300800 */
[----:B------:R-:W2:Y:S01]  /*52900*/  LDL.LU R27, [R1+0x3ec] ;  /* 0x0003ec00011b7983 */ /* 0x000ea20000300800 */
[----:B------:R0:W-:Y:S02]  /*52910*/  STL.64 [R1+0x3ff8], R16 ;  /* 0x003ff81001007387 */ /* 0x0001e40000100a00 */
[----:B0-----:R-:W-:-:S02]  /*52920*/  IMAD.MOV.U32 R16, RZ, RZ, R5 ;  /* 0x000000ffff107224 */ /* 0x001fc400078e0005 */
[----:B------:R-:W-:Y:S02]  /*52930*/  IMAD.MOV.U32 R17, RZ, RZ, R4 ;  /* 0x000000ffff117224 */ /* 0x000fe400078e0004 */
[----:B------:R-:W-:Y:S02]  /*52940*/  IMAD.MOV.U32 R4, RZ, RZ, R29 ;  /* 0x000000ffff047224 */ /* 0x000fe400078e001d */
[----:B------:R-:W-:Y:S01]  /*52950*/  IMAD.MOV.U32 R5, RZ, RZ, R2 ;  /* 0x000000ffff057224 */ /* 0x000fe200078e0002 */
[----:B------:R-:W-:Y:S01]  /*52960*/  STL.64 [R1+0x4020], R16 ;  /* 0x0040201001007387 */ /* 0x000fe20000100a00 */
[----:B------:R-:W4:Y:S03]  /*52970*/  LDL.LU R29, [R1+0x4088] ;  /* 0x00408800011d7983 */ /* 0x000f260000300800 */
[----:B------:R0:W-:Y:S02]  /*52980*/  STL.64 [R1+0x4028], R4 ;  /* 0x0040280401007387 */ /* 0x0001e40000100a00 */
[----:B0-----:R-:W2:Y:S04]  /*52990*/  LDL.64 R4, [R1+0xe0] ;  /* 0x0000e00001047983 */ /* 0x001ea80000100a00 */
[----:B--2---:R0:W-:Y:S01]  /*529a0*/  STL.64 [R1+0x4040], R4 ;  /* 0x0040400401007387 */ /* 0x0041e20000100a00 */
[----:B------:R-:W2:Y:S02]  /*529b0*/  LDL.LU R16, [R1+0x240] ;  /* 0x0002400001107983 */ /* 0x000ea40000300800 */
[----:B------:R-:W2:Y:S02]  /*529c0*/  LDL.LU R17, [R1+0x244] ;  /* 0x0002440001117983 */ /* 0x000ea40000300800 */
[----:B------:R-:W2:Y:S01]  /*529d0*/  LDL.LU R18, [R1+0x248] ;  /* 0x0002480001127983 */ /* 0x000ea20000300800 */
[----:B------:R-:W2:Y:S04]  /*529e0*/  LDL.LU R19, [R1+0x24c] ;  /* 0x00024c0001137983 */ /* 0x000ea80000300800 */
[----:B0-----:R-:W4:Y:S01]  /*529f0*/  LDL.64 R4, [R1+0xf0] ;  /* 0x0000f00001047983 */ /* 0x001f220000100a00 */
[----:B---3--:R-:W-:Y:S03]  /*52a00*/  HMMA.16816.F32 R12, R20, R8, R12 ;  /* 0x00000008140c723c */ /* 0x008fe6000000180c */
[----:B--2---:R-:W-:Y:S01]  /*52a10*/  STL.64 [R1+0x4038], R18 ;  /* 0x0040381201007387 */ /* 0x004fe20000100a00 */
[----:B------:R0:W-:Y:S03]  /*52a20*/  STL.64 [R1+0x4030], R16 ;  /* 0x0040301001007387 */ /* 0x0001e60000100a00 */
[----:B0-----:R-:W2:Y:S01]  /*52a30*/  LDL.LU R16, [R1+0x3b0] ;  /* 0x0003b00001107983 */ /* 0x001ea20000300800 */
[----:B------:R-:W2:Y:S02]  /*52a40*/  LDL.LU R17, [R1+0x3b4] ;  /* 0x0003b40001117983 */ /* 0x000ea40000300800 */
[----:B------:R-:W3:Y:S02]  /*52a50*/  LDL.LU R18, [R1+0x3b8] ;  /* 0x0003b80001127983 */ /* 0x000ee40000300800 */
[----:B------:R-:W3:Y:S02]  /*52a60*/  LDL.LU R19, [R1+0x3bc] ;  /* 0x0003bc0001137983 */ /* 0x000ee40000300800 */
[----:B---3--:R-:W-:Y:S01]  /*52a70*/  STL.64 [R1+0x4050], R18 ;  /* 0x0040501201007387 */ /* 0x008fe20000100a00 */
[----:B--2---:R0:W-:Y:S03]  /*52a80*/  STL.64 [R1+0x4048], R16 ;  /* 0x0040481001007387 */ /* 0x0041e60000100a00 */
[----:B0-----:R-:W4:Y:S01]  /*52a90*/  LDL.LU R16, [R1+0x3c0] ;  /* 0x0003c00001107983 */ /* 0x001f220000300800 */
[----:B------:R-:W4:Y:S02]  /*52aa0*/  LDL.LU R17, [R1+0x3c4] ;  /* 0x0003c40001117983 */ /* 0x000f240000300800 */
[----:B------:R-:W4:Y:S02]  /*52ab0*/  LDL.LU R18, [R1+0x3c8] ;  /* 0x0003c80001127983 */ /* 0x000f240000300800 */
[----:B------:R-:W4:Y:S01]  /*52ac0*/  LDL.LU R19, [R1+0x3cc] ;  /* 0x0003cc0001137983 */ /* 0x000f220000300800 */
[----:B------:R-:W-:Y:S01]  /*52ad0*/  STL [R1+0x3fb4], R3 ;  /* 0x003fb40301007387 */ /* 0x000fe20000100800 */
[----:B------:R-:W-:Y:S02]  /*52ae0*/  STL.64 [R1+0x400], R12 ;  /* 0x0004000c01007387 */ /* 0x000fe40000100a00 */
[----:B------:R0:W-:Y:S02]  /*52af0*/  STL.64 [R1+0x408], R14 ;  /* 0x0004080e01007387 */ /* 0x0001e40000100a00 */
[----:B0-----:R-:W-:-:S02]  /*52b00*/  IMAD.MOV.U32 R14, RZ, RZ, R8 ;  /* 0x000000ffff0e7224 */ /* 0x001fc400078e0008 */
[----:B------:R-:W-:Y:S02]  /*52b10*/  IMAD.MOV.U32 R15, RZ, RZ, R9 ;  /* 0x000000ffff0f7224 */ /* 0x000fe400078e0009 */
[----:B------:R-:W2:Y:S02]  /*52b20*/  LDL.LU.64 R8, [R1+0x4080] ;  /* 0x0040800001087983 */ /* 0x000ea40000300a00 */
[C---:B--2---:R-:W-:Y:S02]  /*52b30*/  HMMA.16816.F32 R8, R20.reuse, R8, R24 ;  /* 0x000000081408723c */ /* 0x044fe40000001818 */
[----:B------:R-:W2:Y:S11]  /*52b40*/  LDL.LU.64 R24, [R1+0x4078] ;  /* 0x0040780001187983 */ /* 0x000eb60000300a00 */
[----:B------:R-:W-:Y:S10]  /*52b50*/  @!UPT UIADD3 URZ, URZ, URZ, URZ ;  /* 0x0000003f3f3ff290 */ /* 0x000ff4000fffe03f */
[----:B------:R-:W-:Y:S01]  /*52b60*/  STL.64 [R1+0x3f0], R8 ;  /* 0x0003f00801007387 */ /* 0x000fe20000100a00 */
[----:B------:R0:W-:Y:S03]  /*52b70*/  STL.64 [R1+0x3f8], R10 ;  /* 0x0003f80a01007387 */ /* 0x0001e60000100a00 */
[----:B0-----:R-:W3:Y:S01]  /*52b80*/  LDL.LU.64 R10, [R1+0x4070] ;  /* 0x00407000010a7983 */ /* 0x001ee20000300a00 */
[----:B------:R-:W3:Y:S02]  /*52b90*/  LDL.LU.64 R8, [R1+0x4068] ;  /* 0x0040680001087983 */ /* 0x000ee40000300a00 */
[----:B--2---:R-:W-:Y:S01]  /*52ba0*/  IMAD.MOV.U32 R27, RZ, RZ, R25 ;  /* 0x000000ffff1b7224 */ /* 0x004fe200078e0019 */
[C---:B---3--:R-:W-:Y:S11]  /*52bb0*/  HMMA.16816.F32 R8, R20.reuse, R24, R8 ;  /* 0x000000181408723c */ /* 0x048ff60000001808 */
[----:B------:R-:W-:Y:S11]  /*52bc0*/  @!UPT UIADD3 URZ, URZ, URZ, URZ ;  /* 0x0000003f3f3ff290 */ /* 0x000ff6000fffe03f */
[----:B------:R-:W-:Y:S01]  /*52bd0*/  @!UPT UIADD3 URZ, URZ, URZ, URZ ;  /* 0x0000003f3f3ff290 */ /* 0x000fe2000fffe03f */
[----:B------:R0:W-:Y:S01]  /*52be0*/  STL.64 [R1+0x3e0], R8 ;  /* 0x0003e00801007387 */ /* 0x0001e20000100a00 */
[----:B------:R1:W-:Y:S03]  /*52bf0*/  STL.64 [R1+0x3e8], R10 ;  /* 0x0003e80a01007387 */ /* 0x0003e60000100a00 */
[----:B0-----:R-:W2:Y:S01]  /*52c00*/  LDL.LU.64 R8, [R1+0x4060] ;  /* 0x0040600001087983 */ /* 0x001ea20000300a00 */
[----:B-1----:R-:W-:Y:S02]  /*52c10*/  IMAD.MOV.U32 R11, RZ, RZ, R24 ;  /* 0x000000ffff0b7224 */ /* 0x002fe400078e0018 */
[----:B------:R-:W3:Y:S02]  /*52c20*/  LDL.LU.64 R24, [R1+0x4058] ;  /* 0x0040580001187983 */ /* 0x000ee40000300a00 */
[----:B------:R-:W-:Y:S01]  /*52c30*/  STL [R1+0x3fd8], R27 ;  /* 0x003fd81b01007387 */ /* 0x000fe20000100800 */
[----:B---3--:R0:W-:Y:S04]  /*52c40*/  STL.64 [R1+0x3fd0], R24 ;  /* 0x003fd01801007387 */ /* 0x0081e80000100a00 */
[----:B0-----:R-:W3:Y:S01]  /*52c50*/  LDL.LU R24, [R1+0x380] ;  /* 0x0003800001187983 */ /* 0x001ee20000300800 */
[----:B------:R-:W3:Y:S02]  /*52c60*/  LDL.LU R25, [R1+0x384] ;  /* 0x0003840001197983 */ /* 0x000ee40000300800 */
[----:B------:R-:W2:Y:S02]  /*52c70*/  LDL.LU R26, [R1+0x388] ;  /* 0x00038800011a7983 */ /* 0x000ea40000300800 */
[----:B------:R-:W2:Y:S01]  /*52c80*/  LDL.LU R27, [R1+0x38c] ;  /* 0x00038c00011b7983 */ /* 0x000ea20000300800 */
[----:B----4-:R-:W-:Y:S01]  /*52c90*/  HMMA.16816.F32 R16, R20, R4, R16 ;  /* 0x000000041410723c */ /* 0x010fe20000001810 */
[----:B--2---:R-:W-:Y:S01]  /*52ca0*/  STL.64 [R1+0x3ff0], R26 ;  /* 0x003ff01a01007387 */ /* 0x004fe20000100a00 */
[----:B---3--:R0:W-:Y:S03]  /*52cb0*/  STL.64 [R1+0x3fe8], R24 ;  /* 0x003fe81801007387 */ /* 0x0081e60000100a00 */
[----:B0-----:R-:W2:Y:S01]  /*52cc0*/  LDL.LU R24, [R1+0x390] ;  /* 0x0003900001187983 */ /* 0x001ea20000300800 */
[----:B------:R-:W2:Y:S02]  /*52cd0*/  LDL.LU R25, [R1+0x394] ;  /* 0x0003940001197983 */ /* 0x000ea40000300800 */
[----:B------:R-:W3:Y:S02]  /*52ce0*/  LDL.LU R26, [R1+0x398] ;  /* 0x00039800011a7983 */ /* 0x000ee40000300800 */
[----:B------:R-:W3:Y:S02]  /*52cf0*/  LDL.LU R27, [R1+0x39c] ;  /* 0x00039c00011b7983 */ /* 0x000ee40000300800 */
[----:B------:R-:W-:-:S02]  /*52d00*/  IMAD.MOV.U32 R3, RZ, RZ, R4 ;  /* 0x000000ffff037224 */ /* 0x000fc400078e0004 */
[----:B------:R-:W-:Y:S01]  /*52d10*/  IMAD.MOV.U32 R10, RZ, RZ, R5 ;  /* 0x000000ffff0a7224 */ /* 0x000fe200078e0005 */
[----:B---3--:R-:W-:Y:S01]  /*52d20*/  STL.64 [R1+0x4008], R26 ;  /* 0x0040081a01007387 */ /* 0x008fe20000100a00 */
[----:B--2---:R0:W-:Y:S03]  /*52d30*/  STL.64 [R1+0x4000], R24 ;  /* 0x0040001801007387 */ /* 0x0041e60000100a00 */
[----:B0-----:R-:W2:Y:S01]  /*52d40*/  LDL.LU R24, [R1+0x3a0] ;  /* 0x0003a00001187983 */ /* 0x001ea20000300800 */
[----:B------:R-:W2:Y:S02]  /*52d50*/  LDL.LU R25, [R1+0x3a4] ;  /* 0x0003a40001197983 */ /* 0x000ea40000300800 */
[----:B------:R-:W2:Y:S02]  /*52d60*/  LDL.LU R26, [R1+0x3a8] ;  /* 0x0003a800011a7983 */ /* 0x000ea40000300800 */
[----:B------:R-:W2:Y:S01]  /*52d70*/  LDL.LU R27, [R1+0x3ac] ;  /* 0x0003ac00011b7983 */ /* 0x000ea20000300800 */
[----:B------:R-:W-:Y:S01]  /*52d80*/  STL.64 [R1+0x3d0], R16 ;  /* 0x0003d01001007387 */ /* 0x000fe20000100a00 */
[----:B------:R0:W-:Y:S03]  /*52d90*/  STL.64 [R1+0x3d8], R18 ;  /* 0x0003d81201007387 */ /* 0x0001e60000100a00 */
[----:B0-----:R-:W3:Y:S01]  /*52da0*/  LDL.LU.64 R18, [R1+0x4050] ;  /* 0x0040500001127983 */ /* 0x001ee20000300a00 */
[----:B------:R-:W3:Y:S02]  /*52db0*/  LDL.LU.64 R16, [R1+0x4048] ;  /* 0x0040480001107983 */ /* 0x000ee40000300a00 */
[----:B------:R-:W3:Y:S02]  /*52dc0*/  LDL.LU.64 R4, [R1+0x4040] ;  /* 0x0040400001047983 */ /* 0x000ee40000300a00 */
        /* <DEDUP_REMOVED lines=9> */
[----:B---3--:R-:W-:Y:S01]  /*52e60*/  HMMA.16816.F32 R20, R20, R4, R16 ;  /* 0x000000041414723c */ /* 0x008fe20000001810 */
[----:B------:R-:W2:Y:S01]  /*52e70*/  LDL.LU.64 R16, [R1+0x4020] ;  /* 0x0040200001107983 */ /* 0x000ea20000300a00 */
[----:B------:R-:W2:Y:S02]  /*52e80*/  LDL.LU.64 R6, [R1+0x4018] ;  /* 0x0040180001067983 */ /* 0x000ea40000300a00 */
[----:B------:R-:W2:Y:S11]  /*52e90*/  LDL.LU.64 R4, [R1+0x4010] ;  /* 0x0040100001047983 */ /* 0x000eb60000300a00 */
[----:B------:R-:W-:Y:S08]  /*52ea0*/  @!UPT UIADD3 URZ, URZ, URZ, URZ ;  /* 0x0000003f3f3ff290 */ /* 0x000ff0000fffe03f */
[----:B------:R0:W-:Y:S01]  /*52eb0*/  STL.64 [R1+0x240], R20 ;  /* 0x0002401401007387 */ /* 0x0001e20000100a00 */
[----:B------:R-:W-:Y:S03]  /*52ec0*/  STL.64 [R1+0x248], R22 ;  /* 0x0002481601007387 */ /* 0x000fe60000100a00 */
[----:B0-----:R-:W3:Y:S01]  /*52ed0*/  LDL.LU R20, [R1+0x350] ;  /* 0x0003500001147983 */ /* 0x001ee20000300800 */
[----:B------:R-:W3:Y:S01]  /*52ee0*/  LDL.LU R21, [R1+0x354] ;  /* 0x0003540001157983 */ /* 0x000ee20000300800 */
[----:B--2---:R-:W-:Y:S02]  /*52ef0*/  HMMA.16816.F32 R16, R4, R16, R24 ;  /* 0x000000100410723c */ /* 0x004fe40000001818 */
[----:B------:R-:W2:Y:S01]  /*52f00*/  LDL.LU.64 R26, [R1+0x4008] ;  /* 0x00400800011a7983 */ /* 0x000ea20000300a00 */
[----:B------:R-:W2:Y:S11]  /*52f10*/  LDL.LU.64 R24, [R1+0x4000] ;  /* 0x0040000001187983 */ /* 0x000eb60000300a00 */
[----:B------:R-:W-:Y:S09]  /*52f20*/  @!UPT UIADD3 URZ, URZ, URZ, URZ ;  /* 0x0000003f3f3ff290 */ /* 0x000ff2000fffe03f */
[----:B------:R0:W-:Y:S04]  /*52f30*/  STL.64 [R1+0x3b0], R16 ;  /* 0x0003b01001007387 */ /* 0x0001e80000100a00 */
[----:B0-----:R-:W2:Y:S01]  /*52f40*/  LDL.LU.64 R16, [R1+0x3ff8] ;  /* 0x003ff80001107983 */ /* 0x001ea20000300a00 */
[----:B------:R-:W-:Y:S02]  /*52f50*/  IMAD.MOV.U32 R22, RZ, RZ, R29 ;  /* 0x000000ffff167224 */ /* 0x000fe400078e001d */
[----:B------:R-:W-:Y:S02]  /*52f60*/  IMAD.MOV.U32 R23, RZ, RZ, R28 ;  /* 0x000000ffff177224 */ /* 0x000fe400078e001c */
[----:B------:R-:W-:Y:S02]  /*52f70*/  IMAD.MOV.U32 R29, RZ, RZ, R18 ;  /* 0x000000ffff1d7224 */ /* 0x000fe400078e0012 */
[----:B------:R-:W-:-:S05]  /*52f80*/  IMAD.MOV.U32 R28, RZ, RZ, R19 ;  /* 0x000000ffff1c7224 */ /* 0x000fca00078e0013 */
[----:B------:R-:W-:Y:S01]  /*52f90*/  STL [R1+0x3b9c], R28 ;  /* 0x003b9c1c01007387 */ /* 0x000fe20000100800 */
[----:B------:R-:W-:Y:S01]  /*52fa0*/  STL [R1+0x3b98], R29 ;  /* 0x003b981d01007387 */ /* 0x000fe20000100800 */
[C---:B--2---:R-:W-:Y:S02]  /*52fb0*/  HMMA.16816.F32 R16, R4.reuse, R16, R24 ;  /* 0x000000100410723c */ /* 0x044fe40000001818 */
[----:B------:R-:W2:Y:S01]  /*52fc0*/  LDL.LU.64 R26, [R1+0x3ff0] ;  /* 0x003ff000011a7983 */ /* 0x000ea20000300a00 */
[----:B------:R-:W2:Y:S11]  /*52fd0*/  LDL.LU.64 R24, [R1+0x3fe8] ;  /* 0x003fe80001187983 */ /* 0x000eb60000300a00 */
[----:B------:R-:W-:Y:S09]  /*52fe0*/  @!UPT UIADD3 URZ, URZ, URZ, URZ ;  /* 0x0000003f3f3ff290 */ /* 0x000ff2000fffe03f */
[----:B------:R0:W-:Y:S01]  /*52ff0*/  STL.64 [R1+0x3a0], R16 ;  /* 0x0003a01001007387 */ /* 0x0001e20000100a00 */
[----:B------:R-:W-:Y:S03]  /*53000*/  STL.64 [R1+0x3a8], R18 ;  /* 0x0003a81201007387 */ /* 0x000fe60000100a00 */
[----:B0-----:R-:W2:Y:S02]  /*53010*/  LDL.LU.64 R16, [R1+0x3fe0] ;  /* 0x003fe00001107983 */ /* 0x001ea40000300a00 */
[C---:B--2---:R-:W-:Y:S01]  /*53020*/  HMMA.16816.F32 R24, R4.reuse, R16, R24 ;  /* 0x000000100418723c */ /* 0x044fe20000001818 */
[----:B------:R-:W-:Y:S11]  /*53030*/  IMAD.MOV.U32 R2, RZ, RZ, R16 ;  /* 0x000000ffff027224 */ /* 0x000ff600078e0010 */
[----:B------:R-:W-:Y:S11]  /*53040*/  @!UPT UIADD3 URZ, URZ, URZ, URZ ;  /* 0x0000003f3f3ff290 */ /* 0x000ff6000fffe03f */
[----:B------:R-:W-:Y:S01]  /*53050*/  STL.64 [R1+0x390], R24 ;  /* 0x0003901801007387 */ /* 0x000fe20000100a00 */
[----:B------:R0:W-:Y:S03]  /*53060*/  STL.64 [R1+0x398], R26 ;  /* 0x0003981a01007387 */ /* 0x0001e60000100a00 */
[----:B0-----:R-:W2:Y:S01]  /*53070*/  LDL.LU R27, [R1+0x3fd8] ;  /* 0x003fd800011b7983 */ /* 0x001ea20000300800 */
[----:B------:R-:W4:Y:S02]  /*53080*/  LDL.LU.64 R24, [R1+0x3fd0] ;  /* 0x003fd00001187983 */ /* 0x000f240000300a00 */
[----:B------:R-:W-:Y:S02]  /*53090*/  IMAD.MOV.U32 R26, RZ, RZ, R17 ;  /* 0x000000ffff1a7224 */ /* 0x000fe400078e0011 */
[----:B------:R-:W4:Y:S01]  /*530a0*/  LDL.LU.64 R18, [R1+0x3fc8] ;  /* 0x003fc80001127983 */ /* 0x000f220000300a00 */
[----:B------:R-:W4:Y:S02]  /*530b0*/  LDL.LU.64 R16, [R1+0x3fc0] ;  /* 0x003fc00001107983 */ /* 0x000f240000300a00 */
[----:B----4-:R-:W-:Y:S11]  /*530c0*/  HMMA.16816.F32 R16, R4, R24, R16 ;  /* 0x000000180410723c */ /* 0x010ff60000001810 */
[----:B------:R-:W-:Y:S11]  /*530d0*/  @!UPT UIADD3 URZ, URZ, URZ, URZ ;  /* 0x0000003f3f3ff290 */ /* 0x000ff6000fffe03f */
[----:B------:R-:W-:Y:S01]  /*530e0*/  @!UPT UIADD3 URZ, URZ, URZ, URZ ;  /* 0x0000003f3f3ff290 */ /* 0x000fe2000fffe03f */
[----:B------:R0:W-:Y:S01]  /*530f0*/  STL.64 [R1+0x380], R16 ;  /* 0x0003801001007387 */ /* 0x0001e20000100a00 */
[----:B------:R-:W-:Y:S02]  /*53100*/  STL [R1+0x3f18], R26 ;  /* 0x003f181a01007387 */ /* 0x000fe40000100800 */
[----:B------:R-:W-:Y:S02]  /*53110*/  STL.64 [R1+0x3f10], R24 ;  /* 0x003f101801007387 */ /* 0x000fe40000100a00 */
[----:B------:R-:W-:Y:S02]  /*53120*/  IMAD.MOV.U32 R28, RZ, RZ, R18 ;  /* 0x000000ffff1c7224 */ /* 0x000fe400078e0012 */
[----:B------:R-:W-:Y:S01]  /*53130*/  IMAD.MOV.U32 R29, RZ, RZ, R19 ;  /* 0x000000ffff1d7224 */ /* 0x000fe200078e0013 */
[----:B0-----:R-:W4:Y:S01]  /*53140*/  LDL.LU R16, [R1+0x230] ;  /* 0x0002300001107983 */ /* 0x001f220000300800 */
[----:B------:R-:W4:Y:S02]  /*53150*/  LDL.LU R17, [R1+0x234] ;  /* 0x0002340001117983 */ /* 0x000f240000300800 */
[----:B------:R-:W2:Y:S02]  /*53160*/  LDL.LU R18, [R1+0x238] ;  /* 0x0002380001127983 */ /* 0x000ea40000300800 */
[----:B------:R-:W2:Y:S02]  /*53170*/  LDL.LU R19, [R1+0x23c] ;  /* 0x00023c0001137983 */ /* 0x000ea40000300800 */
[----:B--2---:R-:W-:Y:S01]  /*53180*/  STL.64 [R1+0x3ec0], R18 ;  /* 0x003ec01201007387 */ /* 0x004fe20000100a00 */
[----:B----4-:R0:W-:Y:S02]  /*53190*/  STL.64 [R1+0x3eb8], R16 ;  /* 0x003eb81001007387 */ /* 0x0101e40000100a00 */
[----:B0-----:R-:W-:-:S02]  /*531a0*/  IMAD.MOV.U32 R16, RZ, RZ, R12 ;  /* 0x000000ffff107224 */ /* 0x001fc400078e000c */
[----:B------:R-:W-:Y:S01]  /*531b0*/  IMAD.MOV.U32 R17, RZ, RZ, R13 ;  /* 0x000000ffff117224 */ /* 0x000fe200078e000d */
[----:B------:R-:W2:Y:S01]  /*531c0*/  LDL.LU R12, [R1+0x3fbc] ;  /* 0x003fbc00010c7983 */ /* 0x000ea20000300800 */
[----:B------:R-:W2:Y:S03]  /*531d0*/  LDL.LU R13, [R1+0x3fb8] ;  /* 0x003fb800010d7983 */ /* 0x000ea60000300800 */
[----:B------:R0:W-:Y:S04]  /*531e0*/  STL.64 [R1+0x3ed8], R16 ;  /* 0x003ed81001007387 */ /* 0x0001e80000100a00 */
[----:B0-----:R-:W2:Y:S01]  /*531f0*/  LDL.LU R16, [R1+0x360] ;  /* 0x0003600001107983 */ /* 0x001ea20000300800 */
[----:B------:R-:W2:Y:S02]  /*53200*/  LDL.LU R17, [R1+0x364] ;  /* 0x0003640001117983 */ /* 0x000ea40000300800 */
[----:B------:R-:W2:Y:S02]  /*53210*/  LDL.LU R18, [R1+0x368] ;  /* 0x0003680001127983 */ /* 0x000ea40000300800 */
[----:B------:R-:W2:Y:S01]  /*53220*/  LDL.LU R19, [R1+0x36c] ;  /* 0x00036c0001137983 */ /* 0x000ea20000300800 */
[C---:B---3--:R-:W-:Y:S01]  /*53230*/  HMMA.16816.F32 R20, R4.reuse, R8, R20 ;  /* 0x000000080414723c */ /* 0x048fe20000001814 */
[----:B------:R-:W-:Y:S01]  /*53240*/  STL [R1+0x3d2c], R29 ;  /* 0x003d2c1d01007387 */ /* 0x000fe20000100800 */
[----:B------:R-:W-:Y:S06]  /*53250*/  STL [R1+0x3d28], R28 ;  /* 0x003d281c01007387 */ /* 0x000fec0000100800 */
[----:B--2---:R-:W-:Y:S01]  /*53260*/  HMMA.16816.F32 R16, R4, R12, R16 ;  /* 0x0000000c0410723c */ /* 0x004fe20000001810 */
[----:B------:R-:W-:Y:S11]  /*53270*/  STL.64 [R1+0x3f08], R12 ;  /* 0x003f080c01007387 */ /* 0x000ff60000100a00 */
[----:B------:R-:W-:Y:S11]  /*53280*/  @!UPT UIADD3 URZ, URZ, URZ, URZ ;  /* 0x0000003f3f3ff290 */ /* 0x000ff6000fffe03f */
[----:B------:R0:W-:Y:S01]  /*53290*/  STL.64 [R1+0x370], R16 ;  /* 0x0003701001007387 */ /* 0x0001e20000100a00 */
[----:B------:R-:W-:Y:S02]  /*532a0*/  STL.64 [R1+0x378], R18 ;  /* 0x0003781201007387 */ /* 0x000fe40000100a00 */
[----:B0-----:R-:W-:Y:S02]  /*532b0*/  IMAD.MOV.U32 R16, RZ, RZ, R3 ;  /* 0x000000ffff107224 */ /* 0x001fe400078e0003 */
[----:B------:R-:W-:Y:S01]  /*532c0*/  IMAD.MOV.U32 R17, RZ, RZ, R10 ;  /* 0x000000ffff117224 */ /* 0x000fe200078e000a */
[----:B------:R-:W2:Y:S01]  /*532d0*/  LDL.LU R3, [R1+0x3fb4] ;  /* 0x003fb40001037983 */ /* 0x000ea20000300800 */
[----:B------:R-:W-:Y:S02]  /*532e0*/  STL.64 [R1+0x360], R20 ;  /* 0x0003601401007387 */ /* 0x000fe40000100a00 */
[----:B------:R-:W-:Y:S02]  /*532f0*/  STL.64 [R1+0x368], R22 ;  /* 0x0003681601007387 */ /* 0x000fe40000100a00 */
[----:B------:R-:W3:Y:S01]  /*53300*/  LDL.LU R10, [R1+0x3fb0] ;  /* 0x003fb000010a7983 */ /* 0x000ee20000300800 */
[----:B------:R0:W-:Y:S02]  /*53310*/  STL.64 [R1+0x3ef0], R16 ;  /* 0x003ef01001007387 */ /* 0x0001e40000100a00 */
[----:B0-----:R-:W-:-:S02]  /*53320*/  IMAD.MOV.U32 R16, RZ, RZ, R11 ;  /* 0x000000ffff107224 */ /* 0x001fc400078e000b */
[----:B------:R-:W-:Y:S01]  /*53330*/  IMAD.MOV.U32 R17, RZ, RZ, R27 ;  /* 0x000000ffff117224 */ /* 0x000fe200078e001b */
[----:B------:R-:W4:Y:S04]  /*53340*/  LDL.LU R11, [R1+0x3fac] ;  /* 0x003fac00010b7983 */ /* 0x000f280000300800 */
[----:B------:R0:W-:Y:S01]  /*53350*/  STL.64 [R1+0x3f20], R16 ;  /* 0x003f201001007387 */ /* 0x0001e20000100a00 */
[----:B------:R-:W2:Y:S02]  /*53360*/  LDL.LU R24, [R1+0x300] ;  /* 0x0003000001187983 */ /* 0x000ea40000300800 */
[----:B------:R-:W2:Y:S02]  /*53370*/  LDL.LU R25, [R1+0x304] ;  /* 0x0003040001197983 */ /* 0x000ea40000300800 */
[----:B------:R-:W2:Y:S01]  /*53380*/  LDL.LU R26, [R1+0x308] ;  /* 0x00030800011a7983 */ /* 0x000ea20000300800 */
[----:B------:R-:W2:Y:S01]  /*53390*/  LDL.LU R27, [R1+0x30c] ;  /* 0x00030c00011b7983 */ /* 0x000ea20000300800 */
[----:B0-----:R-:W-:-:S02]  /*533a0*/  IMAD.MOV.U32 R16, RZ, RZ, R14 ;  /* 0x000000ffff107224 */ /* 0x001fc400078e000e */
[----:B------:R-:W-:Y:S01]  /*533b0*/  IMAD.MOV.U32 R17, RZ, RZ, R15 ;  /* 0x000000ffff117224 */ /* 0x000fe200078e000f */
[----:B--2---:R-:W-:Y:S01]  /*533c0*/  STL.64 [R1+0x3f30], R26 ;  /* 0x003f301a01007387 */ /* 0x004fe20000100a00 */
[----:B------:R0:W-:Y:S02]  /*533d0*/  STL.64 [R1+0x3f28], R24 ;  /* 0x003f281801007387 */ /* 0x0001e40000100a00 */
[----:B------:R-:W2:Y:S02]  /*533e0*/  LDL.LU R14, [R1+0x3fa8] ;  /* 0x003fa800010e7983 */ /* 0x000ea40000300800 */
[----:B------:R-:W2:Y:S01]  /*533f0*/  LDL.LU R15, [R1+0x3fa4] ;  /* 0x003fa400010f7983 */ /* 0x000ea20000300800 */
[----:B------:R1:W-:Y:S04]  /*53400*/  STL.64 [R1+0x3f38], R16 ;  /* 0x003f381001007387 */ /* 0x0003e80000100a00 */
[----:B0-----:R-:W2:Y:S01]  /*53410*/  LDL.LU R24, [R1+0x310] ;  /* 0x0003100001187983 */ /* 0x001ea20000300800 */
[----:B------:R-:W2:Y:S02]  /*53420*/  LDL.LU R25, [R1+0x314] ;  /* 0x0003140001197983 */ /* 0x000ea40000300800 */
[----:B------:R-:W2:Y:S02]  /*53430*/  LDL.LU R26, [R1+0x318] ;  /* 0x00031800011a7983 */ /* 0x000ea40000300800 */
[----:B------:R-:W2:Y:S02]  /*53440*/  LDL.LU R27, [R1+0x31c] ;  /* 0x00031c00011b7983 */ /* 0x000ea40000300800 */
[----:B-1----:R-:W-:-:S02]  /*53450*/  IMAD.MOV.U32 R16, RZ, RZ, R3 ;  /* 0x000000ffff107224 */ /* 0x002fc400078e0003 */
[----:B------:R-:W-:Y:S01]  /*53460*/  IMAD.MOV.U32 R17, RZ, RZ, R0 ;  /* 0x000000ffff117224 */ /* 0x000fe200078e0000 */
[----:B--2---:R-:W-:Y:S01]  /*53470*/  STL.64 [R1+0x3f48], R26 ;  /* 0x003f481a01007387 */ /* 0x004fe20000100a00 */
[----:B------:R0:W-:Y:S03]  /*53480*/  STL.64 [R1+0x3f40], R24 ;  /* 0x003f401801007387 */ /* 0x0001e60000100a00 */
[----:B------:R4:W-:Y:S01]  /*53490*/  STL.64 [R1+0x3f50], R16 ;  /* 0x003f501001007387 */ /* 0x0009e20000100a00 */
[----:B0-----:R-:W2:Y:S01]  /*534a0*/  LDL.LU R24, [R1+0x320] ;  /* 0x0003200001187983 */ /* 0x001ea20000300800 */
[----:B------:R-:W2:Y:S02]  /*534b0*/  LDL.LU R25, [R1+0x324] ;  /* 0x0003240001197983 */ /* 0x000ea40000300800 */
[----:B------:R-:W2:Y:S02]  /*534c0*/  LDL.LU R26, [R1+0x328] ;  /* 0x00032800011a7983 */ /* 0x000ea40000300800 */
[----:B------:R-:W2:Y:S02]  /*534d0*/  LDL.LU R27, [R1+0x32c] ;  /* 0x00032c00011b7983 */ /* 0x000ea40000300800 */
[----:B----4-:R-:W-:-:S02]  /*534e0*/  IMAD.MOV.U32 R16, RZ, RZ, R11 ;  /* 0x000000ffff107224 */ /* 0x010fc400078e000b */
[----:B---3--:R-:W-:Y:S01]  /*534f0*/  IMAD.MOV.U32 R17, RZ, RZ, R10 ;  /* 0x000000ffff117224 */ /* 0x008fe200078e000a */
[----:B--2---:R-:W-:Y:S01]  /*53500*/  STL.64 [R1+0x3f60], R26 ;  /* 0x003f601a01007387 */ /* 0x004fe20000100a00 */
        /* <DEDUP_REMOVED lines=8> */
[----:B-1----:R-:W-:-:S02]  /*53590*/  IMAD.MOV.U32 R16, RZ, RZ, R15 ;  /* 0x000000ffff107224 */ /* 0x002fc400078e000f */
[----:B------:R-:W-:Y:S01]  /*535a0*/  IMAD.MOV.U32 R17, RZ, RZ, R14 ;  /* 0x000000ffff117224 */ /* 0x000fe200078e000e */
[----:B--2---:R-:W-:Y:S01]  /*535b0*/  STL.64 [R1+0x3f78], R26 ;  /* 0x003f781a01007387 */ /* 0x004fe20000100a00 */
[----:B----4-:R-:W-:Y:S03]  /*535c0*/  STL.64 [R1+0x3f70], R24 ;  /* 0x003f701801007387 */ /* 0x010fe60000100a00 */
[----:B------:R3:W-:Y:S02]  /*535d0*/  STL.64 [R1+0x3f80], R16 ;  /* 0x003f801001007387 */ /* 0x0007e40000100a00 */
[----:B---3--:R-:W-:Y:S02]  /*535e0*/  IMAD.MOV.U32 R16, RZ, RZ, R10 ;  /* 0x000000ffff107224 */ /* 0x008fe400078e000a */
[----:B------:R-:W2:Y:S01]  /*535f0*/  LDL.LU R10, [R1+0x3f98] ;  /* 0x003f9800010a7983 */ /* 0x000ea20000300800 */
[----:B------:R-:W3:Y:S02]  /*53600*/  LDL.LU R24, [R1+0x340] ;  /* 0x0003400001187983 */ /* 0x000ee40000300800 */
[----:B------:R-:W3:Y:S02]  /*53610*/  LDL.LU R25, [R1+0x344] ;  /* 0x0003440001197983 */ /* 0x000ee40000300800 */
[----:B------:R-:W4:Y:S01]  /*53620*/  LDL.LU R26, [R1+0x348] ;  /* 0x00034800011a7983 */ /* 0x000f220000300800 */
[----:B------:R-:W4:Y:S01]  /*53630*/  LDL.LU R27, [R1+0x34c] ;  /* 0x00034c00011b7983 */ /* 0x000f220000300800 */
[----:B------:R-:W2:Y:S02]  /*53640*/  LDL R15, [R1+0x1ec0] ;  /* 0x001ec000010f7983 */ /* 0x000ea40000100800 */
[----:B------:R-:W-:Y:S01]  /*53650*/  IMAD.MOV.U32 R17, RZ, RZ, R11 ;  /* 0x000000ffff117224 */ /* 0x000fe200078e000b */
[----:B----4-:R-:W-:Y:S01]  /*53660*/  STL.64 [R1+0x3f90], R26 ;  /* 0x003f901a01007387 */ /* 0x010fe20000100a00 */
[----:B---3--:R0:W-:Y:S03]  /*53670*/  STL.64 [R1+0x3f88], R24 ;  /* 0x003f881801007387 */ /* 0x0081e60000100a00 */
[----:B--2---:R-:W1:Y:S04]  /*53680*/  LDSM.16.MT88.4 R20, [R15+0x11000] ;  /* 0x011000000f14783b */ /* 0x004e680000004200 */
[----:B0-----:R-:W2:Y:S01]  /*53690*/  LDL.LU R24, [R1+0x5b0] ;  /* 0x0005b00001187983 */ /* 0x001ea20000300800 */
[----:B------:R-:W2:Y:S02]  /*536a0*/  LDL.LU R25, [R1+0x5b4] ;  /* 0x0005b40001197983 */ /* 0x000ea40000300800 */
[----:B------:R-:W2:Y:S02]  /*536b0*/  LDL.LU R26, [R1+0x5b8] ;  /* 0x0005b800011a7983 */ /* 0x000ea40000300800 */
[----:B------:R-:W2:Y:S01]  /*536c0*/  LDL.LU R27, [R1+0x5bc] ;  /* 0x0005bc00011b7983 */ /* 0x000ea20000300800 */
[----:B------:R-:W3:Y:S01]  /*536d0*/  LDL.LU.64 R12, [R1+0x110] ;  /* 0x00011000010c7983 */ /* 0x000ee20000300a00 */
[----:B------:R-:W-:Y:S02]  /*536e0*/  STL [R1+0x3ea0], R10 ;  /* 0x003ea00a01007387 */ /* 0x000fe40000100800 */
[----:B------:R0:W-:Y:S02]  /*536f0*/  STL.64 [R1+0x3e98], R8 ;  /* 0x003e980801007387 */ /* 0x0001e40000100a00 */
[----:B0-----:R-:W4:Y:S01]  /*53700*/  LDL.LU R8, [R1+0x220] ;  /* 0x0002200001087983 */ /* 0x001f220000300800 */
[----:B------:R-:W4:Y:S02]  /*53710*/  LDL.LU R9, [R1+0x224] ;  /* 0x0002240001097983 */ /* 0x000f240000300800 */
[----:B------:R-:W2:Y:S02]  /*53720*/  LDL.LU R10, [R1+0x228] ;  /* 0x00022800010a7983 */ /* 0x000ea40000300800 */
[----:B------:R-:W2:Y:S02]  /*53730*/  LDL.LU R11, [R1+0x22c] ;  /* 0x00022c00010b7983 */ /* 0x000ea40000300800 */
[----:B--2---:R-:W-:Y:S01]  /*53740*/  STL.64 [R1+0x3ed0], R10 ;  /* 0x003ed00a01007387 */ /* 0x004fe20000100a00 */
[----:B----4-:R0:W-:Y:S03]  /*53750*/  STL.64 [R1+0x3ec8], R8 ;  /* 0x003ec80801007387 */ /* 0x0101e60000100a00 */
[----:B0-----:R-:W2:Y:S01]  /*53760*/  LDL.LU R8, [R1+0x2d0] ;  /* 0x0002d00001087983 */ /* 0x001ea20000300800 */
[----:B------:R-:W2:Y:S02]  /*53770*/  LDL.LU R9, [R1+0x2d4] ;  /* 0x0002d40001097983 */ /* 0x000ea40000300800 */
[----:B------:R-:W4:Y:S02]  /*53780*/  LDL.LU R10, [R1+0x2d8] ;  /* 0x0002d800010a7983 */ /* 0x000f240000300800 */
[----:B------:R-:W4:Y:S01]  /*53790*/  LDL.LU R11, [R1+0x2dc] ;  /* 0x0002dc00010b7983 */ /* 0x000f220000300800 */
[C---:B------:R-:W-:Y:S01]  /*537a0*/  HMMA.16816.F32 R16, R4.reuse, R16, R24 ;  /* 0x000000100410723c */ /* 0x040fe20000001818 */
[----:B----4-:R-:W-:Y:S01]  /*537b0*/  STL.64 [R1+0x3ee8], R10 ;  /* 0x003ee80a01007387 */ /* 0x010fe20000100a00 */
[----:B--2---:R0:W-:Y:S03]  /*537c0*/  STL.64 [R1+0x3ee0], R8 ;  /* 0x003ee00801007387 */ /* 0x0041e60000100a00 */
[----:B0-----:R-:W2:Y:S01]  /*537d0*/  LDL.LU R8, [R1+0x2e0] ;  /* 0x0002e00001087983 */ /* 0x001ea20000300800 */
[----:B------:R-:W2:Y:S02]  /*537e0*/  LDL.LU R9, [R1+0x2e4] ;  /* 0x0002e40001097983 */ /* 0x000ea40000300800 */
[----:B------:R-:W4:Y:S02]  /*537f0*/  LDL.LU R10, [R1+0x2e8] ;  /* 0x0002e800010a7983 */ /* 0x000f240000300800 */
[----:B------:R-:W4:Y:S02]  /*53800*/  LDL.LU R11, [R1+0x2ec] ;  /* 0x0002ec00010b7983 */ /* 0x000f240000300800 */
[----:B----4-:R-:W-:Y:S01]  /*53810*/  STL.64 [R1+0x3f00], R10 ;  /* 0x003f000a01007387 */ /* 0x010fe20000100a00 */
[----:B--2---:R0:W-:Y:S03]  /*53820*/  STL.64 [R1+0x3ef8], R8 ;  /* 0x003ef80801007387 */ /* 0x0041e60000100a00 */
[----:B0-----:R-:W2:Y:S01]  /*53830*/  LDL.LU R8, [R1+0x2f0] ;  /* 0x0002f00001087983 */ /* 0x001ea20000300800 */
[----:B------:R-:W2:Y:S02]  /*53840*/  LDL.LU R9, [R1+0x2f4] ;  /* 0x0002f40001097983 */ /* 0x000ea40000300800 */
[----:B------:R-:W2:Y:S02]  /*53850*/  LDL.LU R10, [R1+0x2f8] ;  /* 0x0002f800010a7983 */ /* 0x000ea40000300800 */
[----:B------:R-:W2:Y:S01]  /*53860*/  LDL.LU R11, [R1+0x2fc] ;  /* 0x0002fc00010b7983 */ /* 0x000ea20000300800 */
[----:B-1----:R-:W-:Y:S01]  /*53870*/  STL.64 [R1+0x3d90], R22 ;  /* 0x003d901601007387 */ /* 0x002fe20000100a00 */
[----:B------:R0:W-:Y:S03]  /*53880*/  STL.64 [R1+0x3d88], R20 ;  /* 0x003d881401007387 */ /* 0x0001e60000100a00 */
[----:B0-----:R-:W4:Y:S01]  /*53890*/  LDL.LU.64 R20, [R1+0xd0] ;  /* 0x0000d00001147983 */ /* 0x001f220000300a00 */
[----:B------:R-:W2:Y:S02]  /*538a0*/  LDL.LU.64 R26, [R1+0x3f90] ;  /* 0x003f9000011a7983 */ /* 0x000ea40000300a00 */
[----:B------:R-:W2:Y:S02]  /*538b0*/  LDL.LU.64 R24, [R1+0x3f88] ;  /* 0x003f880001187983 */ /* 0x000ea40000300a00 */
        /* <DEDUP_REMOVED lines=26> */
[----:B------:R-:W2:Y:S02]  /*53a60*/  LDL.LU.64 R24, [R1+0x3f28] ;  /* 0x003f280001187983 */ /* 0x000ea40000300a00 */
[----:B---3--:R-:W-:Y:S11]  /*53a70*/  IMAD.MOV.U32 R15, RZ, RZ, R13 ;  /* 0x000000ffff0f7224 */ /* 0x008ff600078e000d */
[----:B------:R-:W-:Y:S07]  /*53a80*/  @!UPT UIADD3 URZ, URZ, URZ, URZ ;  /* 0x0000003f3f3ff290 */ /* 0x000fee000fffe03f */
[----:B------:R0:W-:Y:S01]  /*53a90*/  STL.64 [R1+0x310], R16 ;  /* 0x0003101001007387 */ /* 0x0001e20000100a00 */
[----:B------:R-:W-:Y:S03]  /*53aa0*/  STL.64 [R1+0x318], R18 ;  /* 0x0003181201007387 */ /* 0x000fe60000100a00 */
[----:B0-----:R-:W3:Y:S01]  /*53ab0*/  LDL.LU.64 R16, [R1+0x3f20] ;  /* 0x003f200001107983 */ /* 0x001ee20000300a00 */
[C---:B--2---:R-:W-:Y:S11]  /*53ac0*/  HMMA.16816.F32 R24, R4.reuse, R12, R24 ;  /* 0x0000000c0418723c */ /* 0x044ff60000001818 */
[----:B------:R-:W-:Y:S11]  /*53ad0*/  @!UPT UIADD3 URZ, URZ, URZ, URZ ;  /* 0x0000003f3f3ff290 */ /* 0x000ff6000fffe03f */
[----:B------:R-:W-:Y:S01]  /*53ae0*/  @!UPT UIADD3 URZ, URZ, URZ, URZ ;  /* 0x0000003f3f3ff290 */ /* 0x000fe2000fffe03f */
[----:B------:R-:W-:Y:S01]  /*53af0*/  STL.64 [R1+0x300], R24 ;  /* 0x0003001801007387 */ /* 0x000fe20000100a00 */
[----:B------:R0:W-:Y:S03]  /*53b00*/  STL.64 [R1+0x308], R26 ;  /* 0x0003081a01007387 */ /* 0x0001e60000100a00 */
[----:B0-----:R-:W2:Y:S01]  /*53b10*/  LDL.LU R26, [R1+0x3f18] ;  /* 0x003f1800011a7983 */ /* 0x001ea20000300800 */
[----:B------:R-:W2:Y:S02]  /*53b20*/  LDL.LU.64 R24, [R1+0x3f10] ;  /* 0x003f100001187983 */ /* 0x000ea40000300a00 */
[----:B------:R-:W-:Y:S02]  /*53b30*/  IMAD.MOV.U32 R27, RZ, RZ, R12 ;  /* 0x000000ffff1b7224 */ /* 0x000fe400078e000c */
[----:B------:R-:W4:Y:S01]  /*53b40*/  LDL.LU.64 R12, [R1+0x3f08] ;  /* 0x003f0800010c7983 */ /* 0x000f220000300a00 */
[C---:B---3--:R-:W-:Y:S02]  /*53b50*/  HMMA.16816.F32 R16, R4.reuse, R16, R8 ;  /* 0x000000100410723c */ /* 0x048fe40000001808 */
[----:B------:R-:W-:Y:S01]  /*53b60*/  STL [R1+0x3e78], R27 ;  /* 0x003e781b01007387 */ /* 0x000fe20000100800 */
[----:B--2---:R-:W-:Y:S01]  /*53b70*/  STL.64 [R1+0x3e70], R24 ;  /* 0x003e701801007387 */ /* 0x004fe20000100a00 */
[----:B------:R-:W-:Y:S02]  /*53b80*/  STL [R1+0x3e68], R15 ;  /* 0x003e680f01007387 */ /* 0x000fe40000100800 */
[----:B----4-:R0:W-:Y:S02]  /*53b90*/  STL.64 [R1+0x3e60], R12 ;  /* 0x003e600c01007387 */ /* 0x0101e40000100a00 */
[----:B0-----:R-:W2:Y:S01]  /*53ba0*/  LDL.LU.64 R12, [R1+0x10] ;  /* 0x00001000010c7983 */ /* 0x001ea20000300a00 */
[----:B------:R-:W3:Y:S02]  /*53bb0*/  LDL.LU.64 R10, [R1+0x3f00] ;  /* 0x003f0000010a7983 */ /* 0x000ee40000300a00 */
[----:B------:R-:W3:Y:S11]  /*53bc0*/  LDL.LU.64 R8, [R1+0x3ef8] ;  /* 0x003ef80001087983 */ /* 0x000ef60000300a00 */
[----:B------:R-:W-:Y:S01]  /*53bd0*/  @!UPT UIADD3 URZ, URZ, URZ, URZ ;  /* 0x0000003f3f3ff290 */ /* 0x000fe2000fffe03f */
[----:B------:R0:W-:Y:S01]  /*53be0*/  STL.64 [R1+0x2f0], R16 ;  /* 0x0002f01001007387 */ /* 0x0001e20000100a00 */
[----:B------:R3:W-:Y:S04]  /*53bf0*/  STL.64 [R1+0x2f8], R18 ;  /* 0x0002f81201007387 */ /* 0x0007e80000100a00 */
        /* <DEDUP_REMOVED lines=15> */
[----:B------:R-:W4:Y:S02]  /*53cf0*/  LDL.LU.64 R16, [R1+0x3eb8] ;  /* 0x003eb80001107983 */ /* 0x000f240000300a00 */
[----:B----4-:R-:W-:Y:S01]  /*53d00*/  HMMA.16816.F32 R4, R4, R20, R16 ;  /* 0x000000140404723c */ /* 0x010fe20000001810 */
[----:B------:R-:W2:Y:S01]  /*53d10*/  LDL.LU.64 R18, [R1+0x3eb0] ;  /* 0x003eb00001127983 */ /* 0x000ea20000300a00 */
[----:B------:R-:W2:Y:S11]  /*53d20*/  LDL.LU.64 R16, [R1+0x3ea8] ;  /* 0x003ea80001107983 */ /* 0x000eb60000300a00 */
[----:B------:R-:W-:Y:S10]  /*53d30*/  @!UPT UIADD3 URZ, URZ, URZ, URZ ;  /* 0x0000003f3f3ff290 */ /* 0x000ff4000fffe03f */
[----:B------:R0:W-:Y:S01]  /*53d40*/  STL.64 [R1+0x230], R4 ;  /* 0x0002300401007387 */ /* 0x0001e20000100a00 */
[----:B------:R1:W-:Y:S03]  /*53d50*/  STL.64 [R1+0x238], R6 ;  /* 0x0002380601007387 */ /* 0x0003e60000100a00 */
[----:B0-----:R-:W2:Y:S01]  /*53d60*/  LDL.LU R4, [R1+0x210] ;  /* 0x0002100001047983 */ /* 0x001ea20000300800 */
[----:B------:R-:W2:Y:S02]  /*53d70*/  LDL.LU R5, [R1+0x214] ;  /* 0x0002140001057983 */ /* 0x000ea40000300800 */
[----:B-1----:R-:W2:Y:S02]  /*53d80*/  LDL.LU R6, [R1+0x218] ;  /* 0x0002180001067983 */ /* 0x002ea40000300800 */
[----:B------:R-:W2:Y:S01]  /*53d90*/  LDL.LU R7, [R1+0x21c] ;  /* 0x00021c0001077983 */ /* 0x000ea20000300800 */
[----:B------:R0:W-:Y:S04]  /*53da0*/  STL.64 [R1+0x3da0], R20 ;  /* 0x003da01401007387 */ /* 0x0001e80000100a00 */
[----:B0-----:R-:W3:Y:S01]  /*53db0*/  LDL.LU.64 R20, [R1+0x20] ;  /* 0x0000200001147983 */ /* 0x001ee20000300a00 */
[C---:B--2---:R-:W-:Y:S08]  /*53dc0*/  HMMA.16816.F32 R4, R16.reuse, R12, R4 ;  /* 0x0000000c1004723c */ /* 0x044ff00000001804 */
[----:B---3--:R-:W-:Y:S01]  /*53dd0*/  HMMA.16816.F32 R8, R16, R20, R8 ;  /* 0x000000141008723c */ /* 0x008fe20000001808 */
[----:B------:R-:W-:-:S06]  /*53de0*/  IMAD.MOV.U32 R3, RZ, RZ, R20 ;  /* 0x000000ffff037224 */ /* 0x000fcc00078e0014 */
[----:B------:R-:W-:Y:S11]  /*53df0*/  IMAD.MOV.U32 R20, RZ, RZ, R12 ;  /* 0x000000ffff147224 */ /* 0x000ff600078e000c */
[----:B------:R-:W-:Y:S05]  /*53e00*/  @!UPT UIADD3 URZ, URZ, URZ, URZ ;  /* 0x0000003f3f3ff290 */ /* 0x000fea000fffe03f */
[----:B------:R-:W-:Y:S01]  /*53e10*/  STL.64 [R1+0x220], R8 ;  /* 0x0002200801007387 */ /* 0x000fe20000100a00 */
[----:B------:R0:W-:Y:S03]  /*53e20*/  STL.64 [R1+0x228], R10 ;  /* 0x0002280a01007387 */ /* 0x0001e60000100a00 */
[----:B0-----:R-:W2:Y:S01]  /*53e30*/  LDL.LU R10, [R1+0x3ea0] ;  /* 0x003ea000010a7983 */ /* 0x001ea20000300800 */
[----:B------:R-:W3:Y:S02]  /*53e40*/  LDL.LU.64 R8, [R1+0x3e98] ;  /* 0x003e980001087983 */ /* 0x000ee40000300a00 */
[----:B------:R-:W-:Y:S02]  /*53e50*/  STL.64 [R1+0x210], R4 ;  /* 0x0002100401007387 */ /* 0x000fe40000100a00 */
[----:B------:R-:W-:Y:S02]  /*53e60*/  STL.64 [R1+0x218], R6 ;  /* 0x0002180601007387 */ /* 0x000fe40000100a00 */
[----:B------:R-:W-:Y:S01]  /*53e70*/  IMAD.MOV.U32 R11, RZ, RZ, R13 ;  /* 0x000000ffff0b7224 */ /* 0x000fe200078e000d */
[----:B------:R-:W4:Y:S01]  /*53e80*/  LDL.LU R12, [R1+0x1f0] ;  /* 0x0001f000010c7983 */ /* 0x000f220000300800 */
[----:B------:R-:W4:Y:S02]  /*53e90*/  LDL.LU R13, [R1+0x1f4] ;  /* 0x0001f400010d7983 */ /* 0x000f240000300800 */
[----:B------:R-:W2:Y:S02]  /*53ea0*/  LDL.LU R14, [R1+0x1f8] ;  /* 0x0001f800010e7983 */ /* 0x000ea40000300800 */
[----:B------:R-:W2:Y:S02]  /*53eb0*/  LDL.LU R15, [R1+0x1fc] ;  /* 0x0001fc00010f7983 */ /* 0x000ea40000300800 */
[----:B------:R-:W-:-:S02]  /*53ec0*/  IMAD.MOV.U32 R24, RZ, RZ, R2 ;  /* 0x000000ffff187224 */ /* 0x000fc400078e0002 */
[----:B------:R-:W-:Y:S01]  /*53ed0*/  IMAD.MOV.U32 R0, RZ, RZ, R21 ;  /* 0x000000ffff007224 */ /* 0x000fe200078e0015 */
[----:B--2---:R-:W-:Y:S01]  /*53ee0*/  STL.64 [R1+0x3e88], R14 ;  /* 0x003e880e01007387 */ /* 0x004fe20000100a00 */
[----:B----4-:R0:W-:Y:S02]  /*53ef0*/  STL.64 [R1+0x3e80], R12 ;  /* 0x003e800c01007387 */ /* 0x0101e40000100a00 */
[----:B------:R-:W2:Y:S01]  /*53f00*/  LDL.LU R2, [R1+0x3e90] ;  /* 0x003e900001027983 */ /* 0x000ea20000300800 */
[----:B0-----:R-:W4:Y:S01]  /*53f10*/  LDL.LU R12, [R1+0x200] ;  /* 0x00020000010c7983 */ /* 0x001f220000300800 */
[----:B------:R-:W4:Y:S02]  /*53f20*/  LDL.LU R13, [R1+0x204] ;  /* 0x00020400010d7983 */ /* 0x000f240000300800 */
[----:B------:R-:W4:Y:S02]  /*53f30*/  LDL.LU R14, [R1+0x208] ;  /* 0x00020800010e7983 */ /* 0x000f240000300800 */
[----:B------:R-:W4:Y:S01]  /*53f40*/  LDL.LU R15, [R1+0x20c] ;  /* 0x00020c00010f7983 */ /* 0x000f220000300800 */
[----:B------:R-:W-:Y:S01]  /*53f50*/  STL.64 [R1+0x3e58], R10 ;  /* 0x003e580a01007387 */ /* 0x000fe20000100a00 */
[----:B---3--:R0:W-:Y:S03]  /*53f60*/  STL.64 [R1+0x3e50], R8 ;  /* 0x003e500801007387 */ /* 0x0081e60000100a00 */
[----:B0-----:R-:W3:Y:S01]  /*53f70*/  LDL.LU R8, [R1+0x1e0] ;  /* 0x0001e00001087983 */ /* 0x001ee20000300800 */
[----:B------:R-:W3:Y:S02]  /*53f80*/  LDL.LU R9, [R1+0x1e4] ;  /* 0x0001e40001097983 */ /* 0x000ee40000300800 */
[----:B------:R-:W3:Y:S02]  /*53f90*/  LDL.LU R10, [R1+0x1e8] ;  /* 0x0001e800010a7983 */ /* 0x000ee40000300800 */
[----:B------:R-:W3:Y:S01]  /*53fa0*/  LDL.LU R11, [R1+0x1ec] ;  /* 0x0001ec00010b7983 */ /* 0x000ee20000300800 */
[----:B------:R0:W-:Y:S04]  /*53fb0*/  STL [R1+0x3df0], R20 ;  /* 0x003df01401007387 */ /* 0x0001e80000100800 */
[----:B0-----:R-:W2:Y:S01]  /*53fc0*/  LDL.LU R20, [R1+0x180] ;  /* 0x0001800001147983 */ /* 0x001ea20000300800 */
[----:B------:R-:W2:Y:S02]  /*53fd0*/  LDL.LU R21, [R1+0x184] ;  /* 0x0001840001157983 */ /* 0x000ea40000300800 */
[----:B------:R-:W2:Y:S02]  /*53fe0*/  LDL.LU R22, [R1+0x188] ;  /* 0x0001880001167983 */ /* 0x000ea40000300800 */
[----:B------:R-:W2:Y:S01]  /*53ff0*/  LDL.LU R23, [R1+0x18c] ;  /* 0x00018c0001177983 */ /* 0x000ea20000300800 */
[----:B------:R-:W2:Y:S04]  /*54000*/  LDL.LU.64 R4, [R1+0x30] ;  /* 0x0000300001047983 */ /* 0x000ea80000300a00 */
[----:B--2---:R0:W-:Y:S04]  /*54010*/  STL.64 [R1+0x3e48], R4 ;  /* 0x003e480401007387 */ /* 0x0041e80000100a00 */
[----:B0-----:R-:W2:Y:S01]  /*54020*/  LDL.LU R4, [R1+0x1d0] ;  /* 0x0001d00001047983 */ /* 0x001ea20000300800 */
[----:B------:R-:W2:Y:S02]  /*54030*/  LDL.LU R5, [R1+0x1d4] ;  /* 0x0001d40001057983 */ /* 0x000ea40000300800 */
[----:B------:R-:W2:Y:S02]  /*54040*/  LDL.LU R6, [R1+0x1d8] ;  /* 0x0001d80001067983 */ /* 0x000ea40000300800 */
[----:B------:R-:W2:Y:S01]  /*54050*/  LDL.LU R7, [R1+0x1dc] ;  /* 0x0001dc0001077983 */ /* 0x000ea20000300800 */
[----:B------:R-:W-:Y:S01]  /*54060*/  STL.64 [R1+0x3e00], R22 ;  /* 0x003e001601007387 */ /* 0x000fe20000100a00 */
[----:B------:R0:W-:Y:S03]  /*54070*/  STL.64 [R1+0x3df8], R20 ;  /* 0x003df81401007387 */ /* 0x0001e60000100a00 */
[----:B0-----:R-:W2:Y:S04]  /*54080*/  LDL.LU.64 R20, [R1+0x130] ;  /* 0x0001300001147983 */ /* 0x001ea80000300a00 */
[----:B--2---:R0:W-:Y:S04]  /*54090*/  STL.64 [R1+0x3e10], R20 ;  /* 0x003e101401007387 */ /* 0x0041e80000100a00 */
[----:B0-----:R-:W2:Y:S01]  /*540a0*/  LDL.LU R20, [R1+0x1a0] ;  /* 0x0001a00001147983 */ /* 0x001ea20000300800 */
[----:B------:R-:W2:Y:S02]  /*540b0*/  LDL.LU R21, [R1+0x1a4] ;  /* 0x0001a40001157983 */ /* 0x000ea40000300800 */
[----:B------:R-:W2:Y:S02]  /*540c0*/  LDL.LU R22, [R1+0x1a8] ;  /* 0x0001a80001167983 */ /* 0x000ea40000300800 */
[----:B------:R-:W2:Y:S02]  /*540d0*/  LDL.LU R23, [R1+0x1ac] ;  /* 0x0001ac0001177983 */ /* 0x000ea40000300800 */
[----:B------:R-:W-:-:S07]  /*540e0*/  IMAD.MOV.U32 R25, RZ, RZ, R26 ;  /* 0x000000ffff197224 */ /* 0x000fce00078e001a */
[C---:B----4-:R-:W-:Y:S01]  /*540f0*/  HMMA.16816.F32 R24, R16.reuse, R24, R12 ;  /* 0x000000181018723c */ /* 0x050fe2000000180c */
[----:B--2---:R-:W-:Y:S01]  /*54100*/  STL.64 [R1+0x3e20], R22 ;  /* 0x003e201601007387 */ /* 0x004fe20000100a00 */
[----:B------:R0:W-:Y:S03]  /*54110*/  STL.64 [R1+0x3e18], R20 ;  /* 0x003e181401007387 */ /* 0x0001e60000100a00 */
[----:B0-----:R-:W2:Y:S04]  /*54120*/  LDL.LU.64 R20, [R1+0x150] ;  /* 0x0001500001147983 */ /* 0x001ea80000300a00 */
[----:B--2---:R0:W-:Y:S04]  /*54130*/  STL.64 [R1+0x3e40], R20 ;  /* 0x003e401401007387 */ /* 0x0041e80000100a00 */
[----:B0-----:R-:W2:Y:S01]  /*54140*/  LDL.LU R20, [R1+0x1c0] ;  /* 0x0001c00001147983 */ /* 0x001ea20000300800 */
[----:B------:R-:W2:Y:S02]  /*54150*/  LDL.LU R21, [R1+0x1c4] ;  /* 0x0001c40001157983 */ /* 0x000ea40000300800 */
[----:B------:R-:W2:Y:S02]  /*54160*/  LDL.LU R22, [R1+0x1c8] ;  /* 0x0001c80001167983 */ /* 0x000ea40000300800 */
[----:B------:R-:W2:Y:S01]  /*54170*/  LDL.LU R23, [R1+0x1cc] ;  /* 0x0001cc0001177983 */ /* 0x000ea20000300800 */
[----:B------:R-:W4:Y:S01]  /*54180*/  LDL.LU.64 R14, [R1+0x3e88] ;  /* 0x003e8800010e7983 */ /* 0x000f220000300a00 */
[----:B------:R-:W4:Y:S03]  /*54190*/  LDL.LU.64 R12, [R1+0x3e80] ;  /* 0x003e8000010c7983 */ /* 0x000f260000300a00 */
[----:B------:R-:W-:Y:S02]  /*541a0*/  STL.64 [R1+0x200], R24 ;  /* 0x0002001801007387 */ /* 0x000fe40000100a00 */
[----:B------:R0:W-:Y:S02]  /*541b0*/  STL.64 [R1+0x208], R26 ;  /* 0x0002081a01007387 */ /* 0x0001e40000100a00 */
[----:B0-----:R-:W2:Y:S01]  /*541c0*/  LDL.LU R27, [R1+0x3e78] ;  /* 0x003e7800011b7983 */ /* 0x001ea20000300800 */
[----:B------:R-:W4:Y:S02]  /*541d0*/  LDL.LU.64 R24, [R1+0x3e70] ;  /* 0x003e700001187983 */ /* 0x000f240000300a00 */
[C---:B----4-:R-:W-:Y:S11]  /*541e0*/  HMMA.16816.F32 R12, R16.reuse, R24, R12 ;  /* 0x00000018100c723c */ /* 0x050ff6000000180c */
[----:B------:R-:W-:Y:S11]  /*541f0*/  @!UPT UIADD3 URZ, URZ, URZ, URZ ;  /* 0x0000003f3f3ff290 */ /* 0x000ff6000fffe03f */
[----:B------:R-:W-:Y:S01]  /*54200*/  @!UPT UIADD3 URZ, URZ, URZ, URZ ;  /* 0x0000003f3f3ff290 */ /* 0x000fe2000fffe03f */
[----:B------:R-:W-:Y:S01]  /*54210*/  STL.64 [R1+0x1f0], R12 ;  /* 0x0001f00c01007387 */ /* 0x000fe20000100a00 */
[----:B------:R0:W-:Y:S03]  /*54220*/  STL.64 [R1+0x1f8], R14 ;  /* 0x0001f80e01007387 */ /* 0x0001e60000100a00 */
[----:B0-----:R-:W4:Y:S01]  /*54230*/  LDL.LU R15, [R1+0x3e68] ;  /* 0x003e6800010f7983 */ /* 0x001f220000300800 */
[----:B------:R-:W3:Y:S02]  /*54240*/  LDL.LU.64 R12, [R1+0x3e60] ;  /* 0x003e6000010c7983 */ /* 0x000ee40000300a00 */
[C---:B---3--:R-:W-:Y:S11]  /*54250*/  HMMA.16816.F32 R8, R16.reuse, R12, R8 ;  /* 0x0000000c1008723c */ /* 0x048ff60000001808 */
[----:B------:R-:W-:Y:S11]  /*54260*/  @!UPT UIADD3 URZ, URZ, URZ, URZ ;  /* 0x0000003f3f3ff290 */ /* 0x000ff6000fffe03f */
[----:B------:R-:W-:Y:S01]  /*54270*/  @!UPT UIADD3 URZ, URZ, URZ, URZ ;  /* 0x0000003f3f3ff290 */ /* 0x000fe2000fffe03f */
[----:B------:R-:W-:Y:S01]  /*54280*/  STL.64 [R1+0x1e0], R8 ;  /* 0x0001e00801007387 */ /* 0x000fe20000100a00 */
[----:B------:R0:W-:Y:S03]  /*54290*/  STL.64 [R1+0x1e8], R10 ;  /* 0x0001e80a01007387 */ /* 0x0001e60000100a00 */
[----:B0-----:R-:W3:Y:S01]  /*542a0*/  LDL.LU.64 R10, [R1+0x3e58] ;  /* 0x003e5800010a7983 */ /* 0x001ee20000300a00 */
[----:B------:R-:W2:Y:S02]  /*542b0*/  LDL.LU.64 R8, [R1+0x3e50] ;  /* 0x003e500001087983 */ /* 0x000ea40000300a00 */
[----:B------:R-:W-:Y:S02]  /*542c0*/  STL [R1+0x3d34], R12 ;  /* 0x003d340c01007387 */ /* 0x000fe40000100800 */
[----:B------:R-:W-:Y:S01]  /*542d0*/  STL [R1+0x3d30], R13 ;  /* 0x003d300d01007387 */ /* 0x000fe20000100800 */
[C---:B--2---:R-:W-:Y:S11]  /*542e0*/  HMMA.16816.F32 R4, R16.reuse, R8, R4 ;  /* 0x000000081004723c */ /* 0x044ff60000001804 */
[----:B------:R-:W-:Y:S11]  /*542f0*/  @!UPT UIADD3 URZ, URZ, URZ, URZ ;  /* 0x0000003f3f3ff290 */ /* 0x000ff6000fffe03f */
[----:B------:R-:W-:Y:S01]  /*54300*/  @!UPT UIADD3 URZ, URZ, URZ, URZ ;  /* 0x0000003f3f3ff290 */ /* 0x000fe2000fffe03f */
[----:B------:R0:W-:Y:S01]  /*54310*/  STL.64 [R1+0x1d0], R4 ;  /* 0x0001d00401007387 */ /* 0x0001e20000100a00 */
[----:B------:R-:W-:Y:S03]  /*54320*/  STL.64 [R1+0x1d8], R6 ;  /* 0x0001d80601007387 */ /* 0x000fe60000100a00 */
[----:B0-----:R-:W2:Y:S01]  /*54330*/  LDL.LU.64 R4, [R1+0x3e48] ;  /* 0x003e480001047983 */ /* 0x001ea20000300a00 */
[----:B---3--:R-:W-:Y:S02]  /*54340*/  STL [R1+0x3dc0], R10 ;  /* 0x003dc00a01007387 */ /* 0x008fe40000100800 */
[----:B------:R0:W-:Y:S02]  /*54350*/  STL.64 [R1+0x3db8], R8 ;  /* 0x003db80801007387 */ /* 0x0001e40000100a00 */
[----:B------:R1:W-:Y:S01]  /*54360*/  STL [R1+0x3e08], R11 ;  /* 0x003e080b01007387 */ /* 0x0003e20000100800 */
[----:B0-----:R-:W3:Y:S01]  /*54370*/  LDL.LU R8, [R1+0x190] ;  /* 0x0001900001087983 */ /* 0x001ee20000300800 */
[----:B------:R-:W3:Y:S02]  /*54380*/  LDL.LU R9, [R1+0x194] ;  /* 0x0001940001097983 */ /* 0x000ee40000300800 */
[----:B------:R-:W3:Y:S02]  /*54390*/  LDL.LU R10, [R1+0x198] ;  /* 0x00019800010a7983 */ /* 0x000ee40000300800 */
[----:B-1----:R-:W3:Y:S01]  /*543a0*/  LDL.LU R11, [R1+0x19c] ;  /* 0x00019c00010b7983 */ /* 0x002ee20000300800 */
[C---:B--2---:R-:W-:Y:S01]  /*543b0*/  HMMA.16816.F32 R20, R16.reuse, R4, R20 ;  /* 0x000000041014723c */ /* 0x044fe20000001814 */
[----:B---3--:R-:W-:Y:S01]  /*543c0*/  STL.64 [R1+0x3e30], R10 ;  /* 0x003e300a01007387 */ /* 0x008fe20000100a00 */
[----:B------:R0:W-:Y:S03]  /*543d0*/  STL.64 [R1+0x3e28], R8 ;  /* 0x003e280801007387 */ /* 0x0001e60000100a00 */
[----:B0-----:R-:W2:Y:S01]  /*543e0*/  LDL.LU R8, [R1+0x1b0] ;  /* 0x0001b00001087983 */ /* 0x001ea20000300800 */
[----:B------:R-:W2:Y:S02]  /*543f0*/  LDL.LU R9, [R1+0x1b4] ;  /* 0x0001b40001097983 */ /* 0x000ea40000300800 */
[----:B------:R-:W2:Y:S02]  /*54400*/  LDL.LU R10, [R1+0x1b8] ;  /* 0x0001b800010a7983 */ /* 0x000ea40000300800 */
[----:B------:R-:W2:Y:S11]  /*54410*/  LDL.LU R11, [R1+0x1bc] ;  /* 0x0001bc00010b7983 */ /* 0x000eb60000300800 */
[----:B------:R-:W-:Y:S02]  /*54420*/  @!UPT UIADD3 URZ, URZ, URZ, URZ ;  /* 0x0000003f3f3ff290 */ /* 0x000fe4000fffe03f */
[----:B------:R0:W-:Y:S01]  /*54430*/  STL.64 [R1+0x1c0], R20 ;  /* 0x0001c01401007387 */ /* 0x0001e20000100a00 */
[----:B------:R-:W-:Y:S03]  /*54440*/  STL.64 [R1+0x1c8], R22 ;  /* 0x0001c81601007387 */ /* 0x000fe60000100a00 */
[----:B0-----:R-:W2:Y:S01]  /*54450*/  LDL.LU.64 R20, [R1+0x3e40] ;  /* 0x003e400001147983 */ /* 0x001ea20000300a00 */
[----:B------:R-:W-:Y:S02]  /*54460*/  IMAD.MOV.U32 R14, RZ, RZ, R4 ;  /* 0x000000ffff0e7224 */ /* 0x000fe400078e0004 */
[----:B------:R-:W-:Y:S02]  /*54470*/  IMAD.MOV.U32 R26, RZ, RZ, R5 ;  /* 0x000000ffff1a7224 */ /* 0x000fe400078e0005 */
[----:B------:R-:W0:Y:S04]  /*54480*/  LDSM.16.MT88.4 R4, [R2+0x11800] ;  /* 0x011800000204783b */ /* 0x000e280000004200 */
[----:B------:R-:W-:Y:S01]  /*54490*/  STL [R1+0x3d3c], R26 ;  /* 0x003d3c1a01007387 */ /* 0x000fe20000100800 */
[----:B------:R1:W-:Y:S03]  /*544a0*/  STL.64 [R1+0x3dc8], R24 ;  /* 0x003dc81801007387 */ /* 0x0003e60000100a00 */
[----:B-1----:R-:W3:Y:S01]  /*544b0*/  LDL.LU.64 R24, [R1+0x120] ;  /* 0x0001200001187983 */ /* 0x002ee20000300a00 */
[----:B------:R-:W-:Y:S02]  /*544c0*/  STL [R1+0x3d38], R14 ;  /* 0x003d380e01007387 */ /* 0x000fe40000100800 */
[----:B------:R-:W3:Y:S02]  /*544d0*/  LDL.LU.64 R12, [R1+0x140] ;  /* 0x00014000010c7983 */ /* 0x000ee40000300a00 */
[----:B------:R-:W3:Y:S01]  /*544e0*/  LDL.LU R2, [R1+0x3e38] ;  /* 0x003e380001027983 */ /* 0x000ee20000300800 */
[----:B0-----:R0:W-:Y:S01]  /*544f0*/  STL.64 [R1+0x3c40], R6 ;  /* 0x003c400601007387 */ /* 0x0011e20000100a00 */
[----:B------:R-:W-:Y:S01]  /*54500*/  STL.64 [R1+0x3c38], R4 ;  /* 0x003c380401007387 */ /* 0x000fe20000100a00 */
[----:B--2---:R-:W-:Y:S01]  /*54510*/  HMMA.16816.F32 R8, R16, R20, R8 ;  /* 0x000000141008723c */ /* 0x004fe20000001808 */
[----:B0-----:R-:W-:-:S02]  /*54520*/  IMAD.MOV.U32 R7, RZ, RZ, R20 ;  /* 0x000000ffff077224 */ /* 0x001fc400078e0014 */
[----:B------:R-:W-:Y:S11]  /*54530*/  IMAD.MOV.U32 R6, RZ, RZ, R21 ;  /* 0x000000ffff067224 */ /* 0x000ff600078e0015 */
[----:B------:R-:W-:Y:S09]  /*54540*/  @!UPT UIADD3 URZ, URZ, URZ, URZ ;  /* 0x0000003f3f3ff290 */ /* 0x000ff2000fffe03f */
[----:B------:R-:W-:Y:S01]  /*54550*/  STL.64 [R1+0x1b0], R8 ;  /* 0x0001b00801007387 */ /* 0x000fe20000100a00 */
[----:B------:R0:W-:Y:S03]  /*54560*/  STL.64 [R1+0x1b8], R10 ;  /* 0x0001b80a01007387 */ /* 0x0001e60000100a00 */
[----:B0-----:R-:W2:Y:S01]  /*54570*/  LDL.LU.64 R10, [R1+0x3e30] ;  /* 0x003e3000010a7983 */ /* 0x001ea20000300a00 */
[----:B------:R-:W2:Y:S02]  /*54580*/  LDL.LU.64 R8, [R1+0x3e28] ;  /* 0x003e280001087983 */ /* 0x000ea40000300a00 */
[----:B------:R-:W3:Y:S02]  /*54590*/  LDL.LU.64 R22, [R1+0x3e20] ;  /* 0x003e200001167983 */ /* 0x000ee40000300a00 */
[----:B------:R-:W3:Y:S02]  /*545a0*/  LDL.LU.64 R20, [R1+0x3e18] ;  /* 0x003e180001147983 */ /* 0x000ee40000300a00 */
[C---:B---3--:R-:W-:Y:S11]  /*545b0*/  HMMA.16816.F32 R20, R16.reuse, R12, R20 ;  /* 0x0000000c1014723c */ /* 0x048ff60000001814 */
[----:B------:R-:W-:Y:S11]  /*545c0*/  @!UPT UIADD3 URZ, URZ, URZ, URZ ;  /* 0x0000003f3f3ff290 */ /* 0x000ff6000fffe03f */
[----:B------:R-:W-:Y:S01]  /*545d0*/  @!UPT UIADD3 URZ, URZ, URZ, URZ ;  /* 0x0000003f3f3ff290 */ /* 0x000fe2000fffe03f */
[----:B------:R0:W-:Y:S01]  /*545e0*/  STL.64 [R1+0x1a0], R20 ;  /* 0x0001a01401007387 */ /* 0x0001e20000100a00 */
[----:B------:R-:W-:Y:S03]  /*545f0*/  STL.64 [R1+0x1a8], R22 ;  /* 0x0001a81601007387 */ /* 0x000fe60000100a00 */
[----:B0-----:R-:W2:Y:S01]  /*54600*/  LDL.LU.64 R20, [R1+0x3e10] ;  /* 0x003e100001147983 */ /* 0x001ea20000300a00 */
[----:B----4-:R-:W-:Y:S02]  /*54610*/  IMAD.MOV.U32 R5, RZ, RZ, R15 ;  /* 0x000000ffff057224 */ /* 0x010fe400078e000f */
[----:B------:R-:W-:Y:S01]  /*54620*/  IMAD.MOV.U32 R15, RZ, RZ, R13 ;  /* 0x000000ffff0f7224 */ /* 0x000fe200078e000d */
[----:B--2---:R-:W-:Y:S01]  /*54630*/  HMMA.16816.F32 R8, R16, R20, R8 ;  /* 0x000000141008723c */ /* 0x004fe20000001808 */
[----:B------:R-:W-:Y:S02]  /*54640*/  IMAD.MOV.U32 R13, RZ, RZ, R20 ;  /* 0x000000ffff0d7224 */ /* 0x000fe400078e0014 */
[----:B------:R-:W-:Y:S11]  /*54650*/  IMAD.MOV.U32 R29, RZ, RZ, R21 ;  /* 0x000000ffff1d7224 */ /* 0x000ff600078e0015 */
[----:B------:R-:W-:Y:S09]  /*54660*/  @!UPT UIADD3 URZ, URZ, URZ, URZ ;  /* 0x0000003f3f3ff290 */ /* 0x000ff2000fffe03f */
[----:B------:R-:W-:Y:S01]  /*54670*/  STL.64 [R1+0x190], R8 ;  /* 0x0001900801007387 */ /* 0x000fe20000100a00 */
[----:B------:R0:W-:Y:S03]  /*54680*/  STL.64 [R1+0x198], R10 ;  /* 0x0001980a01007387 */ /* 0x0001e60000100a00 */
[----:B0-----:R-:W2:Y:S01]  /*54690*/  LDL.LU R11, [R1+0x3e08] ;  /* 0x003e0800010b7983 */ /* 0x001ea20000300800 */
[----:B------:R-:W3:Y:S02]  /*546a0*/  LDL.LU.64 R22, [R1+0x3e00] ;  /* 0x003e000001167983 */ /* 0x000ee40000300a00 */
[----:B------:R-:W3:Y:S02]  /*546b0*/  LDL.LU.64 R20, [R1+0x3df8] ;  /* 0x003df80001147983 */ /* 0x000ee40000300a00 */
[----:B------:R-:W-:Y:S02]  /*546c0*/  IMAD.MOV.U32 R28, RZ, RZ, R12 ;  /* 0x000000ffff1c7224 */ /* 0x000fe400078e000c */
[----:B------:R-:W-:-:S02]  /*546d0*/  IMAD.MOV.U32 R14, RZ, RZ, R24 ;  /* 0x000000ffff0e7224 */ /* 0x000fc400078e0018 */
[----:B------:R-:W-:Y:S01]  /*546e0*/  IMAD.MOV.U32 R12, RZ, RZ, R25 ;  /* 0x000000ffff0c7224 */ /* 0x000fe200078e0019 */
[----:B---3--:R-:W-:Y:S11]  /*546f0*/  HMMA.16816.F32 R20, R16, R24, R20 ;  /* 0x000000181014723c */ /* 0x008ff60000001814 */
[----:B------:R-:W-:Y:S11]  /*54700*/  @!UPT UIADD3 URZ, URZ, URZ, URZ ;  /* 0x0000003f3f3ff290 */ /* 0x000ff6000fffe03f */
[----:B------:R-:W-:Y:S01]  /*54710*/  @!UPT UIADD3 URZ, URZ, URZ, URZ ;  /* 0x0000003f3f3ff290 */ /* 0x000fe2000fffe03f */
[----:B------:R0:W-:Y:S01]  /*54720*/  STL.64 [R1+0x180], R20 ;  /* 0x0001801401007387 */ /* 0x0001e20000100a00 */
[----:B------:R-:W-:Y:S03]  /*54730*/  STL.64 [R1+0x188], R22 ;  /* 0x0001881601007387 */ /* 0x000fe60000100a00 */
[----:B0-----:R-:W3:Y:S01]  /*54740*/  LDL.LU R20, [R1+0x3df0] ;  /* 0x003df00001147983 */ /* 0x001ee20000300800 */
[----:B------:R-:W-:Y:S02]  /*54750*/  STL.64 [R1+0x3d48], R14 ;  /* 0x003d480e01007387 */ /* 0x000fe40000100a00 */
[----:B------:R0:W-:Y:S02]  /*54760*/  STL.64 [R1+0x3d40], R12 ;  /* 0x003d400c01007387 */ /* 0x0001e40000100a00 */
[----:B0-----:R-:W4:Y:S01]  /*54770*/  LDL.LU R12, [R1+0x500] ;  /* 0x00050000010c7983 */ /* 0x001f220000300800 */
[----:B------:R-:W4:Y:S02]  /*54780*/  LDL.LU R13, [R1+0x504] ;  /* 0x00050400010d7983 */ /* 0x000f240000300800 */
[----:B------:R-:W2:Y:S02]  /*54790*/  LDL.LU R14, [R1+0x508] ;  /* 0x00050800010e7983 */ /* 0x000ea40000300800 */
[----:B------:R-:W2:Y:S02]  /*547a0*/  LDL.LU R15, [R1+0x50c] ;  /* 0x00050c00010f7983 */ /* 0x000ea40000300800 */
[----:B------:R-:W-:Y:S01]  /*547b0*/  IMAD.MOV.U32 R4, RZ, RZ, R27 ;  /* 0x000000ffff047224 */ /* 0x000fe200078e001b */
[----:B--2---:R-:W-:Y:S01]  /*547c0*/  STL.64 [R1+0x3d58], R14 ;  /* 0x003d580e01007387 */ /* 0x004fe20000100a00 */
[----:B----4-:R-:W-:Y:S02]  /*547d0*/  STL.64 [R1+0x3d50], R12 ;  /* 0x003d500c01007387 */ /* 0x010fe40000100a00 */
[----:B------:R-:W2:Y:S02]  /*547e0*/  LDL.LU R24, [R1+0x5a0] ;  /* 0x0005a00001187983 */ /* 0x000ea40000300800 */
[----:B------:R-:W2:Y:S01]  /*547f0*/  LDL.LU R25, [R1+0x5a4] ;  /* 0x0005a40001197983 */ /* 0x000ea20000300800 */
[----:B------:R-:W4:Y:S01]  /*54800*/  LDL.LU R26, [R1+0x5a8] ;  /* 0x0005a800011a7983 */ /* 0x000f220000300800 */
[----:B------:R-:W4:Y:S03]  /*54810*/  LDL.LU R27, [R1+0x5ac] ;  /* 0x0005ac00011b7983 */ /* 0x000f260000300800 */
[----:B----4-:R-:W-:Y:S01]  /*54820*/  STL.64 [R1+0x3dd8], R26 ;  /* 0x003dd81a01007387 */ /* 0x010fe20000100a00 */
[----:B--2---:R0:W-:Y:S03]  /*54830*/  STL.64 [R1+0x3dd0], R24 ;  /* 0x003dd01801007387 */ /* 0x0041e60000100a00 */
[----:B0-----:R-:W2:Y:S04]  /*54840*/  LDL.LU.64 R24, [R1+0x100] ;  /* 0x0001000001187983 */ /* 0x001ea80000300a00 */
[----:B--2---:R0:W-:Y:S04]  /*54850*/  STL.64 [R1+0x3de8], R24 ;  /* 0x003de81801007387 */ /* 0x0041e80000100a00 */
[----:B0-----:R-:W2:Y:S01]  /*54860*/  LDL.LU R24, [R1+0x170] ;  /* 0x0001700001187983 */ /* 0x001ea20000300800 */
[----:B------:R-:W2:Y:S02]  /*54870*/  LDL.LU R25, [R1+0x174] ;  /* 0x0001740001197983 */ /* 0x000ea40000300800 */
[----:B------:R-:W2:Y:S02]  /*54880*/  LDL.LU R26, [R1+0x178] ;  /* 0x00017800011a7983 */ /* 0x000ea40000300800 */
[----:B------:R-:W2:Y:S01]  /*54890*/  LDL.LU R27, [R1+0x17c] ;  /* 0x00017c00011b7983 */ /* 0x000ea20000300800 */
[----:B------:R-:W4:Y:S01]  /*548a0*/  LDL.LU.64 R8, [R1+0xf0] ;  /* 0x0000f00001087983 */ /* 0x000f220000300a00 */
[----:B---3--:R-:W-:-:S02]  /*548b0*/  IMAD.MOV.U32 R12, RZ, RZ, R20 ;  /* 0x000000ffff0c7224 */ /* 0x008fc400078e0014 */
[----:B------:R-:W-:Y:S01]  /*548c0*/  IMAD.MOV.U32 R13, RZ, RZ, R11 ;  /* 0x000000ffff0d7224 */ /* 0x000fe200078e000b */
[----:B----4-:R0:W-:Y:S04]  /*548d0*/  STL.64 [R1+0x3de0], R8 ;  /* 0x003de00801007387 */ /* 0x0101e80000100a00 */
[----:B0-----:R-:W3:Y:S01]  /*548e0*/  LDL.LU R8, [R1+0x160] ;  /* 0x0001600001087983 */ /* 0x001ee20000300800 */
[----:B------:R-:W3:Y:S02]  /*548f0*/  LDL.LU R9, [R1+0x164] ;  /* 0x0001640001097983 */ /* 0x000ee40000300800 */
[----:B------:R-:W3:Y:S02]  /*54900*/  LDL.LU R10, [R1+0x168] ;  /* 0x00016800010a7983 */ /* 0x000ee40000300800 */
[----:B------:R-:W3:Y:S01]  /*54910*/  LDL.LU R11, [R1+0x16c] ;  /* 0x00016c00010b7983 */ /* 0x000ee20000300800 */
[----:B------:R0:W-:Y:S01]  /*54920*/  STL.64 [R1+0x3d70], R12 ;  /* 0x003d700c01007387 */ /* 0x0001e20000100a00 */
[----:B------:R-:W4:Y:S02]  /*54930*/  LDL.LU.64 R20, [R1+0xe0] ;  /* 0x0000e00001147983 */ /* 0x000f240000300a00 */
[----:B0-----:R-:W-:-:S02]  /*54940*/  IMAD.MOV.U32 R12, RZ, RZ, R3 ;  /* 0x000000ffff0c7224 */ /* 0x001fc400078e0003 */
[----:B------:R-:W-:-:S05]  /*54950*/  IMAD.MOV.U32 R13, RZ, RZ, R0 ;  /* 0x000000ffff0d7224 */ /* 0x000fca00078e0000 */
[----:B------:R0:W-:Y:S04]  /*54960*/  STL.64 [R1+0x3d98], R12 ;  /* 0x003d980c01007387 */ /* 0x0001e80000100a00 */
[----:B0-----:R-:W3:Y:S01]  /*54970*/  LDL.LU R12, [R1+0x560] ;  /* 0x00056000010c7983 */ /* 0x001ee20000300800 */
[----:B------:R-:W3:Y:S02]  /*54980*/  LDL.LU R13, [R1+0x564] ;  /* 0x00056400010d7983 */ /* 0x000ee40000300800 */
[----:B------:R-:W3:Y:S02]  /*54990*/  LDL.LU R14, [R1+0x568] ;  /* 0x00056800010e7983 */ /* 0x000ee40000300800 */
[----:B------:R-:W3:Y:S01]  /*549a0*/  LDL.LU R15, [R1+0x56c] ;  /* 0x00056c00010f7983 */ /* 0x000ee20000300800 */
[C---:B--2---:R-:W-:Y:S01]  /*549b0*/  HMMA.16816.F32 R24, R16.reuse, R4, R24 ;  /* 0x000000041018723c */ /* 0x044fe20000001818 */
[----:B---3--:R-:W-:Y:S01]  /*549c0*/  STL.64 [R1+0x3db0], R14 ;  /* 0x003db00e01007387 */ /* 0x008fe20000100a00 */
[----:B------:R0:W-:Y:S03]  /*549d0*/  STL.64 [R1+0x3da8], R12 ;  /* 0x003da80c01007387 */ /* 0x0001e60000100a00 */
[----:B0-----:R-:W4:Y:S01]  /*549e0*/  LDL.LU R12, [R1+0x590] ;  /* 0x00059000010c7983 */ /* 0x001f220000300800 */
[----:B------:R-:W4:Y:S02]  /*549f0*/  LDL.LU R13, [R1+0x594] ;  /* 0x00059400010d7983 */ /* 0x000f240000300800 */
[----:B------:R-:W4:Y:S02]  /*54a00*/  LDL.LU R14, [R1+0x598] ;  /* 0x00059800010e7983 */ /* 0x000f240000300800 */
[----:B------:R-:W4:Y:S11]  /*54a10*/  LDL.LU R15, [R1+0x59c] ;  /* 0x00059c00010f7983 */ /* 0x000f360000300800 */
[----:B------:R-:W-:Y:S02]  /*54a20*/  @!UPT UIADD3 URZ, URZ, URZ, URZ ;  /* 0x0000003f3f3ff290 */ /* 0x000fe4000fffe03f */
[----:B------:R0:W-:Y:S01]  /*54a30*/  STL.64 [R1+0x170], R24 ;  /* 0x0001701801007387 */ /* 0x0001e20000100a00 */
[----:B------:R-:W-:Y:S03]  /*54a40*/  STL.64 [R1+0x178], R26 ;  /* 0x0001781a01007387 */ /* 0x000fe60000100a00 */
[----:B0-----:R-:W2:Y:S01]  /*54a50*/  LDL.LU.64 R24, [R1+0x3de8] ;  /* 0x003de80001187983 */ /* 0x001ea20000300a00 */
[----:B------:R0:W-:Y:S01]  /*54a60*/  STL.64 [R1+0x3c78], R4 ;  /* 0x003c780401007387 */ /* 0x0001e20000100a00 */
[C---:B--2---:R-:W-:Y:S01]  /*54a70*/  HMMA.16816.F32 R8, R16.reuse, R24, R8 ;  /* 0x000000181008723c */ /* 0x044fe20000001808 */
[----:B0-----:R-:W-:Y:S02]  /*54a80*/  IMAD.MOV.U32 R5, RZ, RZ, R24 ;  /* 0x000000ffff057224 */ /* 0x001fe400078e0018 */
[----:B------:R-:W-:Y:S11]  /*54a90*/  IMAD.MOV.U32 R4, RZ, RZ, R25 ;  /* 0x000000ffff047224 */ /* 0x000ff600078e0019 */
[----:B------:R-:W-:Y:S09]  /*54aa0*/  @!UPT UIADD3 URZ, URZ, URZ, URZ ;  /* 0x0000003f3f3ff290 */ /* 0x000ff2000fffe03f */
[----:B------:R0:W-:Y:S01]  /*54ab0*/  STL.64 [R1+0x160], R8 ;  /* 0x0001600801007387 */ /* 0x0001e20000100a00 */
[----:B------:R-:W-:Y:S03]  /*54ac0*/  STL.64 [R1+0x168], R10 ;  /* 0x0001680a01007387 */ /* 0x000fe60000100a00 */
[----:B0-----:R-:W2:Y:S01]  /*54ad0*/  LDL.LU.64 R8, [R1+0x3de0] ;  /* 0x003de00001087983 */ /* 0x001ea20000300a00 */
[----:B------:R-:W2:Y:S02]  /*54ae0*/  LDL.LU.64 R26, [R1+0x3dd8] ;  /* 0x003dd800011a7983 */ /* 0x000ea40000300a00 */
[----:B------:R-:W2:Y:S02]  /*54af0*/  LDL.LU.64 R24, [R1+0x3dd0] ;  /* 0x003dd00001187983 */ /* 0x000ea40000300a00 */
[----:B------:R-:W-:Y:S01]  /*54b00*/  STL.64 [R1+0x3d68], R6 ;  /* 0x003d680601007387 */ /* 0x000fe20000100a00 */
[----:B------:R0:W-:Y:S04]  /*54b10*/  STL.64 [R1+0x3d60], R4 ;  /* 0x003d600401007387 */ /* 0x0001e80000100a00 */
[----:B0-----:R-:W3:Y:S01]  /*54b20*/  LDL.LU R4, [R1+0x520] ;  /* 0x0005200001047983 */ /* 0x001ee20000300800 */
[----:B------:R-:W3:Y:S02]  /*54b30*/  LDL.LU R5, [R1+0x524] ;  /* 0x0005240001057983 */ /* 0x000ee40000300800 */
[----:B------:R-:W3:Y:S02]  /*54b40*/  LDL.LU R6, [R1+0x528] ;  /* 0x0005280001067983 */ /* 0x000ee40000300800 */
[----:B------:R-:W3:Y:S01]  /*54b50*/  LDL.LU R7, [R1+0x52c] ;  /* 0x00052c0001077983 */ /* 0x000ee20000300800 */
[C---:B--2---:R-:W-:Y:S01]  /*54b60*/  HMMA.16816.F32 R24, R16.reuse, R8, R24 ;  /* 0x000000081018723c */ /* 0x044fe20000001818 */
[----:B------:R-:W-:Y:S01]  /*54b70*/  IMAD.MOV.U32 R11, RZ, RZ, R9 ;  /* 0x000000ffff0b7224 */ /* 0x000fe200078e0009 */
[----:B---3--:R-:W-:Y:S01]  /*54b80*/  STL.64 [R1+0x3d80], R6 ;  /* 0x003d800601007387 */ /* 0x008fe20000100a00 */
[----:B------:R0:W-:Y:S03]  /*54b90*/  STL.64 [R1+0x3d78], R4 ;  /* 0x003d780401007387 */ /* 0x0001e60000100a00 */
[----:B0-----:R-:W2:Y:S01]  /*54ba0*/  LDL.LU R4, [R1+0x540] ;  /* 0x0005400001047983 */ /* 0x001ea20000300800 */
[----:B------:R-:W2:Y:S02]  /*54bb0*/  LDL.LU R5, [R1+0x544] ;  /* 0x0005440001057983 */ /* 0x000ea40000300800 */
[----:B------:R-:W2:Y:S02]  /*54bc0*/  LDL.LU R6, [R1+0x548] ;  /* 0x0005480001067983 */ /* 0x000ea40000300800 */
[----:B------:R-:W2:Y:S11]  /*54bd0*/  LDL.LU R7, [R1+0x54c] ;  /* 0x00054c0001077983 */ /* 0x000eb60000300800 */
[----:B------:R-:W-:Y:S01]  /*54be0*/  @!UPT UIADD3 URZ, URZ, URZ, URZ ;  /* 0x0000003f3f3ff290 */ /* 0x000fe2000fffe03f */
[----:B------:R0:W-:Y:S01]  /*54bf0*/  STL.64 [R1+0xc0], R24 ;  /* 0x0000c01801007387 */ /* 0x0001e20000100a00 */
[----:B------:R1:W-:Y:S03]  /*54c00*/  STL.64 [R1+0xc8], R26 ;  /* 0x0000c81a01007387 */ /* 0x0003e60000100a00 */
[----:B0-----:R-:W3:Y:S01]  /*54c10*/  LDL.LU.64 R24, [R1+0x3dc8] ;  /* 0x003dc80001187983 */ /* 0x001ee20000300a00 */
[----:B-1----:R-:W-:Y:S02]  /*54c20*/  IMAD.MOV.U32 R27, RZ, RZ, R8 ;  /* 0x000000ffff1b7224 */ /* 0x002fe400078e0008 */
[----:B------:R-:W2:Y:S02]  /*54c30*/  LDL.LU R10, [R1+0x3dc0] ;  /* 0x003dc000010a7983 */ /* 0x000ea40000300800 */
[----:B------:R-:W3:Y:S01]  /*54c40*/  LDL.LU.64 R8, [R1+0x3db8] ;  /* 0x003db80001087983 */ /* 0x000ee20000300a00 */
[C---:B----4-:R-:W-:Y:S01]  /*54c50*/  HMMA.16816.F32 R12, R16.reuse, R20, R12 ;  /* 0x00000014100c723c */ /* 0x050fe2000000180c */
[----:B------:R-:W-:Y:S01]  /*54c60*/  IMAD.MOV.U32 R26, RZ, RZ, R20 ;  /* 0x000000ffff1a7224 */ /* 0x000fe200078e0014 */
[----:B--2---:R-:W-:Y:S01]  /*54c70*/  STL.64 [R1+0x3d10], R10 ;  /* 0x003d100a01007387 */ /* 0x004fe20000100a00 */
[----:B---3--:R0:W-:Y:S03]  /*54c80*/  STL.64 [R1+0x3d08], R8 ;  /* 0x003d080801007387 */ /* 0x0081e60000100a00 */
[----:B0-----:R-:W2:Y:S01]  /*54c90*/  LDL.LU R8, [R1+0x4f0] ;  /* 0x0004f00001087983 */ /* 0x001ea20000300800 */
[----:B------:R-:W2:Y:S02]  /*54ca0*/  LDL.LU R9, [R1+0x4f4] ;  /* 0x0004f40001097983 */ /* 0x000ea40000300800 */
[----:B------:R-:W2:Y:S11]  /*54cb0*/  LDL.LU R10, [R1+0x4f8] ;  /* 0x0004f800010a7983 */ /* 0x000eb60000300800 */
[----:B------:R-:W-:Y:S03]  /*54cc0*/  @!UPT UIADD3 URZ, URZ, URZ, URZ ;  /* 0x0000003f3f3ff290 */ /* 0x000fe6000fffe03f */
[----:B------:R-:W-:Y:S01]  /*54cd0*/  STL.64 [R1+0xb0], R12 ;  /* 0x0000b00c01007387 */ /* 0x000fe20000100a00 */
[----:B------:R0:W-:Y:S01]  /*54ce0*/  STL.64 [R1+0xb8], R14 ;  /* 0x0000b80e01007387 */ /* 0x0001e20000100a00 */
[----:B------:R-:W-:Y:S02]  /*54cf0*/  IMAD.MOV.U32 R11, RZ, RZ, R2 ;  /* 0x000000ffff0b7224 */ /* 0x000fe400078e0002 */
[----:B------:R-:W-:Y:S01]  /*54d00*/  IMAD.MOV.U32 R2, RZ, RZ, R21 ;  /* 0x000000ffff027224 */ /* 0x000fe200078e0015 */
[----:B0-----:R-:W3:Y:S01]  /*54d10*/  LDL.LU.64 R14, [R1+0x3db0] ;  /* 0x003db000010e7983 */ /* 0x001ee20000300a00 */
[----:B------:R-:W3:Y:S02]  /*54d20*/  LDL.LU.64 R12, [R1+0x3da8] ;  /* 0x003da800010c7983 */ /* 0x000ee40000300a00 */
[----:B------:R-:W3:Y:S02]  /*54d30*/  LDL.LU.64 R20, [R1+0x3da0] ;  /* 0x003da00001147983 */ /* 0x000ee40000300a00 */
[----:B---3--:R-:W-:Y:S01]  /*54d40*/  HMMA.16816.F32 R16, R16, R20, R12 ;  /* 0x000000141010723c */ /* 0x008fe2000000180c */
[----:B------:R-:W3:Y:S01]  /*54d50*/  LDL.LU.64 R12, [R1+0x3d98] ;  /* 0x003d9800010c7983 */ /* 0x000ee20000300a00 */
[----:B------:R-:W-:-:S02]  /*54d60*/  IMAD.MOV.U32 R0, RZ, RZ, R20 ;  /* 0x000000ffff007224 */ /* 0x000fc400078e0014 */
[----:B------:R-:W-:Y:S11]  /*54d70*/  IMAD.MOV.U32 R3, RZ, RZ, R21 ;  /* 0x000000ffff037224 */ /* 0x000ff600078e0015 */
[----:B------:R-:W-:Y:S08]  /*54d80*/  @!UPT UIADD3 URZ, URZ, URZ, URZ ;  /* 0x0000003f3f3ff290 */ /* 0x000ff0000fffe03f */
[----:B------:R0:W-:Y:S01]  /*54d90*/  STL.64 [R1+0xa0], R16 ;  /* 0x0000a01001007387 */ /* 0x0001e20000100a00 */
[----:B------:R-:W-:Y:S02]  /*54da0*/  STL.64 [R1+0xa8], R18 ;  /* 0x0000a81201007387 */ /* 0x000fe40000100a00 */
[----:B------:R-:W3:Y:S02]  /*54db0*/  LDL.LU.64 R22, [R1+0x3d90] ;  /* 0x003d900001167983 */ /* 0x000ee40000300a00 */
[----:B------:R-:W3:Y:S01]  /*54dc0*/  LDL.LU.64 R20, [R1+0x3d88] ;  /* 0x003d880001147983 */ /* 0x000ee20000300a00 */
[----:B0-----:R-:W4:Y:S01]  /*54dd0*/  LDL.LU R16, [R1] ;  /* 0x0000000001107983 */ /* 0x001f220000300800 */
[----:B------:R-:W4:Y:S01]  /*54de0*/  LDL.LU R17, [R1+0x4] ;  /* 0x0000040001117983 */ /* 0x000f220000300800 */
        /* <DEDUP_REMOVED lines=14> */
[----:B------:R-:W4:Y:S01]  /*54ed0*/  LDL.LU.64 R12, [R1+0x3d50] ;  /* 0x003d5000010c7983 */ /* 0x000f220000300a00 */
[C---:B--2---:R-:W-:Y:S08]  /*54ee0*/  HMMA.16816.F32 R8, R20.reuse, R24, R8 ;  /* 0x000000181408723c */ /* 0x044ff00000001808 */
[----:B----4-:R-:W-:Y:S01]  /*54ef0*/  HMMA.16816.F32 R16, R20, R16, R12 ;  /* 0x000000101410723c */ /* 0x010fe2000000180c */
[----:B------:R-:W2:Y:S01]  /*54f00*/  LDL.LU.64 R14, [R1+0x3d48] ;  /* 0x003d4800010e7983 */ /* 0x000ea20000300a00 */
[----:B------:R-:W4:Y:S11]  /*54f10*/  LDL.LU.64 R12, [R1+0x3d40] ;  /* 0x003d4000010c7983 */ /* 0x000f360000300a00 */
[----:B------:R-:W-:Y:S10]  /*54f20*/  @!UPT UIADD3 URZ, URZ, URZ, URZ ;  /* 0x0000003f3f3ff290 */ /* 0x000ff4000fffe03f */
[----:B------:R0:W-:Y:S01]  /*54f30*/  STL.64 [R1+0x70], R16 ;  /* 0x0000701001007387 */ /* 0x0001e20000100a00 */
[----:B------:R-:W-:Y:S02]  /*54f40*/  STL.64 [R1+0x78], R18 ;  /* 0x0000781201007387 */ /* 0x000fe40000100a00 */
[----:B0-----:R-:W-:Y:S02]  /*54f50*/  IMAD.MOV.U32 R16, RZ, RZ, R26 ;  /* 0x000000ffff107224 */ /* 0x001fe400078e001a */
[----:B------:R-:W-:Y:S01]  /*54f60*/  IMAD.MOV.U32 R17, RZ, RZ, R2 ;  /* 0x000000ffff117224 */ /* 0x000fe200078e0002 */
[----:B------:R-:W4:Y:S04]  /*54f70*/  LDL.LU R26, [R1+0x3d3c] ;  /* 0x003d3c00011a7983 */ /* 0x000f280000300800 */
[----:B------:R3:W-:Y:S01]  /*54f80*/  STL.64 [R1+0x3c60], R16 ;  /* 0x003c601001007387 */ /* 0x0007e20000100a00 */
[----:B------:R-:W-:Y:S02]  /*54f90*/  STL.64 [R1+0x60], R8 ;  /* 0x0000600801007387 */ /* 0x000fe40000100a00 */
[----:B------:R-:W-:Y:S02]  /*54fa0*/  STL [R1+0x68], R10 ;  /* 0x0000680a01007387 */ /* 0x000fe40000100800 */
[----:B---3--:R-:W-:-:S02]  /*54fb0*/  IMAD.MOV.U32 R16, RZ, RZ, R5 ;  /* 0x000000ffff107224 */ /* 0x008fc400078e0005 */
[----:B------:R-:W-:-:S05]  /*54fc0*/  IMAD.MOV.U32 R17, RZ, RZ, R4 ;  /* 0x000000ffff117224 */ /* 0x000fca00078e0004 */
[----:B------:R0:W-:Y:S04]  /*54fd0*/  STL.64 [R1+0x3c70], R16 ;  /* 0x003c701001007387 */ /* 0x0001e80000100a00 */
[----:B0-----:R-:W3:Y:S01]  /*54fe0*/  LDL.LU R16, [R1+0x470] ;  /* 0x0004700001107983 */ /* 0x001ee20000300800 */
[----:B------:R-:W3:Y:S02]  /*54ff0*/  LDL.LU R17, [R1+0x474] ;  /* 0x0004740001117983 */ /* 0x000ee40000300800 */
[----:B------:R-:W3:Y:S02]  /*55000*/  LDL.LU R18, [R1+0x478] ;  /* 0x0004780001127983 */ /* 0x000ee40000300800 */
[----:B------:R-:W3:Y:S02]  /*55010*/  LDL.LU R19, [R1+0x47c] ;  /* 0x00047c0001137983 */ /* 0x000ee40000300800 */
[----:B--2---:R-:W-:-:S02]  /*55020*/  IMAD.MOV.U32 R4, RZ, RZ, R14 ;  /* 0x000000ffff047224 */ /* 0x004fc400078e000e */
[----:B----4-:R-:W-:Y:S01]  /*55030*/  IMAD.MOV.U32 R5, RZ, RZ, R12 ;  /* 0x000000ffff057224 */ /* 0x010fe200078e000c */
[----:B---3--:R-:W-:Y:S01]  /*55040*/  STL.64 [R1+0x3c88], R18 ;  /* 0x003c881201007387 */ /* 0x008fe20000100a00 */
[----:B------:R-:W-:Y:S02]  /*55050*/  STL.64 [R1+0x3c80], R16 ;  /* 0x003c801001007387 */ /* 0x000fe40000100a00 */
[----:B------:R-:W2:Y:S02]  /*55060*/  LDL.LU R14, [R1+0x3d38] ;  /* 0x003d3800010e7983 */ /* 0x000ea40000300800 */
[----:B------:R-:W3:Y:S01]  /*55070*/  LDL.LU R12, [R1+0x3d34] ;  /* 0x003d3400010c7983 */ /* 0x000ee20000300800 */
[----:B------:R0:W-:Y:S02]  /*55080*/  STL.64 [R1+0x3c90], R4 ;  /* 0x003c900401007387 */ /* 0x0001e40000100a00 */
[----:B0-----:R-:W-:Y:S02]  /*55090*/  IMAD.MOV.U32 R4, RZ, RZ, R13 ;  /* 0x000000ffff047224 */ /* 0x001fe400078e000d */
[----:B------:R-:W-:Y:S01]  /*550a0*/  IMAD.MOV.U32 R5, RZ, RZ, R29 ;  /* 0x000000ffff057224 */ /* 0x000fe200078e001d */
[----:B------:R-:W3:Y:S01]  /*550b0*/  LDL.LU R13, [R1+0x3d30] ;  /* 0x003d3000010d7983 */ /* 0x000ee20000300800 */
[----:B------:R-:W4:Y:S03]  /*550c0*/  LDL.LU R29, [R1+0x3d2c] ;  /* 0x003d2c00011d7983 */ /* 0x000f260000300800 */
[----:B------:R0:W-:Y:S01]  /*550d0*/  STL.64 [R1+0x3ca8], R4 ;  /* 0x003ca80401007387 */ /* 0x0001e20000100a00 */
[----:B------:R-:W2:Y:S02]  /*550e0*/  LDL.LU R16, [R1+0x480] ;  /* 0x0004800001107983 */ /* 0x000ea40000300800 */
[----:B------:R-:W2:Y:S02]  /*550f0*/  LDL.LU R17, [R1+0x484] ;  /* 0x0004840001117983 */ /* 0x000ea40000300800 */
[----:B------:R-:W2:Y:S01]  /*55100*/  LDL.LU R18, [R1+0x488] ;  /* 0x0004880001127983 */ /* 0x000ea20000300800 */
[----:B------:R-:W2:Y:S01]  /*55110*/  LDL.LU R19, [R1+0x48c] ;  /* 0x00048c0001137983 */ /* 0x000ea20000300800 */
[----:B------:R-:W-:-:S02]  /*55120*/  IMAD.MOV.U32 R2, RZ, RZ, R11 ;  /* 0x000000ffff027224 */ /* 0x000fc400078e000b */
[----:B0-----:R-:W-:Y:S02]  /*55130*/  IMAD.MOV.U32 R4, RZ, RZ, R28 ;  /* 0x000000ffff047224 */ /* 0x001fe400078e001c */
[----:B------:R-:W-:Y:S01]  /*55140*/  IMAD.MOV.U32 R5, RZ, RZ, R15 ;  /* 0x000000ffff057224 */ /* 0x000fe200078e000f */
[----:B------:R-:W3:Y:S01]  /*55150*/  LDL.LU R28, [R1+0x3d28] ;  /* 0x003d2800011c7983 */ /* 0x000ee20000300800 */
[----:B------:R-:W3:Y:S02]  /*55160*/  LDL.LU R15, [R1+0x3d24] ;  /* 0x003d2400010f7983 */ /* 0x000ee40000300800 */
[----:B------:R-:W3:Y:S02]  /*55170*/  LDL.LU R8, [R1+0x4e0] ;  /* 0x0004e00001087983 */ /* 0x000ee40000300800 */
[----:B------:R-:W3:Y:S01]  /*55180*/  LDL.LU R9, [R1+0x4e4] ;  /* 0x0004e40001097983 */ /* 0x000ee20000300800 */
[----:B------:R-:W3:Y:S01]  /*55190*/  LDL.LU R10, [R1+0x4e8] ;  /* 0x0004e800010a7983 */ /* 0x000ee20000300800 */
[----:B------:R-:W3:Y:S02]  /*551a0*/  LDL.LU R11, [R1+0x4ec] ;  /* 0x0004ec00010b7983 */ /* 0x000ee40000300800 */
[----:B------:R-:W-:Y:S01]  /*551b0*/  STL.64 [R1+0x3cc0], R4 ;  /* 0x003cc00401007387 */ /* 0x000fe20000100a00 */
[----:B--2---:R-:W-:Y:S01]  /*551c0*/  STL.64 [R1+0x3ca0], R18 ;  /* 0x003ca01201007387 */ /* 0x004fe20000100a00 */
[----:B------:R0:W-:Y:S03]  /*551d0*/  STL.64 [R1+0x3c98], R16 ;  /* 0x003c981001007387 */ /* 0x0001e60000100a00 */
[----:B0-----:R-:W2:Y:S01]  /*551e0*/  LDL.LU R16, [R1+0x4a0] ;  /* 0x0004a00001107983 */ /* 0x001ea20000300800 */
[----:B------:R-:W2:Y:S02]  /*551f0*/  LDL.LU R17, [R1+0x4a4] ;  /* 0x0004a40001117983 */ /* 0x000ea40000300800 */
[----:B------:R-:W2:Y:S02]  /*55200*/  LDL.LU R18, [R1+0x4a8] ;  /* 0x0004a80001127983 */ /* 0x000ea40000300800 */
[----:B------:R-:W2:Y:S02]  /*55210*/  LDL.LU R19, [R1+0x4ac] ;  /* 0x0004ac0001137983 */ /* 0x000ea40000300800 */
[----:B------:R-:W-:-:S02]  /*55220*/  IMAD.MOV.U32 R4, RZ, RZ, R7 ;  /* 0x000000ffff047224 */ /* 0x000fc400078e0007 */
[----:B------:R-:W-:-:S05]  /*55230*/  IMAD.MOV.U32 R5, RZ, RZ, R6 ;  /* 0x000000ffff057224 */ /* 0x000fca00078e0006 */
[----:B------:R-:W-:Y:S04]  /*55240*/  STL.64 [R1+0x3cd8], R4 ;  /* 0x003cd80401007387 */ /* 0x000fe80000100a00 */
        /* <DEDUP_REMOVED lines=8> */
[----:B------:R-:W3:Y:S01]  /*552d0*/  LDL.LU R14, [R1+0x3d20] ;  /* 0x003d2000010e7983 */ /* 0x000ee20000300800 */
[----:B------:R-:W3:Y:S03]  /*552e0*/  LDL.LU R26, [R1+0x3d1c] ;  /* 0x003d1c00011a7983 */ /* 0x000ee60000300800 */
[----:B------:R0:W-:Y:S04]  /*552f0*/  STL.64 [R1+0x3cf0], R4 ;  /* 0x003cf00401007387 */ /* 0x0001e80000100a00 */
[----:B0-----:R-:W4:Y:S01]  /*55300*/  LDL.LU R4, [R1+0x4d0] ;  /* 0x0004d00001047983 */ /* 0x001f220000300800 */
[----:B------:R-:W4:Y:S02]  /*55310*/  LDL.LU R5, [R1+0x4d4] ;  /* 0x0004d40001057983 */ /* 0x000f240000300800 */
[----:B------:R-:W4:Y:S02]  /*55320*/  LDL.LU R6, [R1+0x4d8] ;  /* 0x0004d80001067983 */ /* 0x000f240000300800 */
[----:B------:R-:W4:Y:S01]  /*55330*/  LDL.LU R7, [R1+0x4dc] ;  /* 0x0004dc0001077983 */ /* 0x000f220000300800 */
[----:B--2---:R-:W-:Y:S01]  /*55340*/  STL.64 [R1+0x3cd0], R18 ;  /* 0x003cd01201007387 */ /* 0x004fe20000100a00 */
[----:B------:R0:W-:Y:S03]  /*55350*/  STL.64 [R1+0x3cc8], R16 ;  /* 0x003cc81001007387 */ /* 0x0001e60000100a00 */
[----:B0-----:R-:W2:Y:S01]  /*55360*/  LDL.LU R16, [R1+0x4c0] ;  /* 0x0004c00001107983 */ /* 0x001ea20000300800 */
[----:B------:R-:W2:Y:S02]  /*55370*/  LDL.LU R17, [R1+0x4c4] ;  /* 0x0004c40001117983 */ /* 0x000ea40000300800 */
[----:B------:R-:W2:Y:S01]  /*55380*/  LDL.LU R18, [R1+0x4c8] ;  /* 0x0004c80001127983 */ /* 0x000ea20000300800 */
[----:B---3--:R-:W-:Y:S01]  /*55390*/  HMMA.16816.F32 R8, R20, R12, R8 ;  /* 0x0000000c1408723c */ /* 0x008fe20000001808 */
[----:B------:R-:W-:-:S02]  /*553a0*/  IMAD.MOV.U32 R19, RZ, RZ, R26 ;  /* 0x000000ffff137224 */ /* 0x000fc400078e001a */
[----:B------:R-:W3:Y:S04]  /*553b0*/  LDL.LU R26, [R1+0x3d18] ;  /* 0x003d1800011a7983 */ /* 0x000ee80000300800 */
[----:B--2---:R-:W-:Y:S01]  /*553c0*/  STL.64 [R1+0x3ce8], R18 ;  /* 0x003ce81201007387 */ /* 0x004fe20000100a00 */
[----:B------:R0:W-:Y:S03]  /*553d0*/  STL.64 [R1+0x3ce0], R16 ;  /* 0x003ce01001007387 */ /* 0x0001e60000100a00 */
[----:B0-----:R-:W2:Y:S01]  /*553e0*/  LDL.LU R16, [R1+0x490] ;  /* 0x0004900001107983 */ /* 0x001ea20000300800 */
[----:B------:R-:W2:Y:S02]  /*553f0*/  LDL.LU R17, [R1+0x494] ;  /* 0x0004940001117983 */ /* 0x000ea40000300800 */
[----:B------:R-:W2:Y:S02]  /*55400*/  LDL.LU R18, [R1+0x498] ;  /* 0x0004980001127983 */ /* 0x000ea40000300800 */
[----:B------:R-:W2:Y:S01]  /*55410*/  LDL.LU R19, [R1+0x49c] ;  /* 0x00049c0001137983 */ /* 0x000ea20000300800 */
[----:B------:R-:W-:Y:S06]  /*55420*/  STL [R1+0x3978], R2 ;  /* 0x0039780201007387 */ /* 0x000fec0000100800 */
[----:B------:R0:W-:Y:S02]  /*55430*/  STL.64 [R1+0x58], R10 ;  /* 0x0000580a01007387 */ /* 0x0001e40000100a00 */
[----:B0-----:R-:W2:Y:S01]  /*55440*/  LDL.LU.64 R10, [R1+0x3d10] ;  /* 0x003d1000010a7983 */ /* 0x001ea20000300a00 */
[----:B------:R-:W-:-:S02]  /*55450*/  IMAD.MOV.U32 R24, RZ, RZ, R8 ;  /* 0x000000ffff187224 */ /* 0x000fc400078e0008 */
[----:B------:R-:W-:Y:S02]  /*55460*/  IMAD.MOV.U32 R25, RZ, RZ, R9 ;  /* 0x000000ffff197224 */ /* 0x000fe400078e0009 */
[----:B------:R-:W4:Y:S01]  /*55470*/  LDL.LU.64 R8, [R1+0x3d08] ;  /* 0x003d080001087983 */ /* 0x000f220000300a00 */
[----:B------:R0:W-:Y:S02]  /*55480*/  STL.64 [R1+0x3c30], R14 ;  /* 0x003c300e01007387 */ /* 0x0001e40000100a00 */
[----:B------:R-:W-:Y:S02]  /*55490*/  IMAD.MOV.U32 R12, RZ, RZ, R27 ;  /* 0x000000ffff0c7224 */ /* 0x000fe400078e001b */
[----:B------:R-:W3:Y:S01]  /*554a0*/  LDL.LU R27, [R1+0x3d04] ;  /* 0x003d0400011b7983 */ /* 0x000ee20000300800 */
[----:B--2---:R-:W-:-:S03]  /*554b0*/  IMAD.MOV.U32 R13, RZ, RZ, R11 ;  /* 0x000000ffff0d7224 */ /* 0x004fc600078e000b */
[----:B------:R-:W2:Y:S01]  /*554c0*/  LDL.LU R11, [R1+0x3d00] ;  /* 0x003d0000010b7983 */ /* 0x000ea20000300800 */
[----:B----4-:R-:W-:Y:S01]  /*554d0*/  HMMA.16816.F32 R4, R20, R8, R4 ;  /* 0x000000081404723c */ /* 0x010fe20000001804 */
[----:B------:R1:W-:Y:S02]  /*554e0*/  STL.64 [R1+0x3c68], R12 ;  /* 0x003c680c01007387 */ /* 0x0003e40000100a00 */
[----:B0-----:R-:W-:Y:S01]  /*554f0*/  IMAD.MOV.U32 R15, RZ, RZ, R10 ;  /* 0x000000ffff0f7224 */ /* 0x001fe200078e000a */
[----:B-1----:R-:W4:Y:S01]  /*55500*/  LDL.LU R12, [R1+0x460] ;  /* 0x00046000010c7983 */ /* 0x002f220000300800 */
[----:B------:R-:W4:Y:S02]  /*55510*/  LDL.LU R13, [R1+0x464] ;  /* 0x00046400010d7983 */ /* 0x000f240000300800 */
[----:B------:R-:W4:Y:S02]  /*55520*/  LDL.LU R14, [R1+0x468] ;  /* 0x00046800010e7983 */ /* 0x000f240000300800 */
[----:B------:R-:W4:Y:S01]  /*55530*/  LDL.LU R10, [R1+0x3cfc] ;  /* 0x003cfc00010a7983 */ /* 0x000f220000300800 */
[----:B---3--:R-:W-:Y:S01]  /*55540*/  STL.64 [R1+0x3c18], R26 ;  /* 0x003c181a01007387 */ /* 0x008fe20000100a00 */
[----:B------:R2:W-:Y:S02]  /*55550*/  STL.64 [R1+0x3c10], R24 ;  /* 0x003c101801007387 */ /* 0x0005e40000100a00 */
[----:B--2---:R-:W-:-:S02]  /*55560*/  IMAD.MOV.U32 R24, RZ, RZ, R11 ;  /* 0x000000ffff187224 */ /* 0x004fc400078e000b */
[----:B------:R-:W4:Y:S01]  /*55570*/  LDL.LU R11, [R1+0x3cf8] ;  /* 0x003cf800010b7983 */ /* 0x000f220000300800 */
[----:B------:R-:W2:Y:S02]  /*55580*/  LDL.LU R25, [R1+0x454] ;  /* 0x0004540001197983 */ /* 0x000ea40000300800 */
[----:B------:R-:W2:Y:S02]  /*55590*/  LDL.LU R26, [R1+0x458] ;  /* 0x00045800011a7983 */ /* 0x000ea40000300800 */
[----:B------:R-:W2:Y:S03]  /*555a0*/  LDL.LU R27, [R1+0x45c] ;  /* 0x00045c00011b7983 */ /* 0x000ea60000300800 */
[----:B------:R0:W-:Y:S01]  /*555b0*/  STL.64 [R1+0x40], R4 ;  /* 0x0000400401007387 */ /* 0x0001e20000100a00 */
[----:B------:R1:W-:Y:S03]  /*555c0*/  STL.64 [R1+0x48], R6 ;  /* 0x0000480601007387 */ /* 0x0003e60000100a00 */
[----:B0-----:R-:W1:Y:S01]  /*555d0*/  LDL.LU.64 R4, [R1+0x3cf0] ;  /* 0x003cf00001047983 */ /* 0x001e620000300a00 */
[----:B------:R-:W3:Y:S03]  /*555e0*/  LDL R9, [R1+0x1ec8] ;  /* 0x001ec80001097983 */ /* 0x000ee60000100800 */
[----:B----4-:R-:W-:Y:S01]  /*555f0*/  STL.64 [R1+0x3c58], R10 ;  /* 0x003c580a01007387 */ /* 0x010fe20000100a00 */
[C---:B-1----:R-:W-:Y:S03]  /*55600*/  HMMA.16816.F32 R4, R20.reuse, R4, R16 ;  /* 0x000000041404723c */ /* 0x042fe60000001810 */
[----:B---3--:R0:W-:Y:S01]  /*55610*/  STL [R1+0x3c50], R9 ;  /* 0x003c500901007387 */ /* 0x0081e20000100800 */
[----:B------:R-:W3:Y:S03]  /*55620*/  LDL.LU R8, [R1+0x440] ;  /* 0x0004400001087983 */ /* 0x000ee60000300800 */
[----:B0-----:R-:W3:Y:S01]  /*55630*/  LDL.LU R9, [R1+0x444] ;  /* 0x0004440001097983 */ /* 0x001ee20000300800 */
[----:B------:R-:W3:Y:S02]  /*55640*/  LDL.LU R10, [R1+0x448] ;  /* 0x00044800010a7983 */ /* 0x000ee40000300800 */
[----:B------:R-:W3:Y:S02]  /*55650*/  LDL.LU R11, [R1+0x44c] ;  /* 0x00044c00010b7983 */ /* 0x000ee40000300800 */
[----:B------:R-:W4:Y:S01]  /*55660*/  LDL.LU.64 R18, [R1+0x3ce8] ;  /* 0x003ce80001127983 */ /* 0x000f220000300a00 */
[----:B------:R-:W4:Y:S10]  /*55670*/  LDL.LU.64 R16, [R1+0x3ce0] ;  /* 0x003ce00001107983 */ /* 0x000f340000300a00 */
[----:B------:R0:W-:Y:S01]  /*55680*/  STL.64 [R1+0x490], R4 ;  /* 0x0004900401007387 */ /* 0x0001e20000100a00 */
[----:B------:R4:W-:Y:S03]  /*55690*/  STL.64 [R1+0x498], R6 ;  /* 0x0004980601007387 */ /* 0x0009e60000100a00 */
[----:B0-----:R-:W4:Y:S02]  /*556a0*/  LDL.LU.64 R4, [R1+0x3cd8] ;  /* 0x003cd80001047983 */ /* 0x001f240000300a00 */
[C---:B----4-:R-:W-:Y:S02]  /*556b0*/  HMMA.16816.F32 R4, R20.reuse, R4, R16 ;  /* 0x000000041404723c */ /* 0x050fe40000001810 */
[----:B------:R-:W4:Y:S01]  /*556c0*/  LDL.LU.64 R18, [R1+0x3cd0] ;  /* 0x003cd00001127983 */ /* 0x000f220000300a00 */
[----:B------:R-:W4:Y:S11]  /*556d0*/  LDL.LU.64 R16, [R1+0x3cc8] ;  /* 0x003cc80001107983 */ /* 0x000f360000300a00 */
[----:B------:R-:W-:Y:S09]  /*556e0*/  @!UPT UIADD3 URZ, URZ, URZ, URZ ;  /* 0x0000003f3f3ff290 */ /* 0x000ff2000fffe03f */
        /* <DEDUP_REMOVED lines=25> */
[----:B------:R-:W4:Y:S11]  /*55880*/  LDL.LU.64 R16, [R1+0x3c70] ;  /* 0x003c700001107983 */ /* 0x000f360000300a00 */
[----:B------:R-:W-:Y:S10]  /*55890*/  @!UPT UIADD3 URZ, URZ, URZ, URZ ;  /* 0x0000003f3f3ff290 */ /* 0x000ff4000fffe03f */
[----:B------:R0:W-:Y:S01]  /*558a0*/  STL.64 [R1+0x470], R4 ;  /* 0x0004700401007387 */ /* 0x0001e20000100a00 */
[----:B------:R1:W-:Y:S03]  /*558b0*/  STL.64 [R1+0x478], R6 ;  /* 0x0004780601007387 */ /* 0x0003e60000100a00 */
[----:B0-----:R-:W2:Y:S01]  /*558c0*/  LDL.LU R4, [R1+0x2c0] ;  /* 0x0002c00001047983 */ /* 0x001ea20000300800 */
[----:B------:R-:W2:Y:S02]  /*558d0*/  LDL.LU R5, [R1+0x2c4] ;  /* 0x0002c40001057983 */ /* 0x000ea40000300800 */
[----:B-1----:R-:W2:Y:S02]  /*558e0*/  LDL.LU R6, [R1+0x2c8] ;  /* 0x0002c80001067983 */ /* 0x002ea40000300800 */
[----:B------:R-:W2:Y:S01]  /*558f0*/  LDL.LU R7, [R1+0x2cc] ;  /* 0x0002cc0001077983 */ /* 0x000ea20000300800 */
[C---:B----4-:R-:W-:Y:S01]  /*55900*/  HMMA.16816.F32 R16, R20.reuse, R16, R12 ;  /* 0x000000101410723c */ /* 0x050fe2000000180c */
[----:B------:R-:W2:Y:S11]  /*55910*/  LDL.LU.64 R12, [R1+0x3c68] ;  /* 0x003c6800010c7983 */ /* 0x000eb60000300a00 */
[----:B------:R-:W-:Y:S11]  /*55920*/  @!UPT UIADD3 URZ, URZ, URZ, URZ ;  /* 0x0000003f3f3ff290 */ /* 0x000ff6000fffe03f */
[----:B------:R0:W-:Y:S01]  /*55930*/  STL.64 [R1+0x460], R16 ;  /* 0x0004601001007387 */ /* 0x0001e20000100a00 */
[----:B------:R-:W-:Y:S03]  /*55940*/  STL.64 [R1+0x468], R18 ;  /* 0x0004681201007387 */ /* 0x000fe60000100a00 */
[----:B0-----:R-:W3:Y:S01]  /*55950*/  LDL.LU.64 R16, [R1+0x3c60] ;  /* 0x003c600001107983 */ /* 0x001ee20000300a00 */
[----:B------:R-:W4:Y:S01]  /*55960*/  LDL.64 R14, [R1+0x28] ;  /* 0x00002800010e7983 */ /* 0x000f220000100a00 */
[C---:B--2---:R-:W-:Y:S11]  /*55970*/  HMMA.16816.F32 R24, R20.reuse, R12, R24 ;  /* 0x0000000c1418723c */ /* 0x044ff60000001818 */
[----:B------:R-:W-:Y:S11]  /*55980*/  @!UPT UIADD3 URZ, URZ, URZ, URZ ;  /* 0x0000003f3f3ff290 */ /* 0x000ff6000fffe03f */
[----:B------:R-:W-:Y:S01]  /*55990*/  @!UPT UIADD3 URZ, URZ, URZ, URZ ;  /* 0x0000003f3f3ff290 */ /* 0x000fe2000fffe03f */
[----:B------:R0:W-:Y:S01]  /*559a0*/  STL.64 [R1+0x450], R24 ;  /* 0x0004501801007387 */ /* 0x0001e20000100a00 */
[----:B------:R1:W-:Y:S03]  /*559b0*/  STL.64 [R1+0x458], R26 ;  /* 0x0004581a01007387 */ /* 0x0003e60000100a00 */
[----:B0-----:R-:W2:Y:S01]  /*559c0*/  LDL.LU R24, [R1+0x290] ;  /* 0x0002900001187983 */ /* 0x001ea20000300800 */
[----:B------:R-:W2:Y:S02]  /*559d0*/  LDL.LU R25, [R1+0x294] ;  /* 0x0002940001197983 */ /* 0x000ea40000300800 */
[----:B-1----:R-:W2:Y:S02]  /*559e0*/  LDL.LU R26, [R1+0x298] ;  /* 0x00029800011a7983 */ /* 0x002ea40000300800 */
[----:B------:R-:W2:Y:S01]  /*559f0*/  LDL.LU R27, [R1+0x29c] ;  /* 0x00029c00011b7983 */ /* 0x000ea20000300800 */
[----:B---3--:R-:W-:Y:S01]  /*55a00*/  HMMA.16816.F32 R16, R20, R16, R8 ;  /* 0x000000101410723c */ /* 0x008fe20000001808 */
[----:B--2---:R0:W-:Y:S01]  /*55a10*/  STL.64 [R1+0x3c28], R26 ;  /* 0x003c281a01007387 */ /* 0x0041e20000100a00 */
[----:B------:R-:W-:Y:S03]  /*55a20*/  STL.64 [R1+0x3c20], R24 ;  /* 0x003c201801007387 */ /* 0x000fe60000100a00 */
[----:B0-----:R-:W2:Y:S01]  /*55a30*/  LDL.64 R26, [R1+0x18] ;  /* 0x00001800011a7983 */ /* 0x001ea20000100a00 */
[----:B------:R-:W3:Y:S02]  /*55a40*/  LDL.LU.64 R10, [R1+0x3c58] ;  /* 0x003c5800010a7983 */ /* 0x000ee40000300a00 */
[----:B------:R-:W2:Y:S11]  /*55a50*/  LDL.LU R9, [R1+0x3c50] ;  /* 0x003c500001097983 */ /* 0x000eb60000300800 */
[----:B------:R-:W-:Y:S04]  /*55a60*/  @!UPT UIADD3 URZ, URZ, URZ, URZ ;  /* 0x0000003f3f3ff290 */ /* 0x000fe8000fffe03f */
[----:B------:R-:W-:Y:S01]  /*55a70*/  STL.64 [R1+0x440], R16 ;  /* 0x0004401001007387 */ /* 0x000fe20000100a00 */
[----:B------:R-:W-:Y:S04]  /*55a80*/  STL.64 [R1+0x448], R18 ;  /* 0x0004481201007387 */ /* 0x000fe80000100a00 */
[----:B---3--:R-:W-:Y:S01]  /*55a90*/  STL.64 [R1+0x3bf0], R10 ;  /* 0x003bf00a01007387 */ /* 0x008fe20000100a00 */
[----:B--2---:R-:W-:Y:S03]  /*55aa0*/  STL [R1+0x3be8], R9 ;  /* 0x003be80901007387 */ /* 0x004fe60000100800 */
[----:B------:R0:W1:Y:S01]  /*55ab0*/  LDSM.16.MT88.4 R16, [R9+0x11800] ;  /* 0x011800000910783b */ /* 0x0000620000004200 */
[----:B------:R-:W2:Y:S03]  /*55ac0*/  LDL.LU R8, [R1+0x270] ;  /* 0x0002700001087983 */ /* 0x000ea60000300800 */
[----:B0-----:R-:W2:Y:S01]  /*55ad0*/  LDL.LU R9, [R1+0x274] ;  /* 0x0002740001097983 */ /* 0x001ea20000300800 */
[----:B------:R-:W3:Y:S02]  /*55ae0*/  LDL.LU R10, [R1+0x278] ;  /* 0x00027800010a7983 */ /* 0x000ee40000300800 */
[----:B------:R-:W3:Y:S02]  /*55af0*/  LDL.LU R11, [R1+0x27c] ;  /* 0x00027c00010b7983 */ /* 0x000ee40000300800 */
[----:B---3--:R-:W-:Y:S01]  /*55b00*/  STL.64 [R1+0x3c00], R10 ;  /* 0x003c000a01007387 */ /* 0x008fe20000100a00 */
[----:B--2---:R0:W-:Y:S03]  /*55b10*/  STL.64 [R1+0x3bf8], R8 ;  /* 0x003bf80801007387 */ /* 0x0041e60000100a00 */
[----:B0-----:R-:W2:Y:S01]  /*55b20*/  LDL.LU R8, [R1+0x280] ;  /* 0x0002800001087983 */ /* 0x001ea20000300800 */
[----:B------:R-:W2:Y:S02]  /*55b30*/  LDL.LU R9, [R1+0x284] ;  /* 0x0002840001097983 */ /* 0x000ea40000300800 */
[----:B------:R-:W2:Y:S02]  /*55b40*/  LDL.LU R10, [R1+0x288] ;  /* 0x00028800010a7983 */ /* 0x000ea40000300800 */
[----:B------:R-:W2:Y:S01]  /*55b50*/  LDL.LU R11, [R1+0x28c] ;  /* 0x00028c00010b7983 */ /* 0x000ea20000300800 */
[----:B-1----:R-:W-:Y:S01]  /*55b60*/  STL.64 [R1+0x3b30], R18 ;  /* 0x003b301201007387 */ /* 0x002fe20000100a00 */
[----:B------:R0:W-:Y:S02]  /*55b70*/  STL.64 [R1+0x3b28], R16 ;  /* 0x003b281001007387 */ /* 0x0001e40000100a00 */
[----:B0-----:R-:W-:-:S02]  /*55b80*/  IMAD.MOV.U32 R16, RZ, RZ, R0 ;  /* 0x000000ffff107224 */ /* 0x001fc400078e0000 */
[----:B------:R-:W-:Y:S01]  /*55b90*/  IMAD.MOV.U32 R17, RZ, RZ, R3 ;  /* 0x000000ffff117224 */ /* 0x000fe200078e0003 */
[----:B------:R-:W3:Y:S01]  /*55ba0*/  LDL.LU R0, [R1+0x3c4c] ;  /* 0x003c4c0001007983 */ /* 0x000ee20000300800 */
[----:B------:R-:W2:Y:S02]  /*55bb0*/  LDL.LU R3, [R1+0x3c48] ;  /* 0x003c480001037983 */ /* 0x000ea40000300800 */
[----:B------:R-:W2:Y:S02]  /*55bc0*/  LDL R18, [R1+0xd8] ;  /* 0x0000d80001127983 */ /* 0x000ea40000100800 */
[----:B------:R-:W2:Y:S01]  /*55bd0*/  LDL R19, [R1+0xdc] ;  /* 0x0000dc0001137983 */ /* 0x000ea20000100800 */
[----:B------:R-:W-:Y:S01]  /*55be0*/  HMMA.16816.F32 R20, R20, R16, R4 ;  /* 0x000000101414723c */ /* 0x000fe20000001804 */
[----:B------:R-:W3:Y:S01]  /*55bf0*/  LDL.LU.64 R6, [R1+0x3c40] ;  /* 0x003c400001067983 */ /* 0x000ee20000300a00 */
[----:B------:R-:W3:Y:S11]  /*55c00*/  LDL.LU.64 R4, [R1+0x3c38] ;  /* 0x003c380001047983 */ /* 0x000ef60000300a00 */
[----:B------:R-:W-:Y:S10]  /*55c10*/  @!UPT UIADD3 URZ, URZ, URZ, URZ ;  /* 0x0000003f3f3ff290 */ /* 0x000ff4000fffe03f */
[----:B------:R-:W-:Y:S01]  /*55c20*/  STL.64 [R1+0x2c0], R20 ;  /* 0x0002c01401007387 */ /* 0x000fe20000100a00 */
[----:B------:R0:W-:Y:S03]  /*55c30*/  STL.64 [R1+0x2c8], R22 ;  /* 0x0002c81601007387 */ /* 0x0001e60000100a00 */
[----:B0-----:R-:W3:Y:S04]  /*55c40*/  LDL.64 R22, [R1+0x8] ;  /* 0x0000080001167983 */ /* 0x001ee80000100a00 */
[----:B--2---:R0:W-:Y:S01]  /*55c50*/  STL.64 [R1+0x3b48], R18 ;  /* 0x003b481201007387 */ /* 0x0041e20000100a00 */
[----:B------:R-:W3:Y:S02]  /*55c60*/  LDL.LU R16, [R1+0x2b0] ;  /* 0x0002b00001107983 */ /* 0x000ee40000300800 */
[----:B------:R-:W3:Y:S01]  /*55c70*/  LDL.LU R17, [R1+0x2b4] ;  /* 0x0002b40001117983 */ /* 0x000ee20000300800 */
[----:B0-----:R-:W3:Y:S01]  /*55c80*/  LDL.LU R18, [R1+0x2b8] ;  /* 0x0002b80001127983 */ /* 0x001ee20000300800 */
[----:B------:R-:W3:Y:S02]  /*55c90*/  LDL.LU R19, [R1+0x2bc] ;  /* 0x0002bc0001137983 */ /* 0x000ee40000300800 */
[----:B----4-:R-:W-:Y:S01]  /*55ca0*/  IMAD.MOV.U32 R12, RZ, RZ, R15 ;  /* 0x000000ffff0c7224 */ /* 0x010fe200078e000f */
[C---:B---3--:R-:W-:Y:S11]  /*55cb0*/  HMMA.16816.F32 R16, R4.reuse, R14, R16 ;  /* 0x0000000e0410723c */ /* 0x048ff60000001810 */
[----:B------:R-:W-:Y:S11]  /*55cc0*/  @!UPT UIADD3 URZ, URZ, URZ, URZ ;  /* 0x0000003f3f3ff290 */ /* 0x000ff6000fffe03f */
[----:B------:R-:W-:Y:S01]  /*55cd0*/  @!UPT UIADD3 URZ, URZ, URZ, URZ ;  /* 0x0000003f3f3ff290 */ /* 0x000fe2000fffe03f */
[----:B------:R0:W-:Y:S01]  /*55ce0*/  STL.64 [R1+0x2b0], R16 ;  /* 0x0002b01001007387 */ /* 0x0001e20000100a00 */
[----:B------:R-:W-:Y:S02]  /*55cf0*/  STL.64 [R1+0x2b8], R18 ;  /* 0x0002b81201007387 */ /* 0x000fe40000100a00 */
[----:B0-----:R-:W-:Y:S02]  /*55d00*/  IMAD.MOV.U32 R16, RZ, RZ, R14 ;  /* 0x000000ffff107224 */ /* 0x001fe400078e000e */
[----:B------:R-:W2:Y:S03]  /*55d10*/  LDL.LU.64 R14, [R1+0x3c30] ;  /* 0x003c3000010e7983 */ /* 0x000ea60000300a00 */
[----:B------:R0:W-:Y:S02]  /*55d20*/  STL [R1+0x3bc0], R16 ;  /* 0x003bc01001007387 */ /* 0x0001e40000100800 */
[----:B0-----:R-:W3:Y:S01]  /*55d30*/  LDL.LU R16, [R1+0x2a0] ;  /* 0x0002a00001107983 */ /* 0x001ee20000300800 */
[----:B------:R-:W3:Y:S02]  /*55d40*/  LDL.LU R17, [R1+0x2a4] ;  /* 0x0002a40001117983 */ /* 0x000ee40000300800 */
[----:B------:R-:W3:Y:S02]  /*55d50*/  LDL.LU R18, [R1+0x2a8] ;  /* 0x0002a80001127983 */ /* 0x000ee40000300800 */
[----:B------:R-:W3:Y:S02]  /*55d60*/  LDL.LU R19, [R1+0x2ac] ;  /* 0x0002ac0001137983 */ /* 0x000ee40000300800 */
[C---:B---3--:R-:W-:Y:S11]  /*55d70*/  HMMA.16816.F32 R16, R4.reuse, R26, R16 ;  /* 0x0000001a0410723c */ /* 0x048ff60000001810 */
[----:B------:R-:W-:Y:S11]  /*55d80*/  @!UPT UIADD3 URZ, URZ, URZ, URZ ;  /* 0x0000003f3f3ff290 */ /* 0x000ff6000fffe03f */
[----:B------:R-:W-:Y:S01]  /*55d90*/  @!UPT UIADD3 URZ, URZ, URZ, URZ ;  /* 0x0000003f3f3ff290 */ /* 0x000fe2000fffe03f */
[----:B------:R0:W-:Y:S01]  /*55da0*/  STL.64 [R1+0x2a0], R16 ;  /* 0x0002a01001007387 */ /* 0x0001e20000100a00 */
[----:B------:R-:W-:Y:S02]  /*55db0*/  STL.64 [R1+0x2a8], R18 ;  /* 0x0002a81201007387 */ /* 0x000fe40000100a00 */
[----:B0-----:R-:W-:Y:S02]  /*55dc0*/  IMAD.MOV.U32 R17, RZ, RZ, R26 ;  /* 0x000000ffff117224 */ /* 0x001fe400078e001a */
[----:B------:R-:W-:Y:S02]  /*55dd0*/  IMAD.MOV.U32 R16, RZ, RZ, R27 ;  /* 0x000000ffff107224 */ /* 0x000fe400078e001b */
[----:B------:R-:W3:Y:S01]  /*55de0*/  LDL.LU.64 R26, [R1+0x3c28] ;  /* 0x003c2800011a7983 */ /* 0x000ee20000300a00 */
[----:B------:R-:W3:Y:S02]  /*55df0*/  LDL.LU.64 R24, [R1+0x3c20] ;  /* 0x003c200001187983 */ /* 0x000ee40000300a00 */
[----:B------:R-:W-:Y:S01]  /*55e00*/  IMAD.MOV.U32 R13, RZ, RZ, R23 ;  /* 0x000000ffff0d7224 */ /* 0x000fe200078e0017 */
[C---:B---3--:R-:W-:Y:S11]  /*55e10*/  HMMA.16816.F32 R24, R4.reuse, R22, R24 ;  /* 0x000000160418723c */ /* 0x048ff60000001818 */
[----:B------:R-:W-:Y:S11]  /*55e20*/  @!UPT UIADD3 URZ, URZ, URZ, URZ ;  /* 0x0000003f3f3ff290 */ /* 0x000ff6000fffe03f */
[----:B------:R-:W-:Y:S01]  /*55e30*/  @!UPT UIADD3 URZ, URZ, URZ, URZ ;  /* 0x0000003f3f3ff290 */ /* 0x000fe2000fffe03f */
[----:B------:R-:W-:Y:S01]  /*55e40*/  STL.64 [R1+0x290], R24 ;  /* 0x0002901801007387 */ /* 0x000fe20000100a00 */
[----:B------:R0:W-:Y:S03]  /*55e50*/  STL.64 [R1+0x298], R26 ;  /* 0x0002981a01007387 */ /* 0x0001e60000100a00 */
[----:B0-----:R-:W3:Y:S01]  /*55e60*/  LDL.LU.64 R26, [R1+0x3c18] ;  /* 0x003c1800011a7983 */ /* 0x001ee20000300a00 */
[----:B------:R-:W4:Y:S02]  /*55e70*/  LDL.LU.64 R24, [R1+0x3c10] ;  /* 0x003c100001187983 */ /* 0x000f240000300a00 */
[----:B------:R-:W4:Y:S02]  /*55e80*/  LDL R23, [R1+0x1ec4] ;  /* 0x001ec40001177983 */ /* 0x000f240000100800 */
[----:B--2---:R-:W-:Y:S01]  /*55e90*/  IMAD.MOV.U32 R22, RZ, RZ, R14 ;  /* 0x000000ffff167224 */ /* 0x004fe200078e000e */
[----:B---3--:R-:W-:Y:S01]  /*55ea0*/  HMMA.16816.F32 R8, R4, R26, R8 ;  /* 0x0000001a0408723c */ /* 0x008fe20000001808 */
[----:B----4-:R0:W-:Y:S01]  /*55eb0*/  STL [R1+0x3bd8], R23 ;  /* 0x003bd81701007387 */ /* 0x0101e20000100800 */
[----:B------:R-:W2:Y:S02]  /*55ec0*/  LDL.LU R20, [R1+0x250] ;  /* 0x0002500001147983 */ /* 0x000ea40000300800 */
[----:B------:R-:W2:Y:S02]  /*55ed0*/  LDL.LU R21, [R1+0x254] ;  /* 0x0002540001157983 */ /* 0x000ea40000300800 */
[----:B------:R-:W3:Y:S02]  /*55ee0*/  LDL.LU R14, [R1+0x3c0c] ;  /* 0x003c0c00010e7983 */ /* 0x000ee40000300800 */
[----:B0-----:R-:W-:-:S02]  /*55ef0*/  IMAD.MOV.U32 R23, RZ, RZ, R15 ;  /* 0x000000ffff177224 */ /* 0x001fc400078e000f */
[----:B------:R-:W3:Y:S11]  /*55f00*/  LDL.LU R15, [R1+0x3c08] ;  /* 0x003c0800010f7983 */ /* 0x000ef60000300800 */
[----:B------:R-:W-:Y:S02]  /*55f10*/  @!UPT UIADD3 URZ, URZ, URZ, URZ ;  /* 0x0000003f3f3ff290 */ /* 0x000fe4000fffe03f */
[----:B------:R-:W-:Y:S01]  /*55f20*/  STL.64 [R1+0x280], R8 ;  /* 0x0002800801007387 */ /* 0x000fe20000100a00 */
[----:B------:R0:W-:Y:S03]  /*55f30*/  STL.64 [R1+0x288], R10 ;  /* 0x0002880a01007387 */ /* 0x0001e60000100a00 */
[----:B0-----:R-:W3:Y:S01]  /*55f40*/  LDL.LU.64 R10, [R1+0x3c00] ;  /* 0x003c0000010a7983 */ /* 0x001ee20000300a00 */
[----:B------:R-:W3:Y:S02]  /*55f50*/  LDL.LU.64 R8, [R1+0x3bf8] ;  /* 0x003bf80001087983 */ /* 0x000ee40000300a00 */
[----:B------:R0:W-:Y:S02]  /*55f60*/  STL.64 [R1+0x3ae8], R26 ;  /* 0x003ae81a01007387 */ /* 0x0001e40000100a00 */
[----:B------:R-:W-:Y:S01]  /*55f70*/  STL.64 [R1+0x3ae0], R24 ;  /* 0x003ae01801007387 */ /* 0x000fe20000100a00 */
[----:B0-----:R-:W4:Y:S01]  /*55f80*/  LDL.64 R26, [R1+0x158] ;  /* 0x00015800011a7983 */ /* 0x001f220000100a00 */
[C---:B---3--:R-:W-:Y:S03]  /*55f90*/  HMMA.16816.F32 R8, R4.reuse, R14, R8 ;  /* 0x0000000e0408723c */ /* 0x048fe60000001808 */
[----:B----4-:R0:W-:Y:S04]  /*55fa0*/  STL.64 [R1+0x3be0], R26 ;  /* 0x003be01a01007387 */ /* 0x0101e80000100a00 */
[----:B0-----:R-:W2:Y:S11]  /*55fb0*/  LDL.64 R26, [R1+0x38] ;  /* 0x00003800011a7983 */ /* 0x001eb60000100a00 */
[----:B------:R-:W-:Y:S05]  /*55fc0*/  @!UPT UIADD3 URZ, URZ, URZ, URZ ;  /* 0x0000003f3f3ff290 */ /* 0x000fea000fffe03f */
[----:B------:R-:W-:Y:S02]  /*55fd0*/  STL.64 [R1+0x270], R8 ;  /* 0x0002700801007387 */ /* 0x000fe40000100a00 */
[----:B------:R0:W-:Y:S02]  /*55fe0*/  STL.64 [R1+0x278], R10 ;  /* 0x0002780a01007387 */ /* 0x0001e40000100a00 */
[----:B0-----:R-:W3:Y:S01]  /*55ff0*/  LDL.LU.64 R10, [R1+0x3bf0] ;  /* 0x003bf000010a7983 */ /* 0x001ee20000300a00 */
[----:B------:R-:W4:Y:S02]  /*56000*/  LDL.LU R9, [R1+0x3be8] ;  /* 0x003be80001097983 */ /* 0x000f240000300800 */
[----:B------:R-:W-:Y:S02]  /*56010*/  STL.64 [R1+0x3b58], R14 ;  /* 0x003b580e01007387 */ /* 0x000fe40000100a00 */
[----:B------:R-:W-:Y:S01]  /*56020*/  STL [R1+0x3b50], R13 ;  /* 0x003b500d01007387 */ /* 0x000fe20000100800 */
[----:B------:R0:W-:Y:S04]  /*56030*/  STL [R1+0x3bc4], R12 ;  /* 0x003bc40c01007387 */ /* 0x0001e80000100800 */
[----:B0-----:R-:W3:Y:S01]  /*56040*/  LDL.LU R12, [R1+0x260] ;  /* 0x00026000010c7983 */ /* 0x001ee20000300800 */
[----:B------:R-:W3:Y:S02]  /*56050*/  LDL.LU R13, [R1+0x264] ;  /* 0x00026400010d7983 */ /* 0x000ee40000300800 */
[----:B------:R-:W3:Y:S02]  /*56060*/  LDL.LU R14, [R1+0x268] ;  /* 0x00026800010e7983 */ /* 0x000ee40000300800 */
[----:B------:R-:W3:Y:S01]  /*56070*/  LDL.LU R15, [R1+0x26c] ;  /* 0x00026c00010f7983 */ /* 0x000ee20000300800 */
[----:B------:R-:W2:Y:S01]  /*56080*/  LDL R18, [R1+0x148] ;  /* 0x0001480001127983 */ /* 0x000ea20000100800 */
[C---:B---3--:R-:W-:Y:S11]  /*56090*/  HMMA.16816.F32 R12, R4.reuse, R10, R12 ;  /* 0x0000000a040c723c */ /* 0x048ff6000000180c */
[----:B------:R-:W-:Y:S11]  /*560a0*/  @!UPT UIADD3 URZ, URZ, URZ, URZ ;  /* 0x0000003f3f3ff290 */ /* 0x000ff6000fffe03f */
[----:B------:R-:W-:Y:S01]  /*560b0*/  @!UPT UIADD3 URZ, URZ, URZ, URZ ;  /* 0x0000003f3f3ff290 */ /* 0x000fe2000fffe03f */
[----:B------:R-:W-:Y:S01]  /*560c0*/  STL.64 [R1+0x260], R12 ;  /* 0x0002600c01007387 */ /* 0x000fe20000100a00 */
[----:B------:R0:W-:Y:S02]  /*560d0*/  STL.64 [R1+0x268], R14 ;  /* 0x0002680e01007387 */ /* 0x0001e40000100a00 */
[----:B------:R-:W3:Y:S01]  /*560e0*/  LDL R19, [R1+0x14c] ;  /* 0x00014c0001137983 */ /* 0x000ee20000100800 */
[----:B--2---:R-:W-:Y:S01]  /*560f0*/  HMMA.16816.F32 R20, R4, R26, R20 ;  /* 0x0000001a0414723c */ /* 0x004fe20000001814 */
[----:B------:R-:W-:Y:S02]  /*56100*/  IMAD.MOV.U32 R8, RZ, RZ, R26 ;  /* 0x000000ffff087224 */ /* 0x000fe400078e001a */
[----:B------:R-:W-:Y:S02]  /*56110*/  IMAD.MOV.U32 R2, RZ, RZ, R27 ;  /* 0x000000ffff027224 */ /* 0x000fe400078e001b */
[----:B0-----:R-:W-:Y:S11]  /*56120*/  IMAD.MOV.U32 R15, RZ, RZ, R0 ;  /* 0x000000ffff0f7224 */ /* 0x001ff600078e0000 */
[----:B------:R-:W-:Y:S08]  /*56130*/  @!UPT UIADD3 URZ, URZ, URZ, URZ ;  /* 0x0000003f3f3ff290 */ /* 0x000ff0000fffe03f */
[----:B------:R-:W-:Y:S01]  /*56140*/  IMAD.MOV.U32 R0, RZ, RZ, R23 ;  /* 0x000000ffff007224 */ /* 0x000fe200078e0017 */
        /* <DEDUP_REMOVED lines=8> */
[----:B------:R-:W-:Y:S02]  /*561d0*/  STL.64 [R1+0x3ad8], R10 ;  /* 0x003ad80a01007387 */ /* 0x000fe40000100a00 */
[----:B----4-:R-:W-:Y:S01]  /*561e0*/  STL [R1+0x3ad0], R9 ;  /* 0x003ad00901007387 */ /* 0x010fe20000100800 */
[----:B------:R-:W2:Y:S01]  /*561f0*/  LDL.LU.64 R26, [R1+0x3be0] ;  /* 0x003be000011a7983 */ /* 0x000ea20000300a00 */
[----:B------:R-:W-:Y:S02]  /*56200*/  STL.64 [R1+0x250], R20 ;  /* 0x0002501401007387 */ /* 0x000fe40000100a00 */
[----:B------:R-:W4:Y:S02]  /*56210*/  LDL.LU R23, [R1+0x3bd8] ;  /* 0x003bd80001177983 */ /* 0x000f240000300800 */
[----:B------:R-:W-:-:S02]  /*56220*/  IMAD.MOV.U32 R14, RZ, RZ, R3 ;  /* 0x000000ffff0e7224 */ /* 0x000fc400078e0003 */
[----:B------:R-:W-:Y:S01]  /*56230*/  IMAD.MOV.U32 R3, RZ, RZ, R22 ;  /* 0x000000ffff037224 */ /* 0x000fe200078e0016 */
[----:B------:R-:W-:Y:S04]  /*56240*/  STL [R1+0x3754], R0 ;  /* 0x0037540001007387 */ /* 0x000fe80000100800 */
[----:B------:R-:W-:Y:S04]  /*56250*/  STL [R1+0x3750], R3 ;  /* 0x0037500301007387 */ /* 0x000fe80000100800 */
[----:B----4-:R-:W0:Y:S04]  /*56260*/  LDSM.16.MT88.4 R20, [R23+0x11800] ;  /* 0x011800001714783b */ /* 0x010e280000004200 */
[----:B0-----:R0:W-:Y:S01]  /*56270*/  STL.64 [R1+0x3a18], R22 ;  /* 0x003a181601007387 */ /* 0x0011e20000100a00 */
[----:B------:R-:W-:Y:S03]  /*56280*/  STL.64 [R1+0x3a10], R20 ;  /* 0x003a101401007387 */ /* 0x000fe60000100a00 */
[----:B0-----:R-:W4:Y:S04]  /*56290*/  LDL R22, [R1+0x118] ;  /* 0x0001180001167983 */ /* 0x001f280000100800 */
[----:B------:R-:W4:Y:S01]  /*562a0*/  LDL R23, [R1+0x11c] ;  /* 0x00011c0001177983 */ /* 0x000f220000100800 */
[----:B--2---:R-:W-:Y:S01]  /*562b0*/  HMMA.16816.F32 R16, R4, R26, R16 ;  /* 0x0000001a0410723c */ /* 0x004fe20000001810 */
[----:B------:R-:W-:-:S02]  /*562c0*/  IMAD.MOV.U32 R3, RZ, RZ, R26 ;  /* 0x000000ffff037224 */ /* 0x000fc400078e001a */
[----:B------:R-:W-:Y:S01]  /*562d0*/  IMAD.MOV.U32 R0, RZ, RZ, R27 ;  /* 0x000000ffff007224 */ /* 0x000fe200078e001b */
[----:B----4-:R0:W-:Y:S04]  /*562e0*/  STL.64 [R1+0x3ba8], R22 ;  /* 0x003ba81601007387 */ /* 0x0101e80000100a00 */
[----:B0-----:R-:W2:Y:S11]  /*562f0*/  LDL.64 R22, [R1+0x138] ;  /* 0x0001380001167983 */ /* 0x001eb60000100a00 */
[----:B------:R-:W-:Y:S04]  /*56300*/  @!UPT UIADD3 URZ, URZ, URZ, URZ ;  /* 0x0000003f3f3ff290 */ /* 0x000fe8000fffe03f */
[----:B------:R-:W-:Y:S02]  /*56310*/  STL.64 [R1+0x430], R16 ;  /* 0x0004301001007387 */ /* 0x000fe40000100a00 */
[----:B------:R0:W-:Y:S02]  /*56320*/  STL.64 [R1+0x438], R18 ;  /* 0x0004381201007387 */ /* 0x0001e40000100a00 */
[----:B0-----:R-:W3:Y:S01]  /*56330*/  LDL.LU.64 R18, [R1+0x3bd0] ;  /* 0x003bd00001127983 */ /* 0x001ee20000300a00 */
[----:B------:R-:W4:Y:S02]  /*56340*/  LDL.LU.64 R16, [R1+0x3bc8] ;  /* 0x003bc80001107983 */ /* 0x000f240000300a00 */
[----:B------:R-:W2:Y:S02]  /*56350*/  LDL.LU R24, [R1+0x390] ;  /* 0x0003900001187983 */ /* 0x000ea40000300800 */
[----:B------:R-:W2:Y:S01]  /*56360*/  LDL.LU R25, [R1+0x394] ;  /* 0x0003940001197983 */ /* 0x000ea20000300800 */
[----:B------:R-:W2:Y:S01]  /*56370*/  LDL.LU R26, [R1+0x398] ;  /* 0x00039800011a7983 */ /* 0x000ea20000300800 */
[----:B------:R-:W2:Y:S03]  /*56380*/  LDL.LU R27, [R1+0x39c] ;  /* 0x00039c00011b7983 */ /* 0x000ea60000300800 */
[----:B--2---:R4:W-:Y:S01]  /*56390*/  STL.64 [R1+0x3af8], R26 ;  /* 0x003af81a01007387 */ /* 0x0049e20000100a00 */
[----:B------:R0:W-:Y:S02]  /*563a0*/  STL.64 [R1+0x3af0], R24 ;  /* 0x003af01801007387 */ /* 0x0001e40000100a00 */
[----:B----4-:R-:W-:-:S02]  /*563b0*/  IMAD.MOV.U32 R26, RZ, RZ, R17 ;  /* 0x000000ffff1a7224 */ /* 0x010fc400078e0011 */
[----:B------:R-:W-:-:S05]  /*563c0*/  IMAD.MOV.U32 R27, RZ, RZ, R16 ;  /* 0x000000ffff1b7224 */ /* 0x000fca00078e0010 */
[----:B------:R1:W-:Y:S01]  /*563d0*/  STL.64 [R1+0x3b10], R26 ;  /* 0x003b101a01007387 */ /* 0x0003e20000100a00 */
[----:B0-----:R-:W2:Y:S02]  /*563e0*/  LDL.LU R24, [R1+0x410] ;  /* 0x0004100001187983 */ /* 0x001ea40000300800 */
[----:B------:R-:W2:Y:S01]  /*563f0*/  LDL.LU R25, [R1+0x414] ;  /* 0x0004140001197983 */ /* 0x000ea20000300800 */
[----:B-1----:R-:W2:Y:S01]  /*56400*/  LDL.LU R26, [R1+0x418] ;  /* 0x00041800011a7983 */ /* 0x002ea20000300800 */
[----:B------:R-:W2:Y:S01]  /*56410*/  LDL.LU R27, [R1+0x41c] ;  /* 0x00041c00011b7983 */ /* 0x000ea20000300800 */
[C---:B---3--:R-:W-:Y:S01]  /*56420*/  HMMA.16816.F32 R16, R4.reuse, R18, R12 ;  /* 0x000000120410723c */ /* 0x048fe2000000180c */
[----:B------:R-:W3:Y:S02]  /*56430*/  LDL.LU R12, [R1+0x3bc4] ;  /* 0x003bc400010c7983 */ /* 0x000ee40000300800 */
[----:B------:R-:W-:Y:S02]  /*56440*/  IMAD.MOV.U32 R10, RZ, RZ, R22 ;  /* 0x000000ffff0a7224 */ /* 0x000fe400078e0016 */
[----:B------:R-:W-:Y:S11]  /*56450*/  IMAD.MOV.U32 R9, RZ, RZ, R23 ;  /* 0x000000ffff097224 */ /* 0x000ff600078e0017 */
[----:B------:R-:W-:Y:S07]  /*56460*/  @!UPT UIADD3 URZ, URZ, URZ, URZ ;  /* 0x0000003f3f3ff290 */ /* 0x000fee000fffe03f */
[----:B------:R0:W-:Y:S01]  /*56470*/  STL.64 [R1+0x420], R16 ;  /* 0x0004201001007387 */ /* 0x0001e20000100a00 */
[----:B------:R-:W-:Y:S03]  /*56480*/  STL.64 [R1+0x428], R18 ;  /* 0x0004281201007387 */ /* 0x000fe60000100a00 */
[----:B0-----:R-:W4:Y:S01]  /*56490*/  LDL.LU R16, [R1+0x3bc0] ;  /* 0x003bc00001107983 */ /* 0x001f220000300800 */
[----:B--2---:R-:W-:Y:S11]  /*564a0*/  HMMA.16816.F32 R24, R4, R22, R24 ;  /* 0x000000160418723c */ /* 0x004ff60000001818 */
[----:B------:R-:W-:Y:S11]  /*564b0*/  @!UPT UIADD3 URZ, URZ, URZ, URZ ;  /* 0x0000003f3f3ff290 */ /* 0x000ff6000fffe03f */
[----:B------:R-:W-:Y:S01]  /*564c0*/  @!UPT UIADD3 URZ, URZ, URZ, URZ ;  /* 0x0000003f3f3ff290 */ /* 0x000fe2000fffe03f */
[----:B------:R0:W-:Y:S01]  /*564d0*/  STL.64 [R1+0x410], R24 ;  /* 0x0004101801007387 */ /* 0x0001e20000100a00 */
[----:B------:R3:W-:Y:S02]  /*564e0*/  STL.64 [R1+0x418], R26 ;  /* 0x0004181a01007387 */ /* 0x0007e40000100a00 */
[----:B------:R1:W-:Y:S02]  /*564f0*/  STL [R1+0x3b68], R10 ;  /* 0x003b680a01007387 */ /* 0x0003e40000100800 */
[----:B------:R-:W-:Y:S01]  /*56500*/  STL.64 [R1+0x3b60], R8 ;  /* 0x003b600801007387 */ /* 0x000fe20000100a00 */
[----:B------:R-:W2:Y:S04]  /*56510*/  LDL R22, [R1+0x128] ;  /* 0x0001280001167983 */ /* 0x000ea80000100800 */
[----:B------:R-:W2:Y:S04]  /*56520*/  LDL R23, [R1+0x12c] ;  /* 0x00012c0001177983 */ /* 0x000ea80000100800 */
[----:B0-----:R-:W2:Y:S01]  /*56530*/  LDL R25, [R1+0x1ec0] ;  /* 0x001ec00001197983 */ /* 0x001ea20000100800 */
[----:B---3--:R-:W-:-:S02]  /*56540*/  IMAD.MOV.U32 R27, RZ, RZ, R12 ;  /* 0x000000ffff1b7224 */ /* 0x008fc400078e000c */
[----:B------:R-:W3:Y:S02]  /*56550*/  LDL.LU R12, [R1+0x3c0] ;  /* 0x0003c000010c7983 */ /* 0x000ee40000300800 */
[----:B------:R-:W3:Y:S01]  /*56560*/  LDL.LU R13, [R1+0x3c4] ;  /* 0x0003c400010d7983 */ /* 0x000ee20000300800 */
[----:B------:R-:W2:Y:S01]  /*56570*/  LDL.LU R14, [R1+0x3c8] ;  /* 0x0003c800010e7983 */ /* 0x000ea20000300800 */
[----:B------:R-:W2:Y:S03]  /*56580*/  LDL.LU R15, [R1+0x3cc] ;  /* 0x0003cc00010f7983 */ /* 0x000ea60000300800 */
[----:B--2---:R-:W-:Y:S01]  /*56590*/  STL.64 [R1+0x3b78], R14 ;  /* 0x003b780e01007387 */ /* 0x004fe20000100a00 */
[----:B---3--:R-:W-:Y:S02]  /*565a0*/  STL.64 [R1+0x3b70], R12 ;  /* 0x003b700c01007387 */ /* 0x008fe40000100a00 */
[----:B-1----:R-:W2:Y:S02]  /*565b0*/  LDL R10, [R1+0xf8] ;  /* 0x0000f800010a7983 */ /* 0x002ea40000100800 */
[----:B------:R-:W2:Y:S02]  /*565c0*/  LDL R11, [R1+0xfc] ;  /* 0x0000fc00010b7983 */ /* 0x000ea40000100800 */
[----:B--2---:R0:W-:Y:S04]  /*565d0*/  STL.64 [R1+0x3b80], R10 ;  /* 0x003b800a01007387 */ /* 0x0041e80000100a00 */
[----:B0-----:R-:W2:Y:S04]  /*565e0*/  LDL R10, [R1+0x108] ;  /* 0x00010800010a7983 */ /* 0x001ea80000100800 */
[----:B------:R-:W2:Y:S04]  /*565f0*/  LDL R11, [R1+0x10c] ;  /* 0x00010c00010b7983 */ /* 0x000ea80000100800 */
[----:B--2---:R0:W-:Y:S01]  /*56600*/  STL.64 [R1+0x3ba0], R10 ;  /* 0x003ba00a01007387 */ /* 0x0041e20000100a00 */
[----:B------:R-:W2:Y:S02]  /*56610*/  LDL.LU R8, [R1+0x3f0] ;  /* 0x0003f00001087983 */ /* 0x000ea40000300800 */
[----:B------:R-:W2:Y:S01]  /*56620*/  LDL.LU R9, [R1+0x3f4] ;  /* 0x0003f40001097983 */ /* 0x000ea20000300800 */
[----:B0-----:R-:W3:Y:S01]  /*56630*/  LDL.LU R10, [R1+0x3f8] ;  /* 0x0003f800010a7983 */ /* 0x001ee20000300800 */
[----:B------:R-:W3:Y:S03]  /*56640*/  LDL.LU R11, [R1+0x3fc] ;  /* 0x0003fc00010b7983 */ /* 0x000ee60000300800 */
[----:B---3--:R-:W-:Y:S01]  /*56650*/  STL.64 [R1+0x3bb8], R10 ;  /* 0x003bb80a01007387 */ /* 0x008fe20000100a00 */
[----:B--2---:R0:W-:Y:S03]  /*56660*/  STL.64 [R1+0x3bb0], R8 ;  /* 0x003bb00801007387 */ /* 0x0041e60000100a00 */
[----:B0-----:R-:W2:Y:S01]  /*56670*/  LDL.LU R8, [R1+0x400] ;  /* 0x0004000001087983 */ /* 0x001ea20000300800 */
[----:B------:R-:W2:Y:S02]  /*56680*/  LDL.LU R9, [R1+0x404] ;  /* 0x0004040001097983 */ /* 0x000ea40000300800 */
[----:B------:R-:W2:Y:S02]  /*56690*/  LDL.LU R10, [R1+0x408] ;  /* 0x00040800010a7983 */ /* 0x000ea40000300800 */
[----:B------:R-:W2:Y:S01]  /*566a0*/  LDL.LU R11, [R1+0x40c] ;  /* 0x00040c00010b7983 */ /* 0x000ea20000300800 */
[----:B------:R-:W3:Y:S01]  /*566b0*/  LDL.LU R12, [R1+0x3d0] ;  /* 0x0003d000010c7983 */ /* 0x000ee20000300800 */
[----:B------:R-:W3:Y:S02]  /*566c0*/  LDL.LU R13, [R1+0x3d4] ;  /* 0x0003d400010d7983 */ /* 0x000ee40000300800 */
[----:B------:R-:W3:Y:S02]  /*566d0*/  LDL.LU R14, [R1+0x3d8] ;  /* 0x0003d800010e7983 */ /* 0x000ee40000300800 */
[----:B------:R-:W3:Y:S02]  /*566e0*/  LDL.LU R15, [R1+0x3dc] ;  /* 0x0003dc00010f7983 */ /* 0x000ee40000300800 */
[----:B----4-:R-:W-:Y:S01]  /*566f0*/  IMAD.MOV.U32 R26, RZ, RZ, R16 ;  /* 0x000000ffff1a7224 */ /* 0x010fe200078e0010 */
[C---:B--2---:R-:W-:Y:S01]  /*56700*/  HMMA.16816.F32 R20, R4.reuse, R22, R8 ;  /* 0x000000160414723c */ /* 0x044fe20000001808 */
[----:B---3--:R-:W-:Y:S01]  /*56710*/  STL.64 [R1+0x3b90], R14 ;  /* 0x003b900e01007387 */ /* 0x008fe20000100a00 */
[----:B------:R0:W-:Y:S03]  /*56720*/  STL.64 [R1+0x3b88], R12 ;  /* 0x003b880c01007387 */ /* 0x0001e60000100a00 */
[----:B0-----:R-:W2:Y:S01]  /*56730*/  LDL.LU R12, [R1+0x3e0] ;  /* 0x0003e000010c7983 */ /* 0x001ea20000300800 */
[----:B------:R-:W2:Y:S02]  /*56740*/  LDL.LU R13, [R1+0x3e4] ;  /* 0x0003e400010d7983 */ /* 0x000ea40000300800 */
[----:B------:R-:W2:Y:S02]  /*56750*/  LDL.LU R14, [R1+0x3e8] ;  /* 0x0003e800010e7983 */ /* 0x000ea40000300800 */
[----:B------:R-:W2:Y:S01]  /*56760*/  LDL.LU R15, [R1+0x3ec] ;  /* 0x0003ec00010f7983 */ /* 0x000ea20000300800 */
[----:B------:R-:W3:Y:S01]  /*56770*/  LDL.64 R18, [R1+0xe8] ;  /* 0x0000e80001127983 */ /* 0x000ee20000100a00 */
[----:B------:R-:W-:Y:S02]  /*56780*/  STL.64 [R1+0x3b40], R26 ;  /* 0x003b401a01007387 */ /* 0x000fe40000100a00 */
[----:B------:R0:W-:Y:S02]  /*56790*/  STL [R1+0x3b38], R25 ;  /* 0x003b381901007387 */ /* 0x0001e40000100800 */
[----:B------:R-:W4:Y:S01]  /*567a0*/  LDL.LU R24, [R1+0x240] ;  /* 0x0002400001187983 */ /* 0x000f220000300800 */
[----:B0-----:R-:W4:Y:S01]  /*567b0*/  LDL.LU R25, [R1+0x244] ;  /* 0x0002440001197983 */ /* 0x001f220000300800 */
[----:B------:R-:W4:Y:S02]  /*567c0*/  LDL.LU R26, [R1+0x248] ;  /* 0x00024800011a7983 */ /* 0x000f240000300800 */
[----:B------:R-:W4:Y:S02]  /*567d0*/  LDL.LU R27, [R1+0x24c] ;  /* 0x00024c00011b7983 */ /* 0x000f240000300800 */
[----:B------:R-:W2:Y:S01]  /*567e0*/  LDL.LU.64 R10, [R1+0x3bb8] ;  /* 0x003bb800010a7983 */ /* 0x000ea20000300a00 */
[----:B------:R-:W2:Y:S01]  /*567f0*/  LDL.LU.64 R8, [R1+0x3bb0] ;  /* 0x003bb00001087983 */ /* 0x000ea20000300a00 */
[----:B------:R-:W-:Y:S02]  /*56800*/  STL.64 [R1+0x400], R20 ;  /* 0x0004001401007387 */ /* 0x000fe40000100a00 */
[----:B------:R0:W-:Y:S02]  /*56810*/  STL.64 [R1+0x408], R22 ;  /* 0x0004081601007387 */ /* 0x0001e40000100a00 */
[----:B0-----:R-:W2:Y:S02]  /*56820*/  LDL.LU.64 R22, [R1+0x3ba8] ;  /* 0x003ba80001167983 */ /* 0x001ea40000300a00 */
[----:B--2---:R-:W-:Y:S11]  /*56830*/  HMMA.16816.F32 R8, R4, R22, R8 ;  /* 0x000000160408723c */ /* 0x004ff60000001808 */
[----:B------:R-:W-:Y:S11]  /*56840*/  @!UPT UIADD3 URZ, URZ, URZ, URZ ;  /* 0x0000003f3f3ff290 */ /* 0x000ff6000fffe03f */
[----:B------:R-:W-:Y:S01]  /*56850*/  @!UPT UIADD3 URZ, URZ, URZ, URZ ;  /* 0x0000003f3f3ff290 */ /* 0x000fe2000fffe03f */
[----:B------:R-:W-:Y:S01]  /*56860*/  STL.64 [R1+0x3f0], R8 ;  /* 0x0003f00801007387 */ /* 0x000fe20000100a00 */
[----:B------:R0:W-:Y:S03]  /*56870*/  STL.64 [R1+0x3f8], R10 ;  /* 0x0003f80a01007387 */ /* 0x0001e60000100a00 */
[----:B0-----:R-:W2:Y:S01]  /*56880*/  LDL.LU.64 R10, [R1+0x3ba0] ;  /* 0x003ba000010a7983 */ /* 0x001ea20000300a00 */
[----:B------:R0:W-:Y:S02]  /*56890*/  STL.64 [R1+0x3a50], R22 ;  /* 0x003a501601007387 */ /* 0x0001e40000100a00 */
[----:B------:R-:W2:Y:S02]  /*568a0*/  LDL.LU R20, [R1+0x380] ;  /* 0x0003800001147983 */ /* 0x000ea40000300800 */
[----:B------:R-:W2:Y:S02]  /*568b0*/  LDL.LU R21, [R1+0x384] ;  /* 0x0003840001157983 */ /* 0x000ea40000300800 */
[----:B0-----:R-:W-:-:S02]  /*568c0*/  IMAD.MOV.U32 R22, RZ, RZ, R28 ;  /* 0x000000ffff167224 */ /* 0x001fc400078e001c */
[----:B------:R-:W-:Y:S01]  /*568d0*/  IMAD.MOV.U32 R23, RZ, RZ, R29 ;  /* 0x000000ffff177224 */ /* 0x000fe200078e001d */
[----:B------:R-:W3:Y:S01]  /*568e0*/  LDL.LU R28, [R1+0x3b9c] ;  /* 0x003b9c00011c7983 */ /* 0x000ee20000300800 */
[----:B------:R-:W3:Y:S03]  /*568f0*/  LDL.LU R29, [R1+0x3b98] ;  /* 0x003b9800011d7983 */ /* 0x000ee60000300800 */
[----:B------:R-:W-:Y:S04]  /*56900*/  STL.64 [R1+0x3b08], R22 ;  /* 0x003b081601007387 */ /* 0x000fe80000100a00 */
[----:B--2---:R0:W-:Y:S04]  /*56910*/  STL.64 [R1+0x3b00], R20 ;  /* 0x003b001401007387 */ /* 0x0041e80000100a00 */
[----:B0-----:R-:W2:Y:S01]  /*56920*/  LDL.LU R20, [R1+0x3a0] ;  /* 0x0003a00001147983 */ /* 0x001ea20000300800 */
[----:B------:R-:W2:Y:S02]  /*56930*/  LDL.LU R21, [R1+0x3a4] ;  /* 0x0003a40001157983 */ /* 0x000ea40000300800 */
[----:B------:R-:W2:Y:S02]  /*56940*/  LDL.LU R22, [R1+0x3a8] ;  /* 0x0003a80001167983 */ /* 0x000ea40000300800 */
[----:B------:R-:W2:Y:S01]  /*56950*/  LDL.LU R23, [R1+0x3ac] ;  /* 0x0003ac0001177983 */ /* 0x000ea20000300800 */
[----:B------:R-:W-:Y:S01]  /*56960*/  HMMA.16816.F32 R8, R4, R10, R12 ;  /* 0x0000000a0408723c */ /* 0x000fe2000000180c */
[----:B--2---:R-:W-:Y:S01]  /*56970*/  STL.64 [R1+0x3b20], R22 ;  /* 0x003b201601007387 */ /* 0x004fe20000100a00 */
[----:B------:R0:W-:Y:S03]  /*56980*/  STL.64 [R1+0x3b18], R20 ;  /* 0x003b181401007387 */ /* 0x0001e60000100a00 */
[----:B0-----:R-:W2:Y:S01]  /*56990*/  LDL.LU R20, [R1+0x3b0] ;  /* 0x0003b00001147983 */ /* 0x001ea20000300800 */
[----:B------:R-:W2:Y:S02]  /*569a0*/  LDL.LU R21, [R1+0x3b4] ;  /* 0x0003b40001157983 */ /* 0x000ea40000300800 */
[----:B------:R-:W2:Y:S02]  /*569b0*/  LDL.LU.64 R14, [R1+0x3b90] ;  /* 0x003b9000010e7983 */ /* 0x000ea40000300a00 */
[----:B---3--:R-:W-:-:S02]  /*569c0*/  IMAD.MOV.U32 R22, RZ, RZ, R29 ;  /* 0x000000ffff167224 */ /* 0x008fc400078e001d */
[----:B------:R-:W-:Y:S01]  /*569d0*/  IMAD.MOV.U32 R23, RZ, RZ, R28 ;  /* 0x000000ffff177224 */ /* 0x000fe200078e001c */
[----:B------:R-:W2:Y:S11]  /*569e0*/  LDL.LU.64 R12, [R1+0x3b88] ;  /* 0x003b8800010c7983 */ /* 0x000eb60000300a00 */
[----:B------:R-:W-:-:S02]  /*569f0*/  IMAD.MOV.U32 R29, RZ, RZ, R10 ;  /* 0x000000ffff1d7224 */ /* 0x000fc400078e000a */
[----:B------:R2:W-:Y:S02]  /*56a00*/  STL.64 [R1+0x3e0], R8 ;  /* 0x0003e00801007387 */ /* 0x0005e40000100a00 */
[----:B------:R-:W-:Y:S02]  /*56a10*/  IMAD.MOV.U32 R28, RZ, RZ, R11 ;  /* 0x000000ffff1c7224 */ /* 0x000fe400078e000b */
[----:B------:R-:W2:Y:S03]  /*56a20*/  LDL.LU.64 R10, [R1+0x3b80] ;  /* 0x003b8000010a7983 */ /* 0x000ea60000300a00 */
[----:B------:R-:W-:Y:S02]  /*56a30*/  STL [R1+0x37b4], R28 ;  /* 0x0037b41c01007387 */ /* 0x000fe40000100800 */
[----:B------:R-:W-:Y:S01]  /*56a40*/  STL [R1+0x37b0], R29 ;  /* 0x0037b01d01007387 */ /* 0x000fe20000100800 */
[C---:B--2---:R-:W-:Y:S01]  /*56a50*/  HMMA.16816.F32 R8, R4.reuse, R10, R12 ;  /* 0x0000000a0408723c */ /* 0x044fe2000000180c */
[----:B------:R-:W2:Y:S01]  /*56a60*/  LDL.LU.64 R14, [R1+0x3b78] ;  /* 0x003b7800010e7983 */ /* 0x000ea20000300a00 */
[----:B------:R-:W2:Y:S11]  /*56a70*/  LDL.LU.64 R12, [R1+0x3b70] ;  /* 0x003b7000010c7983 */ /* 0x000eb60000300a00 */
[----:B------:R-:W-:Y:S10]  /*56a80*/  @!UPT UIADD3 URZ, URZ, URZ, URZ ;  /* 0x0000003f3f3ff290 */ /* 0x000ff4000fffe03f */
[----:B------:R-:W-:Y:S01]  /*56a90*/  STL.64 [R1+0x3d0], R8 ;  /* 0x0003d00801007387 */ /* 0x000fe20000100a00 */
[----:B------:R0:W-:Y:S03]  /*56aa0*/  STL.64 [R1+0x3d8], R10 ;  /* 0x0003d80a01007387 */ /* 0x0001e60000100a00 */
[----:B0-----:R-:W3:Y:S01]  /*56ab0*/  LDL.LU R10, [R1+0x3b68] ;  /* 0x003b6800010a7983 */ /* 0x001ee20000300800 */
[----:B------:R-:W3:Y:S02]  /*56ac0*/  LDL.LU.64 R8, [R1+0x3b60] ;  /* 0x003b600001087983 */ /* 0x000ee40000300a00 */
[----:B------:R-:W-:Y:S01]  /*56ad0*/  IMAD.MOV.U32 R11, RZ, RZ, R19 ;  /* 0x000000ffff0b7224 */ /* 0x000fe200078e0013 */
[C---:B--2---:R-:W-:Y:S11]  /*56ae0*/  HMMA.16816.F32 R12, R4.reuse, R18, R12 ;  /* 0x00000012040c723c */ /* 0x044ff6000000180c */
[----:B------:R-:W-:Y:S11]  /*56af0*/  @!UPT UIADD3 URZ, URZ, URZ, URZ ;  /* 0x0000003f3f3ff290 */ /* 0x000ff6000fffe03f */
[----:B------:R-:W-:Y:S01]  /*56b00*/  @!UPT UIADD3 URZ, URZ, URZ, URZ ;  /* 0x0000003f3f3ff290 */ /* 0x000fe2000fffe03f */
[----:B------:R0:W-:Y:S01]  /*56b10*/  STL.64 [R1+0x3c0], R12 ;  /* 0x0003c00c01007387 */ /* 0x0001e20000100a00 */
[----:B------:R1:W-:Y:S02]  /*56b20*/  STL.64 [R1+0x3c8], R14 ;  /* 0x0003c80e01007387 */ /* 0x0003e40000100a00 */
[----:B0-----:R-:W-:Y:S01]  /*56b30*/  IMAD.MOV.U32 R12, RZ, RZ, R18 ;  /* 0x000000ffff0c7224 */ /* 0x001fe200078e0012 */
[----:B-1----:R-:W2:Y:S01]  /*56b40*/  LDL.LU.64 R14, [R1+0x3b58] ;  /* 0x003b5800010e7983 */ /* 0x002ea20000300a00 */
[----:B------:R-:W2:Y:S02]  /*56b50*/  LDL.LU R13, [R1+0x3b50] ;  /* 0x003b5000010d7983 */ /* 0x000ea40000300800 */
[----:B------:R-:W4:Y:S02]  /*56b60*/  LDL.LU.64 R18, [R1+0x3b48] ;  /* 0x003b480001127983 */ /* 0x000f240000300a00 */
[----:B----4-:R-:W-:Y:S01]  /*56b70*/  HMMA.16816.F32 R4, R4, R18, R24 ;  /* 0x000000120404723c */ /* 0x010fe20000001818 */
[----:B------:R-:W4:Y:S01]  /*56b80*/  LDL.LU.64 R26, [R1+0x3b40] ;  /* 0x003b4000011a7983 */ /* 0x000f220000300a00 */
[----:B------:R-:W2:Y:S02]  /*56b90*/  LDL.LU R25, [R1+0x3b38] ;  /* 0x003b380001197983 */ /* 0x000ea40000300800 */
[----:B------:R-:W4:Y:S02]  /*56ba0*/  LDL.LU.64 R18, [R1+0x3b30] ;  /* 0x003b300001127983 */ /* 0x000f240000300a00 */
[----:B------:R-:W4:Y:S11]  /*56bb0*/  LDL.LU.64 R16, [R1+0x3b28] ;  /* 0x003b280001107983 */ /* 0x000f360000300a00 */
[----:B------:R-:W-:Y:S06]  /*56bc0*/  @!UPT UIADD3 URZ, URZ, URZ, URZ ;  /* 0x0000003f3f3ff290 */ /* 0x000fec000fffe03f */
[----:B------:R-:W-:Y:S01]  /*56bd0*/  STL.64 [R1+0x240], R4 ;  /* 0x0002400401007387 */ /* 0x000fe20000100a00 */
[----:B------:R-:W-:Y:S03]  /*56be0*/  STL.64 [R1+0x248], R6 ;  /* 0x0002480601007387 */ /* 0x000fe60000100a00 */
[----:B--2---:R-:W0:Y:S04]  /*56bf0*/  LDSM.16.MT88.4 R4, [R25+0x11800] ;  /* 0x011800001904783b */ /* 0x004e280000004200 */
[----:B0-----:R0:W-:Y:S01]  /*56c00*/  STL.64 [R1+0x38c8], R6 ;  /* 0x0038c80601007387 */ /* 0x0011e20000100a00 */
[----:B------:R-:W-:Y:S03]  /*56c10*/  STL.64 [R1+0x38c0], R4 ;  /* 0x0038c00401007387 */ /* 0x000fe60000100a00 */
[----:B0-----:R-:W2:Y:S01]  /*56c20*/  LDL.LU.64 R6, [R1+0xd8] ;  /* 0x0000d80001067983 */ /* 0x001ea20000300a00 */
[C---:B----4-:R-:W-:Y:S03]  /*56c30*/  HMMA.16816.F32 R24, R16.reuse, R26, R20 ;  /* 0x0000001a1018723c */ /* 0x050fe60000001814 */
[----:B--2---:R0:W-:Y:S04]  /*56c40*/  STL.64 [R1+0x3a38], R6 ;  /* 0x003a380601007387 */ /* 0x0041e80000100a00 */
[----:B0-----:R-:W2:Y:S01]  /*56c50*/  LDL R6, [R1+0x8] ;  /* 0x0000080001067983 */ /* 0x001ea20000100800 */
[----:B------:R-:W4:Y:S02]  /*56c60*/  LDL.LU.64 R22, [R1+0x3b20] ;  /* 0x003b200001167983 */ /* 0x000f240000300a00 */
[----:B------:R-:W4:Y:S11]  /*56c70*/  LDL.LU.64 R20, [R1+0x3b18] ;  /* 0x003b180001147983 */ /* 0x000f360000300a00 */
[----:B------:R-:W-:Y:S02]  /*56c80*/  @!UPT UIADD3 URZ, URZ, URZ, URZ ;  /* 0x0000003f3f3ff290 */ /* 0x000fe4000fffe03f */
[----:B------:R-:W-:Y:S01]  /*56c90*/  STL.64 [R1+0x3b0], R24 ;  /* 0x0003b01801007387 */ /* 0x000fe20000100a00 */
[----:B------:R0:W-:Y:S04]  /*56ca0*/  STL.64 [R1+0x3b8], R26 ;  /* 0x0003b81a01007387 */ /* 0x0001e80000100a00 */
[----:B0-----:R-:W4:Y:S02]  /*56cb0*/  LDL.LU.64 R26, [R1+0x3b10] ;  /* 0x003b1000011a7983 */ /* 0x001f240000300a00 */
[----:B----4-:R-:W-:Y:S02]  /*56cc0*/  HMMA.16816.F32 R24, R16, R26, R20 ;  /* 0x0000001a1018723c */ /* 0x010fe40000001814 */
[----:B------:R-:W4:Y:S01]  /*56cd0*/  LDL.LU.64 R22, [R1+0x3b08] ;  /* 0x003b080001167983 */ /* 0x000f220000300a00 */
[----:B------:R-:W4:Y:S11]  /*56ce0*/  LDL.LU.64 R20, [R1+0x3b00] ;  /* 0x003b000001147983 */ /* 0x000f360000300a00 */
[----:B------:R-:W-:Y:S09]  /*56cf0*/  @!UPT UIADD3 URZ, URZ, URZ, URZ ;  /* 0x0000003f3f3ff290 */ /* 0x000ff2000fffe03f */
[----:B------:R-:W-:Y:S01]  /*56d00*/  STL.64 [R1+0x3a0], R24 ;  /* 0x0003a01801007387 */ /* 0x000fe20000100a00 */
[----:B------:R0:W-:Y:S03]  /*56d10*/  STL.64 [R1+0x3a8], R26 ;  /* 0x0003a81a01007387 */ /* 0x0001e60000100a00 */
[----:B0-----:R-:W2:Y:S01]  /*56d20*/  LDL.LU.64 R26, [R1+0x3af8] ;  /* 0x003af800011a7983 */ /* 0x001ea20000300a00 */
[----:B------:R-:W2:Y:S02]  /*56d30*/  LDL.LU.64 R24, [R1+0x3af0] ;  /* 0x003af00001187983 */ /* 0x000ea40000300a00 */
[----:B------:R-:W-:-:S07]  /*56d40*/  IMAD.MOV.U32 R7, RZ, RZ, R13 ;  /* 0x000000ffff077224 */ /* 0x000fce00078e000d */
[C---:B--2---:R-:W-:Y:S01]  /*56d50*/  HMMA.16816.F32 R4, R16.reuse, R6, R24 ;  /* 0x000000061004723c */ /* 0x044fe20000001818 */
[----:B------:R-:W4:Y:S01]  /*56d60*/  LDL.LU.64 R26, [R1+0x3ae8] ;  /* 0x003ae800011a7983 */ /* 0x000f220000300a00 */
[----:B------:R-:W2:Y:S11]  /*56d70*/  LDL.LU.64 R24, [R1+0x3ae0] ;  /* 0x003ae00001187983 */ /* 0x000eb60000300a00 */
[----:B------:R-:W-:Y:S10]  /*56d80*/  @!UPT UIADD3 URZ, URZ, URZ, URZ ;  /* 0x0000003f3f3ff290 */ /* 0x000ff4000fffe03f */
[----:B------:R-:W-:Y:S01]  /*56d90*/  STL.64 [R1+0x390], R4 ;  /* 0x0003900401007387 */ /* 0x000fe20000100a00 */
[----:B------:R4:W-:Y:S02]  /*56da0*/  STL.64 [R1+0x398], R6 ;  /* 0x0003980601007387 */ /* 0x0009e40000100a00 */
[----:B----4-:R-:W-:Y:S01]  /*56db0*/  HMMA.16816.F32 R4, R16, R26, R20 ;  /* 0x0000001a1004723c */ /* 0x010fe20000001814 */
[----:B------:R-:W-:Y:S01]  /*56dc0*/  STL.64 [R1+0x39d0], R26 ;  /* 0x0039d01a01007387 */ /* 0x000fe20000100a00 */
[----:B--2---:R-:W-:Y:S11]  /*56dd0*/  STL.64 [R1+0x39c8], R24 ;  /* 0x0039c81801007387 */ /* 0x004ff60000100a00 */
[----:B------:R-:W-:Y:S10]  /*56de0*/  @!UPT UIADD3 URZ, URZ, URZ, URZ ;  /* 0x0000003f3f3ff290 */ /* 0x000ff4000fffe03f */
[----:B------:R0:W-:Y:S01]  /*56df0*/  STL.64 [R1+0x380], R4 ;  /* 0x0003800401007387 */ /* 0x0001e20000100a00 */
[----:B------:R1:W-:Y:S03]  /*56e00*/  STL.64 [R1+0x388], R6 ;  /* 0x0003880601007387 */ /* 0x0003e60000100a00 */
[----:B0-----:R-:W2:Y:S01]  /*56e10*/  LDL.LU R4, [R1+0x2f0] ;  /* 0x0002f00001047983 */ /* 0x001ea20000300800 */
[----:B------:R-:W2:Y:S02]  /*56e20*/  LDL.LU R5, [R1+0x2f4] ;  /* 0x0002f40001057983 */ /* 0x000ea40000300800 */
[----:B-1----:R-:W4:Y:S02]  /*56e30*/  LDL.LU R6, [R1+0x2f8] ;  /* 0x0002f80001067983 */ /* 0x002f240000300800 */
[----:B------:R-:W4:Y:S01]  /*56e40*/  LDL.LU R7, [R1+0x2fc] ;  /* 0x0002fc0001077983 */ /* 0x000f220000300800 */
[----:B------:R-:W2:Y:S04]  /*56e50*/  LDL.64 R22, [R1+0x128] ;  /* 0x0001280001167983 */ /* 0x000ea80000100a00 */
[----:B--2---:R3:W-:Y:S02]  /*56e60*/  STL.64 [R1+0x3a68], R22 ;  /* 0x003a681601007387 */ /* 0x0047e40000100a00 */
[----:B---3--:R-:W-:-:S02]  /*56e70*/  IMAD.MOV.U32 R22, RZ, RZ, R10 ;  /* 0x000000ffff167224 */ /* 0x008fc400078e000a */
[----:B------:R-:W-:-:S05]  /*56e80*/  IMAD.MOV.U32 R23, RZ, RZ, R9 ;  /* 0x000000ffff177224 */ /* 0x000fca00078e0009 */
[----:B------:R-:W-:Y:S01]  /*56e90*/  STL.64 [R1+0x3a80], R22 ;  /* 0x003a801601007387 */ /* 0x000fe20000100a00 */
[----:B----4-:R-:W-:Y:S02]  /*56ea0*/  STL.64 [R1+0x3a48], R6 ;  /* 0x003a480601007387 */ /* 0x010fe40000100a00 */
[----:B------:R0:W-:Y:S02]  /*56eb0*/  STL.64 [R1+0x3a40], R4 ;  /* 0x003a400401007387 */ /* 0x0001e40000100a00 */
[----:B0-----:R-:W2:Y:S01]  /*56ec0*/  LDL.LU R4, [R1+0x300] ;  /* 0x0003000001047983 */ /* 0x001ea20000300800 */
[----:B------:R-:W2:Y:S02]  /*56ed0*/  LDL.LU R5, [R1+0x304] ;  /* 0x0003040001057983 */ /* 0x000ea40000300800 */
[----:B------:R-:W3:Y:S02]  /*56ee0*/  LDL.LU R6, [R1+0x308] ;  /* 0x0003080001067983 */ /* 0x000ee40000300800 */
[----:B------:R-:W3:Y:S01]  /*56ef0*/  LDL.LU R7, [R1+0x30c] ;  /* 0x00030c0001077983 */ /* 0x000ee20000300800 */
[----:B------:R-:W4:Y:S04]  /*56f00*/  LDL.64 R22, [R1+0x148] ;  /* 0x0001480001167983 */ /* 0x000f280000100a00 */
[----:B----4-:R-:W-:Y:S01]  /*56f10*/  STL.64 [R1+0x3a98], R22 ;  /* 0x003a981601007387 */ /* 0x010fe20000100a00 */
[----:B---3--:R-:W-:Y:S02]  /*56f20*/  STL.64 [R1+0x3a60], R6 ;  /* 0x003a600601007387 */ /* 0x008fe40000100a00 */
[----:B--2---:R0:W-:Y:S02]  /*56f30*/  STL.64 [R1+0x3a58], R4 ;  /* 0x003a580401007387 */ /* 0x0041e40000100a00 */
[----:B0-----:R-:W2:Y:S01]  /*56f40*/  LDL.LU R4, [R1+0x310] ;  /* 0x0003100001047983 */ /* 0x001ea20000300800 */
[----:B------:R-:W2:Y:S02]  /*56f50*/  LDL.LU R5, [R1+0x314] ;  /* 0x0003140001057983 */ /* 0x000ea40000300800 */
[----:B------:R-:W3:Y:S02]  /*56f60*/  LDL.LU R6, [R1+0x318] ;  /* 0x0003180001067983 */ /* 0x000ee40000300800 */
[----:B------:R-:W3:Y:S02]  /*56f70*/  LDL.LU R7, [R1+0x31c] ;  /* 0x00031c0001077983 */ /* 0x000ee40000300800 */
[----:B------:R-:W-:-:S02]  /*56f80*/  IMAD.MOV.U32 R22, RZ, RZ, R3 ;  /* 0x000000ffff167224 */ /* 0x000fc400078e0003 */
[----:B------:R-:W-:-:S05]  /*56f90*/  IMAD.MOV.U32 R23, RZ, RZ, R0 ;  /* 0x000000ffff177224 */ /* 0x000fca00078e0000 */
[----:B------:R-:W-:Y:S04]  /*56fa0*/  STL.64 [R1+0x3ab0], R22 ;  /* 0x003ab01601007387 */ /* 0x000fe80000100a00 */
[----:B---3--:R-:W-:Y:S01]  /*56fb0*/  STL.64 [R1+0x3a78], R6 ;  /* 0x003a780601007387 */ /* 0x008fe20000100a00 */
[----:B--2---:R0:W-:Y:S03]  /*56fc0*/  STL.64 [R1+0x3a70], R4 ;  /* 0x003a700401007387 */ /* 0x0041e60000100a00 */
[----:B0-----:R-:W2:Y:S01]  /*56fd0*/  LDL.LU R4, [R1+0x320] ;  /* 0x0003200001047983 */ /* 0x001ea20000300800 */
[----:B------:R-:W2:Y:S02]  /*56fe0*/  LDL.LU R5, [R1+0x324] ;  /* 0x0003240001057983 */ /* 0x000ea40000300800 */
[----:B------:R-:W3:Y:S02]  /*56ff0*/  LDL.LU R6, [R1+0x328] ;  /* 0x0003280001067983 */ /* 0x000ee40000300800 */
[----:B------:R-:W3:Y:S02]  /*57000*/  LDL.LU R7, [R1+0x32c] ;  /* 0x00032c0001077983 */ /* 0x000ee40000300800 */
[----:B------:R-:W-:-:S02]  /*57010*/  IMAD.MOV.U32 R22, RZ, RZ, R8 ;  /* 0x000000ffff167224 */ /* 0x000fc400078e0008 */
[----:B------:R-:W-:Y:S01]  /*57020*/  IMAD.MOV.U32 R23, RZ, RZ, R2 ;  /* 0x000000ffff177224 */ /* 0x000fe200078e0002 */
[----:B------:R-:W4:Y:S01]  /*57030*/  LDL.LU R8, [R1+0x370] ;  /* 0x0003700001087983 */ /* 0x000f220000300800 */
[----:B------:R-:W4:Y:S02]  /*57040*/  LDL.LU R9, [R1+0x374] ;  /* 0x0003740001097983 */ /* 0x000f240000300800 */
[----:B------:R-:W-:Y:S02]  /*57050*/  IMAD.MOV.U32 R27, RZ, RZ, R11 ;  /* 0x000000ffff1b7224 */ /* 0x000fe400078e000b */
[----:B------:R-:W4:Y:S01]  /*57060*/  LDL.LU R10, [R1+0x378] ;  /* 0x00037800010a7983 */ /* 0x000f220000300800 */
[----:B------:R-:W4:Y:S01]  /*57070*/  LDL.LU R11, [R1+0x37c] ;  /* 0x00037c00010b7983 */ /* 0x000f220000300800 */
[----:B------:R0:W-:Y:S02]  /*57080*/  STL.64 [R1+0x3ac8], R22 ;  /* 0x003ac81601007387 */ /* 0x0001e40000100a00 */
[----:B------:R-:W4:Y:S02]  /*57090*/  LDL.LU R20, [R1+0x360] ;  /* 0x0003600001147983 */ /* 0x000f240000300800 */
[----:B------:R-:W4:Y:S01]  /*570a0*/  LDL.LU R21, [R1+0x364] ;  /* 0x0003640001157983 */ /* 0x000f220000300800 */
[----:B0-----:R-:W4:Y:S01]  /*570b0*/  LDL.LU R22, [R1+0x368] ;  /* 0x0003680001167983 */ /* 0x001f220000300800 */
[----:B------:R-:W4:Y:S03]  /*570c0*/  LDL.LU R23, [R1+0x36c] ;  /* 0x00036c0001177983 */ /* 0x000f260000300800 */
[----:B---3--:R-:W-:Y:S01]  /*570d0*/  STL.64 [R1+0x3a90], R6 ;  /* 0x003a900601007387 */ /* 0x008fe20000100a00 */
[----:B--2---:R0:W-:Y:S03]  /*570e0*/  STL.64 [R1+0x3a88], R4 ;  /* 0x003a880401007387 */ /* 0x0041e60000100a00 */
[----:B0-----:R-:W2:Y:S01]  /*570f0*/  LDL.LU R4, [R1+0x330] ;  /* 0x0003300001047983 */ /* 0x001ea20000300800 */
        /* <DEDUP_REMOVED lines=9> */
[----:B------:R-:W-:Y:S01]  /*57190*/  IMAD.MOV.U32 R26, RZ, RZ, R12 ;  /* 0x000000ffff1a7224 */ /* 0x000fe200078e000c */
[C---:B----4-:R-:W-:Y:S01]  /*571a0*/  HMMA.16816.F32 R8, R16.reuse, R14, R8 ;  /* 0x0000000e1008723c */ /* 0x050fe20000001808 */
[----:B---3--:R-:W-:Y:S01]  /*571b0*/  STL.64 [R1+0x3ac0], R6 ;  /* 0x003ac00601007387 */ /* 0x008fe20000100a00 */
[----:B--2---:R0:W-:Y:S03]  /*571c0*/  STL.64 [R1+0x3ab8], R4 ;  /* 0x003ab80401007387 */ /* 0x0041e60000100a00 */
[----:B0-----:R-:W2:Y:S01]  /*571d0*/  LDL.LU R4, [R1+0x350] ;  /* 0x0003500001047983 */ /* 0x001ea20000300800 */
[----:B------:R-:W2:Y:S02]  /*571e0*/  LDL.LU R5, [R1+0x354] ;  /* 0x0003540001057983 */ /* 0x000ea40000300800 */
[----:B------:R-:W2:Y:S02]  /*571f0*/  LDL.LU R6, [R1+0x358] ;  /* 0x0003580001067983 */ /* 0x000ea40000300800 */
[----:B------:R-:W2:Y:S01]  /*57200*/  LDL.LU R7, [R1+0x35c] ;  /* 0x00035c0001077983 */ /* 0x000ea20000300800 */
[----:B------:R0:W-:Y:S01]  /*57210*/  STL.64 [R1+0x3a20], R26 ;  /* 0x003a201a01007387 */ /* 0x0001e20000100a00 */
[----:B------:R-:W3:Y:S02]  /*57220*/  LDL.LU R24, [R1+0x2e0] ;  /* 0x0002e00001187983 */ /* 0x000ee40000300800 */
[----:B------:R-:W3:Y:S01]  /*57230*/  LDL.LU R25, [R1+0x2e4] ;  /* 0x0002e40001197983 */ /* 0x000ee20000300800 */
[----:B0-----:R-:W4:Y:S01]  /*57240*/  LDL.LU R26, [R1+0x2e8] ;  /* 0x0002e800011a7983 */ /* 0x001f220000300800 */
[----:B------:R-:W4:Y:S03]  /*57250*/  LDL.LU R27, [R1+0x2ec] ;  /* 0x0002ec00011b7983 */ /* 0x000f260000300800 */
[----:B----4-:R0:W-:Y:S01]  /*57260*/  STL.64 [R1+0x3a30], R26 ;  /* 0x003a301a01007387 */ /* 0x0101e20000100a00 */
[----:B---3--:R-:W-:Y:S03]  /*57270*/  STL.64 [R1+0x3a28], R24 ;  /* 0x003a281801007387 */ /* 0x008fe60000100a00 */
[----:B0-----:R-:W3:Y:S01]  /*57280*/  LDL.64 R26, [R1+0x108] ;  /* 0x00010800011a7983 */ /* 0x001ee20000100a00 */
[----:B------:R-:W-:Y:S02]  /*57290*/  STL.64 [R1+0x370], R8 ;  /* 0x0003700801007387 */ /* 0x000fe40000100a00 */
[----:B------:R0:W-:Y:S02]  /*572a0*/  STL.64 [R1+0x378], R10 ;  /* 0x0003780a01007387 */ /* 0x0001e40000100a00 */
[----:B0-----:R-:W4:Y:S01]  /*572b0*/  LDL.LU.64 R10, [R1+0x3ad8] ;  /* 0x003ad800010a7983 */ /* 0x001f220000300a00 */
[----:B------:R-:W2:Y:S02]  /*572c0*/  LDL.LU R9, [R1+0x3ad0] ;  /* 0x003ad00001097983 */ /* 0x000ea40000300800 */
[----:B------:R0:W-:Y:S02]  /*572d0*/  STL.64 [R1+0x39d8], R14 ;  /* 0x0039d80e01007387 */ /* 0x0001e40000100a00 */
[----:B------:R-:W2:Y:S01]  /*572e0*/  LDL.LU R12, [R1+0x2d0] ;  /* 0x0002d000010c7983 */ /* 0x000ea20000300800 */
[----:B------:R-:W2:Y:S04]  /*572f0*/  LDL.LU R13, [R1+0x2d4] ;  /* 0x0002d400010d7983 */ /* 0x000ea80000300800 */
[----:B0-----:R-:W2:Y:S01]  /*57300*/  LDL.LU R14, [R1+0x2d8] ;  /* 0x0002d800010e7983 */ /* 0x001ea20000300800 */
[----:B------:R-:W2:Y:S01]  /*57310*/  LDL.LU R15, [R1+0x2dc] ;  /* 0x0002dc00010f7983 */ /* 0x000ea20000300800 */
[C---:B----4-:R-:W-:Y:S11]  /*57320*/  HMMA.16816.F32 R20, R16.reuse, R10, R20 ;  /* 0x0000000a1014723c */ /* 0x050ff60000001814 */
[----:B------:R-:W-:Y:S11]  /*57330*/  @!UPT UIADD3 URZ, URZ, URZ, URZ ;  /* 0x0000003f3f3ff290 */ /* 0x000ff6000fffe03f */
[----:B------:R-:W-:Y:S01]  /*57340*/  @!UPT UIADD3 URZ, URZ, URZ, URZ ;  /* 0x0000003f3f3ff290 */ /* 0x000fe2000fffe03f */
[----:B------:R-:W-:Y:S01]  /*57350*/  STL.64 [R1+0x360], R20 ;  /* 0x0003601401007387 */ /* 0x000fe20000100a00 */
[----:B------:R0:W-:Y:S03]  /*57360*/  STL.64 [R1+0x368], R22 ;  /* 0x0003681601007387 */ /* 0x0001e60000100a00 */
[----:B0-----:R-:W4:Y:S01]  /*57370*/  LDL.LU.64 R22, [R1+0x3ac8] ;  /* 0x003ac80001167983 */ /* 0x001f220000300a00 */
[----:B------:R0:W-:Y:S02]  /*57380*/  STL.64 [R1+0x39c0], R10 ;  /* 0x0039c00a01007387 */ /* 0x0001e40000100a00 */
[----:B--2---:R-:W-:Y:S01]  /*57390*/  STL [R1+0x39b8], R9 ;  /* 0x0039b80901007387 */ /* 0x004fe20000100800 */
[----:B0-----:R-:W2:Y:S01]  /*573a0*/  LDL.64 R10, [R1+0xf8] ;  /* 0x0000f800010a7983 */ /* 0x001ea20000100a00 */
[C---:B----4-:R-:W-:Y:S03]  /*573b0*/  HMMA.16816.F32 R20, R16.reuse, R22, R4 ;  /* 0x000000161014723c */ /* 0x050fe60000001804 */
[----:B------:R-:W4:Y:S01]  /*573c0*/  LDL.LU.64 R6, [R1+0x3ac0] ;  /* 0x003ac00001067983 */ /* 0x000f220000300a00 */
[----:B------:R-:W4:Y:S11]  /*573d0*/  LDL.LU.64 R4, [R1+0x3ab8] ;  /* 0x003ab80001047983 */ /* 0x000f360000300a00 */
[----:B------:R-:W-:Y:S08]  /*573e0*/  @!UPT UIADD3 URZ, URZ, URZ, URZ ;  /* 0x0000003f3f3ff290 */ /* 0x000ff0000fffe03f */
[----:B------:R-:W-:Y:S01]  /*573f0*/  STL.64 [R1+0x350], R20 ;  /* 0x0003501401007387 */ /* 0x000fe20000100a00 */
[----:B------:R0:W-:Y:S03]  /*57400*/  STL.64 [R1+0x358], R22 ;  /* 0x0003581601007387 */ /* 0x0001e60000100a00 */
        /* <DEDUP_REMOVED lines=8> */
[C---:B----4-:R-:W-:Y:S01]  /*57490*/  HMMA.16816.F32 R4, R16.reuse, R22, R4 ;  /* 0x000000161004723c */ /* 0x050fe20000001804 */
[----:B------:R-:W-:Y:S11]  /*574a0*/  IMAD.MOV.U32 R2, RZ, RZ, R23 ;  /* 0x000000ffff027224 */ /* 0x000ff600078e0017 */
[----:B------:R-:W-:Y:S11]  /*574b0*/  @!UPT UIADD3 URZ, URZ, URZ, URZ ;  /* 0x0000003f3f3ff290 */ /* 0x000ff6000fffe03f */
[----:B------:R-:W-:Y:S01]  /*574c0*/  STL.64 [R1+0x330], R4 ;  /* 0x0003300401007387 */ /* 0x000fe20000100a00 */
[----:B------:R0:W-:Y:S03]  /*574d0*/  STL.64 [R1+0x338], R6 ;  /* 0x0003380601007387 */ /* 0x0001e60000100a00 */
[----:B0-----:R-:W4:Y:S01]  /*574e0*/  LDL.LU.64 R6, [R1+0x3a90] ;  /* 0x003a900001067983 */ /* 0x001f220000300a00 */
[----:B------:R-:W4:Y:S02]  /*574f0*/  LDL.LU.64 R4, [R1+0x3a88] ;  /* 0x003a880001047983 */ /* 0x000f240000300a00 */
[----:B------:R-:W4:Y:S02]  /*57500*/  LDL.LU.64 R22, [R1+0x3a80] ;  /* 0x003a800001167983 */ /* 0x000f240000300a00 */
[----:B------:R-:W-:Y:S01]  /*57510*/  STL [R1+0x397c], R2 ;  /* 0x00397c0201007387 */ /* 0x000fe20000100800 */
[C---:B----4-:R-:W-:Y:S01]  /*57520*/  HMMA.16816.F32 R20, R16.reuse, R22, R4 ;  /* 0x000000161014723c */ /* 0x050fe20000001804 */
[----:B------:R-:W4:Y:S01]  /*57530*/  LDL.LU.64 R6, [R1+0x3a78] ;  /* 0x003a780001067983 */ /* 0x000f220000300a00 */
[----:B------:R-:W4:Y:S11]  /*57540*/  LDL.LU.64 R4, [R1+0x3a70] ;  /* 0x003a700001047983 */ /* 0x000f360000300a00 */
[----:B------:R-:W-:Y:S10]  /*57550*/  @!UPT UIADD3 URZ, URZ, URZ, URZ ;  /* 0x0000003f3f3ff290 */ /* 0x000ff4000fffe03f */
        /* <DEDUP_REMOVED lines=13> */
[----:B------:R-:W3:Y:S01]  /*57630*/  LDL.LU.64 R6, [R1+0x3a48] ;  /* 0x003a480001067983 */ /* 0x000ee20000300a00 */
[----:B------:R-:W3:Y:S11]  /*57640*/  LDL.LU.64 R4, [R1+0x3a40] ;  /* 0x003a400001047983 */ /* 0x000ef60000300a00 */
[----:B------:R-:W-:Y:S10]  /*57650*/  @!UPT UIADD3 URZ, URZ, URZ, URZ ;  /* 0x0000003f3f3ff290 */ /* 0x000ff4000fffe03f */
[----:B------:R0:W-:Y:S01]  /*57660*/  STL.64 [R1+0x300], R20 ;  /* 0x0003001401007387 */ /* 0x0001e20000100a00 */
[----:B------:R1:W-:Y:S03]  /*57670*/  STL.64 [R1+0x308], R22 ;  /* 0x0003081601007387 */ /* 0x0003e60000100a00 */
[----:B0-----:R-:W4:Y:S01]  /*57680*/  LDL.LU R20, [R1+0x230] ;  /* 0x0002300001147983 */ /* 0x001f220000300800 */
[----:B------:R-:W4:Y:S02]  /*57690*/  LDL.LU R21, [R1+0x234] ;  /* 0x0002340001157983 */ /* 0x000f240000300800 */
[----:B-1----:R-:W4:Y:S02]  /*576a0*/  LDL.LU R22, [R1+0x238] ;  /* 0x0002380001167983 */ /* 0x002f240000300800 */
[----:B------:R-:W4:Y:S01]  /*576b0*/  LDL.LU R23, [R1+0x23c] ;  /* 0x00023c0001177983 */ /* 0x000f220000300800 */
[C---:B---3--:R-:W-:Y:S11]  /*576c0*/  HMMA.16816.F32 R4, R16.reuse, R26, R4 ;  /* 0x0000001a1004723c */ /* 0x048ff60000001804 */
[----:B------:R-:W-:Y:S11]  /*576d0*/  @!UPT UIADD3 URZ, URZ, URZ, URZ ;  /* 0x0000003f3f3ff290 */ /* 0x000ff6000fffe03f */
[----:B------:R-:W-:Y:S01]  /*576e0*/  @!UPT UIADD3 URZ, URZ, URZ, URZ ;  /* 0x0000003f3f3ff290 */ /* 0x000fe2000fffe03f */
[----:B------:R0:W-:Y:S01]  /*576f0*/  STL.64 [R1+0x2f0], R4 ;  /* 0x0002f00401007387 */ /* 0x0001e20000100a00 */
[----:B------:R1:W-:Y:S02]  /*57700*/  STL.64 [R1+0x2f8], R6 ;  /* 0x0002f80601007387 */ /* 0x0003e40000100a00 */
[----:B0-----:R-:W-:Y:S01]  /*57710*/  IMAD.MOV.U32 R5, RZ, RZ, R26 ;  /* 0x000000ffff057224 */ /* 0x001fe200078e001a */
[----:B-1----:R-:W4:Y:S01]  /*57720*/  LDL.LU.64 R6, [R1+0x3a38] ;  /* 0x003a380001067983 */ /* 0x002f220000300a00 */
[----:B------:R-:W-:Y:S02]  /*57730*/  IMAD.MOV.U32 R4, RZ, RZ, R27 ;  /* 0x000000ffff047224 */ /* 0x000fe400078e001b */
[----:B------:R-:W2:Y:S02]  /*57740*/  LDL.LU.64 R26, [R1+0x3a30] ;  /* 0x003a3000011a7983 */ /* 0x000ea40000300a00 */
[----:B------:R-:W2:Y:S02]  /*57750*/  LDL.LU.64 R24, [R1+0x3a28] ;  /* 0x003a280001187983 */ /* 0x000ea40000300a00 */
[C---:B--2---:R-:W-:Y:S11]  /*57760*/  HMMA.16816.F32 R24, R16.reuse, R10, R24 ;  /* 0x0000000a1018723c */ /* 0x044ff60000001818 */
[----:B------:R-:W-:Y:S11]  /*57770*/  @!UPT UIADD3 URZ, URZ, URZ, URZ ;  /* 0x0000003f3f3ff290 */ /* 0x000ff6000fffe03f */
[----:B------:R-:W-:Y:S01]  /*57780*/  @!UPT UIADD3 URZ, URZ, URZ, URZ ;  /* 0x0000003f3f3ff290 */ /* 0x000fe2000fffe03f */
[----:B------:R-:W-:Y:S01]  /*57790*/  STL.64 [R1+0x2e0], R24 ;  /* 0x0002e01801007387 */ /* 0x000fe20000100a00 */
[----:B------:R0:W-:Y:S03]  /*577a0*/  STL.64 [R1+0x2e8], R26 ;  /* 0x0002e81a01007387 */ /* 0x0001e60000100a00 */
[----:B0-----:R-:W2:Y:S01]  /*577b0*/  LDL.LU.64 R26, [R1+0x3a20] ;  /* 0x003a2000011a7983 */ /* 0x001ea20000300a00 */
[----:B------:R-:W-:Y:S02]  /*577c0*/  IMAD.MOV.U32 R2, RZ, RZ, R11 ;  /* 0x000000ffff027224 */ /* 0x000fe400078e000b */
[C---:B--2---:R-:W-:Y:S01]  /*577d0*/  HMMA.16816.F32 R8, R16.reuse, R26, R12 ;  /* 0x0000001a1008723c */ /* 0x044fe2000000180c */
[----:B------:R-:W2:Y:S11]  /*577e0*/  LDL.LU R12, [R1+0x200] ;  /* 0x00020000010c7983 */ /* 0x000eb60000300800 */
[----:B------:R-:W-:Y:S11]  /*577f0*/  @!UPT UIADD3 URZ, URZ, URZ, URZ ;  /* 0x0000003f3f3ff290 */ /* 0x000ff6000fffe03f */
[----:B------:R-:W-:Y:S01]  /*57800*/  STL.64 [R1+0x2d0], R8 ;  /* 0x0002d00801007387 */ /* 0x000fe20000100a00 */
[----:B------:R-:W-:Y:S02]  /*57810*/  STL.64 [R1+0x2d8], R10 ;  /* 0x0002d80a01007387 */ /* 0x000fe40000100a00 */
[----:B------:R-:W2:Y:S02]  /*57820*/  LDL.LU R13, [R1+0x204] ;  /* 0x00020400010d7983 */ /* 0x000ea40000300800 */
[----:B------:R-:W3:Y:S01]  /*57830*/  LDL.LU R14, [R1+0x208] ;  /* 0x00020800010e7983 */ /* 0x000ee20000300800 */
[----:B------:R-:W3:Y:S04]  /*57840*/  LDL.LU R15, [R1+0x20c] ;  /* 0x00020c00010f7983 */ /* 0x000ee80000300800 */
[----:B---3--:R0:W-:Y:S01]  /*57850*/  STL.64 [R1+0x39e8], R14 ;  /* 0x0039e80e01007387 */ /* 0x0081e20000100a00 */
[----:B--2---:R-:W-:Y:S03]  /*57860*/  STL.64 [R1+0x39e0], R12 ;  /* 0x0039e00c01007387 */ /* 0x004fe60000100a00 */
[----:B0-----:R-:W2:Y:S04]  /*57870*/  LDL.LU.64 R14, [R1+0x18] ;  /* 0x00001800010e7983 */ /* 0x001ea80000300a00 */
[----:B--2---:R0:W-:Y:S04]  /*57880*/  STL.64 [R1+0x39f8], R14 ;  /* 0x0039f80e01007387 */ /* 0x0041e80000100a00 */
[----:B0-----:R-:W2:Y:S01]  /*57890*/  LDL.LU.64 R14, [R1+0x28] ;  /* 0x00002800010e7983 */ /* 0x001ea20000300a00 */
[----:B------:R-:W3:Y:S01]  /*578a0*/  LDL.LU.64 R26, [R1+0x8] ;  /* 0x00000800011a7983 */ /* 0x000ee20000300a00 */
[----:B----4-:R-:W-:Y:S02]  /*578b0*/  HMMA.16816.F32 R16, R16, R6, R20 ;  /* 0x000000061010723c */ /* 0x010fe40000001814 */
[----:B---3--:R0:W-:Y:S01]  /*578c0*/  STL.64 [R1+0x39f0], R26 ;  /* 0x0039f01a01007387 */ /* 0x0081e20000100a00 */
[----:B------:R-:W3:Y:S02]  /*578d0*/  LDL.LU R24, [R1+0x210] ;  /* 0x0002100001187983 */ /* 0x000ee40000300800 */
[----:B------:R-:W3:Y:S01]  /*578e0*/  LDL.LU R25, [R1+0x214] ;  /* 0x0002140001197983 */ /* 0x000ee20000300800 */
[----:B0-----:R-:W4:Y:S01]  /*578f0*/  LDL.LU R26, [R1+0x218] ;  /* 0x00021800011a7983 */ /* 0x001f220000300800 */
[----:B------:R-:W4:Y:S03]  /*57900*/  LDL.LU R27, [R1+0x21c] ;  /* 0x00021c00011b7983 */ /* 0x000f260000300800 */
[----:B----4-:R-:W-:Y:S01]  /*57910*/  STL.64 [R1+0x3a08], R26 ;  /* 0x003a081a01007387 */ /* 0x010fe20000100a00 */
[----:B---3--:R0:W-:Y:S03]  /*57920*/  STL.64 [R1+0x3a00], R24 ;  /* 0x003a001801007387 */ /* 0x0081e60000100a00 */
        /* <DEDUP_REMOVED lines=8> */
[----:B------:R-:W2:Y:S01]  /*579b0*/  LDL.LU.64 R22, [R1+0x3a18] ;  /* 0x003a180001167983 */ /* 0x000ea20000300a00 */
[----:B------:R-:W2:Y:S02]  /*579c0*/  LDL.LU.64 R20, [R1+0x3a10] ;  /* 0x003a100001147983 */ /* 0x000ea40000300a00 */
[----:B------:R0:W-:Y:S02]  /*579d0*/  STL.64 [R1+0x230], R16 ;  /* 0x0002301001007387 */ /* 0x0001e40000100a00 */
[----:B------:R1:W-:Y:S01]  /*579e0*/  STL.64 [R1+0x238], R18 ;  /* 0x0002381201007387 */ /* 0x0003e20000100a00 */
[----:B0-----:R-:W4:Y:S01]  /*579f0*/  LDL.LU R16, [R1+0x1c0] ;  /* 0x0001c00001107983 */ /* 0x001f220000300800 */
[----:B------:R-:W4:Y:S02]  /*57a00*/  LDL.LU R17, [R1+0x1c4] ;  /* 0x0001c40001117983 */ /* 0x000f240000300800 */
[----:B-1----:R-:W2:Y:S02]  /*57a10*/  LDL.LU R18, [R1+0x1c8] ;  /* 0x0001c80001127983 */ /* 0x002ea40000300800 */
[----:B------:R-:W2:Y:S02]  /*57a20*/  LDL.LU R19, [R1+0x1cc] ;  /* 0x0001cc0001137983 */ /* 0x000ea40000300800 */
[----:B--2---:R-:W-:Y:S01]  /*57a30*/  STL.64 [R1+0x39a0], R18 ;  /* 0x0039a01201007387 */ /* 0x004fe20000100a00 */
[----:B----4-:R0:W-:Y:S03]  /*57a40*/  STL.64 [R1+0x3998], R16 ;  /* 0x0039981001007387 */ /* 0x0101e60000100a00 */
[----:B0-----:R-:W2:Y:S01]  /*57a50*/  LDL.LU R16, [R1+0x1d0] ;  /* 0x0001d00001107983 */ /* 0x001ea20000300800 */
[----:B------:R-:W2:Y:S02]  /*57a60*/  LDL.LU R17, [R1+0x1d4] ;  /* 0x0001d40001117983 */ /* 0x000ea40000300800 */
[----:B------:R-:W4:Y:S02]  /*57a70*/  LDL.LU R18, [R1+0x1d8] ;  /* 0x0001d80001127983 */ /* 0x000f240000300800 */
[----:B------:R-:W4:Y:S01]  /*57a80*/  LDL.LU R19, [R1+0x1dc] ;  /* 0x0001dc0001137983 */ /* 0x000f220000300800 */
[----:B------:R-:W-:Y:S01]  /*57a90*/  HMMA.16816.F32 R24, R20, R14, R24 ;  /* 0x0000000e1418723c */ /* 0x000fe20000001818 */
        /* <DEDUP_REMOVED lines=8> */
[----:B------:R-:W-:Y:S09]  /*57b20*/  STL.64 [R1+0x38d8], R6 ;  /* 0x0038d80601007387 */ /* 0x000ff20000100a00 */
[----:B------:R-:W-:Y:S02]  /*57b30*/  STL.64 [R1+0x220], R24 ;  /* 0x0002201801007387 */ /* 0x000fe40000100a00 */
[----:B------:R0:W-:Y:S02]  /*57b40*/  STL.64 [R1+0x228], R26 ;  /* 0x0002281a01007387 */ /* 0x0001e40000100a00 */
[----:B0-----:R-:W4:Y:S01]  /*57b50*/  LDL.LU.64 R26, [R1+0x3a08] ;  /* 0x003a0800011a7983 */ /* 0x001f220000300a00 */
[----:B------:R-:W4:Y:S02]  /*57b60*/  LDL.LU.64 R24, [R1+0x3a00] ;  /* 0x003a000001187983 */ /* 0x000f240000300a00 */
[----:B------:R-:W4:Y:S02]  /*57b70*/  LDL.LU.64 R14, [R1+0x39f8] ;  /* 0x0039f800010e7983 */ /* 0x000f240000300a00 */
[----:B----4-:R-:W-:Y:S01]  /*57b80*/  HMMA.16816.F32 R24, R20, R14, R24 ;  /* 0x0000000e1418723c */ /* 0x010fe20000001818 */
[----:B------:R-:W-:-:S02]  /*57b90*/  IMAD.MOV.U32 R7, RZ, RZ, R14 ;  /* 0x000000ffff077224 */ /* 0x000fc400078e000e */
[----:B------:R-:W-:Y:S11]  /*57ba0*/  IMAD.MOV.U32 R6, RZ, RZ, R15 ;  /* 0x000000ffff067224 */ /* 0x000ff600078e000f */
[----:B------:R-:W-:Y:S09]  /*57bb0*/  @!UPT UIADD3 URZ, URZ, URZ, URZ ;  /* 0x0000003f3f3ff290 */ /* 0x000ff2000fffe03f */
[----:B------:R-:W-:Y:S01]  /*57bc0*/  STL.64 [R1+0x210], R24 ;  /* 0x0002101801007387 */ /* 0x000fe20000100a00 */
[----:B------:R0:W-:Y:S03]  /*57bd0*/  STL.64 [R1+0x218], R26 ;  /* 0x0002181a01007387 */ /* 0x0001e60000100a00 */
[----:B0-----:R-:W4:Y:S01]  /*57be0*/  LDL.LU.64 R26, [R1+0x39f0] ;  /* 0x0039f000011a7983 */ /* 0x001f220000300a00 */
[----:B------:R-:W4:Y:S02]  /*57bf0*/  LDL.LU.64 R14, [R1+0x39e8] ;  /* 0x0039e800010e7983 */ /* 0x000f240000300a00 */
[----:B------:R-:W4:Y:S02]  /*57c00*/  LDL.LU.64 R12, [R1+0x39e0] ;  /* 0x0039e000010c7983 */ /* 0x000f240000300a00 */
[----:B------:R0:W-:Y:S01]  /*57c10*/  STL.64 [R1+0x3990], R6 ;  /* 0x0039900601007387 */ /* 0x0001e20000100a00 */
[----:B------:R-:W-:Y:S04]  /*57c20*/  STL.64 [R1+0x3988], R4 ;  /* 0x0039880401007387 */ /* 0x000fe80000100a00 */
[----:B0-----:R-:W2:Y:S01]  /*57c30*/  LDL.LU.64 R6, [R1+0x38] ;  /* 0x0000380001067983 */ /* 0x001ea20000300a00 */
[C---:B----4-:R-:W-:Y:S11]  /*57c40*/  HMMA.16816.F32 R12, R20.reuse, R26, R12 ;  /* 0x0000001a140c723c */ /* 0x050ff6000000180c */
[----:B------:R-:W-:Y:S11]  /*57c50*/  @!UPT UIADD3 URZ, URZ, URZ, URZ ;  /* 0x0000003f3f3ff290 */ /* 0x000ff6000fffe03f */
[----:B------:R-:W-:Y:S01]  /*57c60*/  @!UPT UIADD3 URZ, URZ, URZ, URZ ;  /* 0x0000003f3f3ff290 */ /* 0x000fe2000fffe03f */
[----:B------:R0:W-:Y:S01]  /*57c70*/  STL.64 [R1+0x200], R12 ;  /* 0x0002000c01007387 */ /* 0x0001e20000100a00 */
[----:B------:R1:W-:Y:S02]  /*57c80*/  STL.64 [R1+0x208], R14 ;  /* 0x0002080e01007387 */ /* 0x0003e40000100a00 */
[----:B0-----:R-:W-:Y:S01]  /*57c90*/  IMAD.MOV.U32 R13, RZ, RZ, R26 ;  /* 0x000000ffff0d7224 */ /* 0x001fe200078e001a */
[----:B-1----:R-:W2:Y:S01]  /*57ca0*/  LDL.LU.64 R14, [R1+0x39d8] ;  /* 0x0039d800010e7983 */ /* 0x002ea20000300a00 */
[----:B------:R-:W-:Y:S02]  /*57cb0*/  IMAD.MOV.U32 R12, RZ, RZ, R27 ;  /* 0x000000ffff0c7224 */ /* 0x000fe400078e001b */
[----:B------:R-:W3:Y:S02]  /*57cc0*/  LDL.LU.64 R26, [R1+0x39d0] ;  /* 0x0039d000011a7983 */ /* 0x000ee40000300a00 */
[----:B------:R-:W4:Y:S01]  /*57cd0*/  LDL.LU.64 R24, [R1+0x39c8] ;  /* 0x0039c80001187983 */ /* 0x000f220000300a00 */
[C---:B---3--:R-:W-:Y:S08]  /*57ce0*/  HMMA.16816.F32 R8, R20.reuse, R26, R8 ;  /* 0x0000001a1408723c */ /* 0x048ff00000001808 */
[C---:B--2---:R-:W-:Y:S11]  /*57cf0*/  HMMA.16816.F32 R16, R20.reuse, R14, R16 ;  /* 0x0000000e1410723c */ /* 0x044ff60000001810 */
[----:B------:R-:W-:Y:S04]  /*57d00*/  @!UPT UIADD3 URZ, URZ, URZ, URZ ;  /* 0x0000003f3f3ff290 */ /* 0x000fe8000fffe03f */
[----:B------:R-:W-:Y:S01]  /*57d10*/  STL.64 [R1+0x1f0], R8 ;  /* 0x0001f00801007387 */ /* 0x000fe20000100a00 */
[----:B------:R0:W-:Y:S03]  /*57d20*/  STL.64 [R1+0x1f8], R10 ;  /* 0x0001f80a01007387 */ /* 0x0001e60000100a00 */
[----:B0-----:R-:W2:Y:S01]  /*57d30*/  LDL.LU.64 R10, [R1+0x39c0] ;  /* 0x0039c000010a7983 */ /* 0x001ea20000300a00 */
[----:B------:R-:W3:Y:S02]  /*57d40*/  LDL.LU R9, [R1+0x39b8] ;  /* 0x0039b80001097983 */ /* 0x000ee40000300800 */
[----:B------:R0:W-:Y:S02]  /*57d50*/  STL.64 [R1+0x3880], R26 ;  /* 0x0038801a01007387 */ /* 0x0001e40000100a00 */
[----:B----4-:R-:W-:Y:S01]  /*57d60*/  STL.64 [R1+0x3878], R24 ;  /* 0x0038781801007387 */ /* 0x010fe20000100a00 */
[----:B0-----:R-:W4:Y:S01]  /*57d70*/  LDL.LU.64 R26, [R1+0x158] ;  /* 0x00015800011a7983 */ /* 0x001f220000300a00 */
[----:B------:R-:W3:Y:S02]  /*57d80*/  LDL R8, [R1+0x684] ;  /* 0x0006840001087983 */ /* 0x000ee40000100800 */
[----:B------:R-:W-:Y:S02]  /*57d90*/  STL.64 [R1+0x4f0], R16 ;  /* 0x0004f01001007387 */ /* 0x000fe40000100a00 */
[----:B------:R0:W-:Y:S02]  /*57da0*/  STL.64 [R1+0x4f8], R18 ;  /* 0x0004f81201007387 */ /* 0x0001e40000100a00 */
[----:B0-----:R-:W2:Y:S01]  /*57db0*/  LDL.LU.64 R18, [R1+0x39b0] ;  /* 0x0039b00001127983 */ /* 0x001ea20000300a00 */
[----:B------:R-:W2:Y:S02]  /*57dc0*/  LDL.LU.64 R16, [R1+0x39a8] ;  /* 0x0039a80001107983 */ /* 0x000ea40000300a00 */
[----:B------:R-:W-:Y:S01]  /*57dd0*/  STL.64 [R1+0x38e0], R14 ;  /* 0x0038e00e01007387 */ /* 0x000fe20000100a00 */
[----:B--2---:R-:W-:Y:S11]  /*57de0*/  HMMA.16816.F32 R16, R20, R10, R16 ;  /* 0x0000000a1410723c */ /* 0x004ff60000001810 */
[----:B------:R-:W-:Y:S11]  /*57df0*/  @!UPT UIADD3 URZ, URZ, URZ, URZ ;  /* 0x0000003f3f3ff290 */ /* 0x000ff6000fffe03f */
[----:B------:R-:W-:Y:S01]  /*57e00*/  @!UPT UIADD3 URZ, URZ, URZ, URZ ;  /* 0x0000003f3f3ff290 */ /* 0x000fe2000fffe03f */
[----:B------:R-:W-:Y:S01]  /*57e10*/  STL.64 [R1+0x4e0], R16 ;  /* 0x0004e01001007387 */ /* 0x000fe20000100a00 */
[----:B------:R0:W-:Y:S03]  /*57e20*/  STL.64 [R1+0x4e8], R18 ;  /* 0x0004e81201007387 */ /* 0x0001e60000100a00 */
[----:B0-----:R-:W2:Y:S01]  /*57e30*/  LDL.LU.64 R18, [R1+0x39a0] ;  /* 0x0039a00001127983 */ /* 0x001ea20000300a00 */
[----:B------:R-:W2:Y:S02]  /*57e40*/  LDL.LU.64 R16, [R1+0x3998] ;  /* 0x0039980001107983 */ /* 0x000ea40000300a00 */
[----:B------:R-:W-:Y:S02]  /*57e50*/  STL.64 [R1+0x3870], R10 ;  /* 0x0038700a01007387 */ /* 0x000fe40000100a00 */
[----:B---3--:R0:W-:Y:S02]  /*57e60*/  STL.64 [R1+0x3868], R8 ;  /* 0x0038680801007387 */ /* 0x0081e40000100a00 */
[----:B0-----:R-:W3:Y:S01]  /*57e70*/  LDL.LU R8, [R1+0x1b0] ;  /* 0x0001b00001087983 */ /* 0x001ee20000300800 */
[----:B------:R-:W3:Y:S02]  /*57e80*/  LDL.LU R9, [R1+0x1b4] ;  /* 0x0001b40001097983 */ /* 0x000ee40000300800 */
[----:B------:R-:W3:Y:S02]  /*57e90*/  LDL.LU R10, [R1+0x1b8] ;  /* 0x0001b800010a7983 */ /* 0x000ee40000300800 */
[----:B------:R-:W3:Y:S02]  /*57ea0*/  LDL.LU R11, [R1+0x1bc] ;  /* 0x0001bc00010b7983 */ /* 0x000ee40000300800 */
[----:B----4-:R-:W-:-:S02]  /*57eb0*/  IMAD.MOV.U32 R3, RZ, RZ, R26 ;  /* 0x000000ffff037224 */ /* 0x010fc400078e001a */
[----:B------:R-:W-:Y:S01]  /*57ec0*/  IMAD.MOV.U32 R0, RZ, RZ, R27 ;  /* 0x000000ffff007224 */ /* 0x000fe200078e001b */
[C---:B--2---:R-:W-:Y:S08]  /*57ed0*/  HMMA.16816.F32 R16, R20.reuse, R6, R16 ;  /* 0x000000061410723c */ /* 0x044ff00000001810 */
[----:B---3--:R-:W-:Y:S11]  /*57ee0*/  HMMA.16816.F32 R8, R20, R26, R8 ;  /* 0x0000001a1408723c */ /* 0x008ff60000001808 */
[----:B------:R-:W-:Y:S04]  /*57ef0*/  @!UPT UIADD3 URZ, URZ, URZ, URZ ;  /* 0x0000003f3f3ff290 */ /* 0x000fe8000fffe03f */
[----:B------:R0:W-:Y:S01]  /*57f00*/  STL.64 [R1+0x4d0], R16 ;  /* 0x0004d01001007387 */ /* 0x0001e20000100a00 */
[----:B------:R-:W-:Y:S02]  /*57f10*/  STL.64 [R1+0x4d8], R18 ;  /* 0x0004d81201007387 */ /* 0x000fe40000100a00 */
[----:B------:R-:W-:Y:S02]  /*57f20*/  IMAD.MOV.U32 R26, RZ, RZ, R13 ;  /* 0x000000ffff1a7224 */ /* 0x000fe400078e000d */
[----:B------:R-:W-:Y:S02]  /*57f30*/  IMAD.MOV.U32 R27, RZ, RZ, R12 ;  /* 0x000000ffff1b7224 */ /* 0x000fe400078e000c */
[----:B0-----:R-:W-:Y:S02]  /*57f40*/  IMAD.MOV.U32 R17, RZ, RZ, R6 ;  /* 0x000000ffff117224 */ /* 0x001fe400078e0006 */
[----:B------:R-:W-:Y:S02]  /*57f50*/  IMAD.MOV.U32 R16, RZ, RZ, R7 ;  /* 0x000000ffff107224 */ /* 0x000fe400078e0007 */
[----:B------:R-:W2:Y:S01]  /*57f60*/  LDL.LU.64 R6, [R1+0x3990] ;  /* 0x0039900001067983 */ /* 0x000ea20000300a00 */
[----:B------:R-:W3:Y:S02]  /*57f70*/  LDL.LU.64 R4, [R1+0x3988] ;  /* 0x0039880001047983 */ /* 0x000ee40000300a00 */
[----:B------:R0:W-:Y:S02]  /*57f80*/  STL.64 [R1+0x3888], R16 ;  /* 0x0038881001007387 */ /* 0x0001e40000100a00 */
[----:B------:R-:W-:Y:S01]  /*57f90*/  STL.64 [R1+0x550], R8 ;  /* 0x0005500801007387 */ /* 0x000fe20000100a00 */
[----:B------:R-:W-:Y:S01]  /*57fa0*/  STL.64 [R1+0x558], R10 ;  /* 0x0005580a01007387 */ /* 0x000fe20000100a00 */
[----:B------:R2:W-:Y:S03]  /*57fb0*/  STL.64 [R1+0x3890], R26 ;  /* 0x0038901a01007387 */ /* 0x0005e60000100a00 */
[----:B0-----:R-:W4:Y:S01]  /*57fc0*/  LDL.LU R16, [R1+0x70] ;  /* 0x0000700001107983 */ /* 0x001f220000300800 */
[----:B------:R-:W4:Y:S02]  /*57fd0*/  LDL.LU R17, [R1+0x74] ;  /* 0x0000740001117983 */ /* 0x000f240000300800 */
[----:B------:R-:W3:Y:S02]  /*57fe0*/  LDL.LU R18, [R1+0x78] ;  /* 0x0000780001127983 */ /* 0x000ee40000300800 */
[----:B------:R-:W3:Y:S02]  /*57ff0*/  LDL.LU R19, [R1+0x7c] ;  /* 0x00007c0001137983 */ /* 0x000ee40000300800 */
[----:B--2---:R-:W-:-:S02]  /*58000*/  IMAD.MOV.U32 R26, RZ, RZ, R7 ;  /* 0x000000ffff1a7224 */ /* 0x004fc400078e0007 */
[----:B------:R-:W-:Y:S01]  /*58010*/  IMAD.MOV.U32 R27, RZ, RZ, R6 ;  /* 0x000000ffff1b7224 */ /* 0x000fe200078e0006 */
[----:B---3--:R-:W-:Y:S01]  /*58020*/  STL.64 [R1+0x38a0], R18 ;  /* 0x0038a01201007387 */ /* 0x008fe20000100a00 */
[----:B----4-:R0:W-:Y:S03]  /*58030*/  STL.64 [R1+0x3898], R16 ;  /* 0x0038981001007387 */ /* 0x0101e60000100a00 */
[----:B------:R-:W-:Y:S01]  /*58040*/  STL.64 [R1+0x38a8], R26 ;  /* 0x0038a81a01007387 */ /* 0x000fe20000100a00 */
[----:B0-----:R-:W2:Y:S01]  /*58050*/  LDL.LU R16, [R1+0x80] ;  /* 0x0000800001107983 */ /* 0x001ea20000300800 */
[----:B------:R-:W2:Y:S02]  /*58060*/  LDL.LU R17, [R1+0x84] ;  /* 0x0000840001117983 */ /* 0x000ea40000300800 */
[----:B------:R-:W3:Y:S02]  /*58070*/  LDL.LU R18, [R1+0x88] ;  /* 0x0000880001127983 */ /* 0x000ee40000300800 */
[----:B------:R-:W3:Y:S01]  /*58080*/  LDL.LU R19, [R1+0x8c] ;  /* 0x00008c0001137983 */ /* 0x000ee20000300800 */
[----:B------:R-:W4:Y:S01]  /*58090*/  LDL.LU R12, [R1+0xb0] ;  /* 0x0000b000010c7983 */ /* 0x000f220000300800 */
[----:B------:R-:W4:Y:S02]  /*580a0*/  LDL.LU R13, [R1+0xb4] ;  /* 0x0000b400010d7983 */ /* 0x000f240000300800 */
[----:B------:R-:W2:Y:S02]  /*580b0*/  LDL.LU R14, [R1+0xb8] ;  /* 0x0000b800010e7983 */ /* 0x000ea40000300800 */
[----:B------:R-:W2:Y:S02]  /*580c0*/  LDL.LU R15, [R1+0xbc] ;  /* 0x0000bc00010f7983 */ /* 0x000ea40000300800 */
[----:B--2---:R0:W-:Y:S01]  /*580d0*/  STL.64 [R1+0x38f0], R14 ;  /* 0x0038f00e01007387 */ /* 0x0041e20000100a00 */
[----:B----4-:R-:W-:Y:S03]  /*580e0*/  STL.64 [R1+0x38e8], R12 ;  /* 0x0038e80c01007387 */ /* 0x010fe60000100a00 */
[----:B0-----:R-:W2:Y:S01]  /*580f0*/  LDL R14, [R1+0xf8] ;  /* 0x0000f800010e7983 */ /* 0x001ea20000100800 */
[----:B------:R-:W-:-:S02]  /*58100*/  IMAD.MOV.U32 R15, RZ, RZ, R2 ;  /* 0x000000ffff0f7224 */ /* 0x000fc400078e0002 */
[----:B------:R-:W4:Y:S03]  /*58110*/  LDL.LU R2, [R1+0x3980] ;  /* 0x0039800001027983 */ /* 0x000f260000300800 */
[----:B--2---:R0:W-:Y:S02]  /*58120*/  STL.64 [R1+0x3900], R14 ;  /* 0x0039000e01007387 */ /* 0x0041e40000100a00 */
[----:B0-----:R-:W-:Y:S02]  /*58130*/  IMAD.MOV.U32 R14, RZ, RZ, R5 ;  /* 0x000000ffff0e7224 */ /* 0x001fe400078e0005 */
[----:B------:R-:W-:-:S05]  /*58140*/  IMAD.MOV.U32 R15, RZ, RZ, R4 ;  /* 0x000000ffff0f7224 */ /* 0x000fca00078e0004 */
[----:B------:R-:W-:Y:S01]  /*58150*/  STL.64 [R1+0x3918], R14 ;  /* 0x0039180e01007387 */ /* 0x000fe20000100a00 */
[----:B------:R-:W2:Y:S03]  /*58160*/  LDL.LU.64 R6, [R1+0xe8] ;  /* 0x0000e80001067983 */ /* 0x000ea60000300a00 */
[----:B--2---:R0:W-:Y:S01]  /*58170*/  STL.64 [R1+0x38f8], R6 ;  /* 0x0038f80601007387 */ /* 0x0041e20000100a00 */
[----:B------:R-:W2:Y:S02]  /*58180*/  LDL.LU R4, [R1+0xc0] ;  /* 0x0000c00001047983 */ /* 0x000ea40000300800 */
[----:B------:R-:W2:Y:S01]  /*58190*/  LDL.LU R5, [R1+0xc4] ;  /* 0x0000c40001057983 */ /* 0x000ea20000300800 */
[----:B0-----:R-:W2:Y:S01]  /*581a0*/  LDL.LU R6, [R1+0xc8] ;  /* 0x0000c80001067983 */ /* 0x001ea20000300800 */
[----:B------:R-:W2:Y:S02]  /*581b0*/  LDL.LU R7, [R1+0xcc] ;  /* 0x0000cc0001077983 */ /* 0x000ea40000300800 */
[----:B------:R-:W2:Y:S02]  /*581c0*/  LDL.LU.64 R14, [R1+0x118] ;  /* 0x00011800010e7983 */ /* 0x000ea40000300a00 */
[----:B--2---:R-:W-:Y:S01]  /*581d0*/  STL.64 [R1+0x3930], R14 ;  /* 0x0039300e01007387 */ /* 0x004fe20000100a00 */
[----:B------:R-:W-:Y:S02]  /*581e0*/  STL.64 [R1+0x3910], R6 ;  /* 0x0039100601007387 */ /* 0x000fe40000100a00 */
[----:B------:R0:W-:Y:S02]  /*581f0*/  STL.64 [R1+0x3908], R4 ;  /* 0x0039080401007387 */ /* 0x0001e40000100a00 */
[----:B0-----:R-:W2:Y:S01]  /*58200*/  LDL.LU R4, [R1+0x160] ;  /* 0x0001600001047983 */ /* 0x001ea20000300800 */
[----:B------:R-:W2:Y:S02]  /*58210*/  LDL.LU R5, [R1+0x164] ;  /* 0x0001640001057983 */ /* 0x000ea40000300800 */
[----:B------:R-:W2:Y:S02]  /*58220*/  LDL.LU R6, [R1+0x168] ;  /* 0x0001680001067983 */ /* 0x000ea40000300800 */
[----:B------:R-:W2:Y:S01]  /*58230*/  LDL.LU R7, [R1+0x16c] ;  /* 0x00016c0001077983 */ /* 0x000ea20000300800 */
[----:B------:R-:W2:Y:S01]  /*58240*/  LDL R14, [R1+0x128] ;  /* 0x00012800010e7983 */ /* 0x000ea20000100800 */
[----:B----4-:R-:W-:-:S02]  /*58250*/  IMAD.MOV.U32 R15, RZ, RZ, R2 ;  /* 0x000000ffff0f7224 */ /* 0x010fc400078e0002 */
[----:B------:R-:W4:Y:S03]  /*58260*/  LDL.LU R2, [R1+0x397c] ;  /* 0x00397c0001027983 */ /* 0x000f260000300800 */
[----:B--2---:R0:W-:Y:S04]  /*58270*/  STL.64 [R1+0x3948], R14 ;  /* 0x0039480e01007387 */ /* 0x0041e80000100a00 */
[----:B0-----:R-:W2:Y:S04]  /*58280*/  LDL.LU.64 R14, [R1+0x138] ;  /* 0x00013800010e7983 */ /* 0x001ea80000300a00 */
[----:B--2---:R-:W-:Y:S01]  /*58290*/  STL.64 [R1+0x3960], R14 ;  /* 0x0039600e01007387 */ /* 0x004fe20000100a00 */
[----:B------:R-:W-:Y:S02]  /*582a0*/  STL.64 [R1+0x3928], R6 ;  /* 0x0039280601007387 */ /* 0x000fe40000100a00 */
[----:B------:R0:W-:Y:S02]  /*582b0*/  STL.64 [R1+0x3920], R4 ;  /* 0x0039200401007387 */ /* 0x0001e40000100a00 */
[----:B0-----:R-:W2:Y:S01]  /*582c0*/  LDL.LU R4, [R1+0x170] ;  /* 0x0001700001047983 */ /* 0x001ea20000300800 */
[----:B------:R-:W2:Y:S02]  /*582d0*/  LDL.LU R5, [R1+0x174] ;  /* 0x0001740001057983 */ /* 0x000ea40000300800 */
[----:B------:R-:W2:Y:S02]  /*582e0*/  LDL.LU R6, [R1+0x178] ;  /* 0x0001780001067983 */ /* 0x000ea40000300800 */
[----:B------:R-:W2:Y:S01]  /*582f0*/  LDL.LU R7, [R1+0x17c] ;  /* 0x00017c0001077983 */ /* 0x000ea20000300800 */
[----:B------:R-:W3:Y:S01]  /*58300*/  LDL R14, [R1+0x148] ;  /* 0x00014800010e7983 */ /* 0x000ee20000100800 */
[----:B----4-:R-:W-:-:S02]  /*58310*/  IMAD.MOV.U32 R15, RZ, RZ, R2 ;  /* 0x000000ffff0f7224 */ /* 0x010fc400078e0002 */
[----:B------:R-:W4:Y:S01]  /*58320*/  LDL.LU R2, [R1+0x3978] ;  /* 0x0039780001027983 */ /* 0x000f220000300800 */
        /* <DEDUP_REMOVED lines=20> */
[----:B---3--:R-:W-:Y:S01]  /*58470*/  STL.64 [R1+0x38b8], R18 ;  /* 0x0038b81201007387 */ /* 0x008fe20000100a00 */
[----:B------:R-:W-:Y:S03]  /*58480*/  STL.64 [R1+0x38b0], R16 ;  /* 0x0038b01001007387 */ /* 0x000fe60000100a00 */
[----:B------:R0:W-:Y:S01]  /*58490*/  STL.64 [R1+0x38d0], R26 ;  /* 0x0038d01a01007387 */ /* 0x0001e20000100a00 */
[----:B------:R-:W3:Y:S02]  /*584a0*/  LDL.LU R24, [R1+0xa0] ;  /* 0x0000a00001187983 */ /* 0x000ee40000300800 */
[----:B------:R-:W3:Y:S01]  /*584b0*/  LDL.LU R25, [R1+0xa4] ;  /* 0x0000a40001197983 */ /* 0x000ee20000300800 */
        /* <DEDUP_REMOVED lines=51> */
[----:B0-----:R-:W2:Y:S02]  /*587f0*/  LDL.LU.64 R14, [R1+0x3900] ;  /* 0x00390000010e7983 */ /* 0x001ea40000300a00 */
[C---:B--2---:R-:W-:Y:S02]  /*58800*/  HMMA.16816.F32 R12, R20.reuse, R14, R4 ;  /* 0x0000000e140c723c */ /* 0x044fe40000001804 */
[----:B------:R-:W2:Y:S11]  /*58810*/  LDL.LU.64 R6, [R1+0x38f8] ;  /* 0x0038f80001067983 */ /* 0x000eb60000300a00 */
[----:B------:R-:W-:Y:S10]  /*58820*/  @!UPT UIADD3 URZ, URZ, URZ, URZ ;  /* 0x0000003f3f3ff290 */ /* 0x000ff4000fffe03f */
[----:B------:R-:W-:Y:S01]  /*58830*/  STL.64 [R1+0xc0], R12 ;  /* 0x0000c00c01007387 */ /* 0x000fe20000100a00 */
[----:B------:R0:W-:Y:S03]  /*58840*/  STL.64 [R1+0xc8], R14 ;  /* 0x0000c80e01007387 */ /* 0x0001e60000100a00 */
[----:B0-----:R-:W2:Y:S01]  /*58850*/  LDL.LU.64 R14, [R1+0x38f0] ;  /* 0x0038f000010e7983 */ /* 0x001ea20000300a00 */
[----:B------:R-:W2:Y:S02]  /*58860*/  LDL.LU.64 R12, [R1+0x38e8] ;  /* 0x0038e800010c7983 */ /* 0x000ea40000300a00 */
[C---:B--2---:R-:W-:Y:S11]  /*58870*/  HMMA.16816.F32 R12, R20.reuse, R6, R12 ;  /* 0x00000006140c723c */ /* 0x044ff6000000180c */
        /* <DEDUP_REMOVED lines=8> */
[----:B---3--:R-:W-:Y:S01]  /*58900*/  HMMA.16816.F32 R20, R20, R6, R24 ;  /* 0x000000061414723c */ /* 0x008fe20000001818 */
[----:B------:R-:W3:Y:S01]  /*58910*/  LDL.LU.64 R26, [R1+0x38d0] ;  /* 0x0038d000011a7983 */ /* 0x000ee20000300a00 */
[----:B------:R-:W-:-:S02]  /*58920*/  IMAD.MOV.U32 R28, RZ, RZ, R6 ;  /* 0x000000ffff1c7224 */ /* 0x000fc400078e0006 */
[----:B------:R-:W-:Y:S02]  /*58930*/  IMAD.MOV.U32 R29, RZ, RZ, R7 ;  /* 0x000000ffff1d7224 */ /* 0x000fe400078e0007 */
[----:B------:R-:W3:Y:S01]  /*58940*/  LDL.LU.64 R6, [R1+0x38c8] ;  /* 0x0038c80001067983 */ /* 0x000ee20000300a00 */
[----:B------:R-:W3:Y:S02]  /*58950*/  LDL.LU.64 R4, [R1+0x38c0] ;  /* 0x0038c00001047983 */ /* 0x000ee40000300a00 */
[----:B----4-:R-:W-:Y:S11]  /*58960*/  IMAD.MOV.U32 R11, RZ, RZ, R2 ;  /* 0x000000ffff0b7224 */ /* 0x010ff600078e0002 */
[----:B------:R-:W-:Y:S03]  /*58970*/  @!UPT UIADD3 URZ, URZ, URZ, URZ ;  /* 0x0000003f3f3ff290 */ /* 0x000fe6000fffe03f */
[----:B------:R0:W-:Y:S01]  /*58980*/  STL.64 [R1+0xa0], R20 ;  /* 0x0000a01401007387 */ /* 0x0001e20000100a00 */
[----:B------:R1:W-:Y:S02]  /*58990*/  STL [R1+0xa8], R22 ;  /* 0x0000a81601007387 */ /* 0x0003e40000100800 */
[----:B------:R-:W-:Y:S01]  /*589a0*/  IMAD.MOV.U32 R2, RZ, RZ, R23 ;  /* 0x000000ffff027224 */ /* 0x000fe200078e0017 */
[----:B0-----:R-:W4:Y:S01]  /*589b0*/  LDL.LU R20, [R1+0x40] ;  /* 0x0000400001147983 */ /* 0x001f220000300800 */
[----:B------:R-:W4:Y:S02]  /*589c0*/  LDL.LU R21, [R1+0x44] ;  /* 0x0000440001157983 */ /* 0x000f240000300800 */
[----:B-1----:R-:W4:Y:S02]  /*589d0*/  LDL.LU R22, [R1+0x48] ;  /* 0x0000480001167983 */ /* 0x002f240000300800 */
[----:B------:R-:W4:Y:S01]  /*589e0*/  LDL.LU R23, [R1+0x4c] ;  /* 0x00004c0001177983 */ /* 0x000f220000300800 */
[----:B------:R-:W-:Y:S01]  /*589f0*/  STL [R1+0x34a0], R2 ;  /* 0x0034a00201007387 */ /* 0x000fe20000100800 */
[C---:B---3--:R-:W-:Y:S03]  /*58a00*/  HMMA.16816.F32 R24, R4.reuse, R26, R16 ;  /* 0x0000001a0418723c */ /* 0x048fe60000001810 */
[----:B------:R-:W3:Y:S01]  /*58a10*/  LDL.LU.64 R18, [R1+0x38b8] ;  /* 0x0038b80001127983 */ /* 0x000ee20000300a00 */
[----:B------:R-:W3:Y:S11]  /*58a20*/  LDL.LU.64 R16, [R1+0x38b0] ;  /* 0x0038b00001107983 */ /* 0x000ef60000300a00 */
[----:B------:R-:W-:Y:S08]  /*58a30*/  @!UPT UIADD3 URZ, URZ, URZ, URZ ;  /* 0x0000003f3f3ff290 */ /* 0x000ff0000fffe03f */
        /* <DEDUP_REMOVED lines=11> */
[----:B------:R-:W3:Y:S11]  /*58af0*/  LDL.LU.64 R16, [R1+0x3888] ;  /* 0x0038880001107983 */ /* 0x000ef60000300a00 */
[----:B------:R-:W-:Y:S10]  /*58b00*/  @!UPT UIADD3 URZ, URZ, URZ, URZ ;  /* 0x0000003f3f3ff290 */ /* 0x000ff4000fffe03f */
[----:B------:R-:W-:Y:S01]  /*58b10*/  STL.64 [R1+0x70], R24 ;  /* 0x0000701801007387 */ /* 0x000fe20000100a00 */
[----:B------:R0:W-:Y:S02]  /*58b20*/  STL [R1+0x78], R26 ;  /* 0x0000781a01007387 */ /* 0x0001e40000100800 */
[----:B------:R-:W-:Y:S02]  /*58b30*/  IMAD.MOV.U32 R2, RZ, RZ, R27 ;  /* 0x000000ffff027224 */ /* 0x000fe400078e001b */
[----:B0-----:R-:W2:Y:S01]  /*58b40*/  LDL.LU.64 R26, [R1+0x3880] ;  /* 0x00388000011a7983 */ /* 0x001ea20000300a00 */
[----:B------:R-:W3:Y:S02]  /*58b50*/  LDL.LU.64 R24, [R1+0x3878] ;  /* 0x0038780001187983 */ /* 0x000ee40000300a00 */
[----:B------:R0:W-:Y:S02]  /*58b60*/  STL [R1+0x34c0], R2 ;  /* 0x0034c00201007387 */ /* 0x0001e40000100800 */
[----:B0-----:R-:W3:Y:S01]  /*58b70*/  LDL R2, [R1+0x688] ;  /* 0x0006880001027983 */ /* 0x001ee20000100800 */
[C---:B--2---:R-:W-:Y:S11]  /*58b80*/  HMMA.16816.F32 R8, R4.reuse, R26, R8 ;  /* 0x0000001a0408723c */ /* 0x044ff60000001808 */
[----:B------:R-:W-:Y:S11]  /*58b90*/  @!UPT UIADD3 URZ, URZ, URZ, URZ ;  /* 0x0000003f3f3ff290 */ /* 0x000ff6000fffe03f */
[----:B------:R-:W-:Y:S01]  /*58ba0*/  @!UPT UIADD3 URZ, URZ, URZ, URZ ;  /* 0x0000003f3f3ff290 */ /* 0x000fe2000fffe03f */
[----:B------:R-:W-:Y:S01]  /*58bb0*/  STL.64 [R1+0x60], R8 ;  /* 0x0000600801007387 */ /* 0x000fe20000100a00 */
[----:B------:R0:W-:Y:S03]  /*58bc0*/  STL.64 [R1+0x68], R10 ;  /* 0x0000680a01007387 */ /* 0x0001e60000100a00 */
[----:B0-----:R-:W4:Y:S01]  /*58bd0*/  LDL.LU.64 R10, [R1+0x3870] ;  /* 0x00387000010a7983 */ /* 0x001f220000300a00 */
[----:B------:R-:W2:Y:S02]  /*58be0*/  LDL.LU.64 R8, [R1+0x3868] ;  /* 0x0038680001087983 */ /* 0x000ea40000300a00 */
[----:B------:R-:W3:Y:S02]  /*58bf0*/  LDL.LU R26, [R1+0x58] ;  /* 0x00005800011a7983 */ /* 0x000ee40000300800 */
[----:B------:R-:W3:Y:S02]  /*58c00*/  LDL.LU R27, [R1+0x5c] ;  /* 0x00005c00011b7983 */ /* 0x000ee40000300800 */
[C---:B---3--:R-:W-:Y:S11]  /*58c10*/  HMMA.16816.F32 R24, R4.reuse, R14, R24 ;  /* 0x0000000e0418723c */ /* 0x048ff60000001818 */
[----:B------:R-:W-:Y:S11]  /*58c20*/  @!UPT UIADD3 URZ, URZ, URZ, URZ ;  /* 0x0000003f3f3ff290 */ /* 0x000ff6000fffe03f */
[----:B------:R-:W-:Y:S01]  /*58c30*/  @!UPT UIADD3 URZ, URZ, URZ, URZ ;  /* 0x0000003f3f3ff290 */ /* 0x000fe2000fffe03f */
[----:B------:R-:W-:Y:S01]  /*58c40*/  STL.64 [R1+0x50], R24 ;  /* 0x0000501801007387 */ /* 0x000fe20000100a00 */
[----:B------:R4:W-:Y:S02]  /*58c50*/  STL.64 [R1+0x58], R26 ;  /* 0x0000581a01007387 */ /* 0x0009e40000100a00 */
[----:B----4-:R-:W-:Y:S01]  /*58c60*/  HMMA.16816.F32 R24, R4, R10, R20 ;  /* 0x0000000a0418723c */ /* 0x010fe20000001814 */
[----:B------:R-:W0:Y:S04]  /*58c70*/  LDSM.16.MT88.4 R20, [R2+0x12000] ;  /* 0x012000000214783b */ /* 0x000e280000004200 */
[----:B--2---:R-:W-:Y:S11]  /*58c80*/  STL [R1+0x3840], R9 ;  /* 0x0038400901007387 */ /* 0x004ff60000100800 */
[----:B------:R-:W-:Y:S07]  /*58c90*/  @!UPT UIADD3 URZ, URZ, URZ, URZ ;  /* 0x0000003f3f3ff290 */ /* 0x000fee000fffe03f */
[----:B------:R-:W-:Y:S01]  /*58ca0*/  STL.64 [R1+0x40], R24 ;  /* 0x0000401801007387 */ /* 0x000fe20000100a00 */
[----:B------:R-:W-:Y:S02]  /*58cb0*/  STL.64 [R1+0x48], R26 ;  /* 0x0000481a01007387 */ /* 0x000fe40000100a00 */
[----:B------:R-:W-:Y:S01]  /*58cc0*/  LDSM.16.M88.4 R24, [R8+0x1080] ;  /* 0x001080000818783b */ /* 0x000fe20000000200 */
[----:B0-----:R-:W-:Y:S03]  /*58cd0*/  STL.64 [R1+0x37a0], R22 ;  /* 0x0037a01601007387 */ /* 0x001fe60000100a00 */
[----:B------:R-:W-:Y:S02]  /*58ce0*/  STL.64 [R1+0x3798], R20 ;  /* 0x0037981401007387 */ /* 0x000fe40000100a00 */
[----:B------:R-:W0:Y:S04]  /*58cf0*/  LDSM.16.M88.4 R20, [R8+0x80] ;  /* 0x000080000814783b */ /* 0x000e280000000200 */
[----:B------:R-:W-:Y:S01]  /*58d00*/  STL [R1+0x35c8], R2 ;  /* 0x0035c80201007387 */ /* 0x000fe20000100800 */
[----:B0-----:R0:W-:Y:S01]  /*58d10*/  STL.64 [R1+0x20], R20 ;  /* 0x0000201401007387 */ /* 0x0011e20000100a00 */
[----:B------:R1:W-:Y:S02]  /*58d20*/  STL.64 [R1+0x28], R22 ;  /* 0x0000281601007387 */ /* 0x0003e40000100a00 */
[----:B------:R-:W-:Y:S02]  /*58d30*/  STL.64 [R1+0x10], R24 ;  /* 0x0000101801007387 */ /* 0x000fe40000100a00 */
[----:B------:R-:W-:Y:S02]  /*58d40*/  STL.64 [R1+0x18], R26 ;  /* 0x0000181a01007387 */ /* 0x000fe40000100a00 */
[----:B0-----:R-:W-:-:S02]  /*58d50*/  IMAD.MOV.U32 R21, RZ, RZ, R24 ;  /* 0x000000ffff157224 */ /* 0x001fc400078e0018 */
[----:B------:R-:W-:Y:S02]  /*58d60*/  IMAD.MOV.U32 R20, RZ, RZ, R25 ;  /* 0x000000ffff147224 */ /* 0x000fe400078e0019 */
[----:B-1----:R-:W-:Y:S02]  /*58d70*/  IMAD.MOV.U32 R22, RZ, RZ, R17 ;  /* 0x000000ffff167224 */ /* 0x002fe400078e0011 */
[----:B------:R-:W-:Y:S01]  /*58d80*/  IMAD.MOV.U32 R23, RZ, RZ, R16 ;  /* 0x000000ffff177224 */ /* 0x000fe200078e0010 */
[----:B------:R-:W0:Y:S04]  /*58d90*/  LDSM.16.M88.4 R24, [R8+0x3080] ;  /* 0x003080000818783b */ /* 0x000e280000000200 */
[----:B------:R-:W1:Y:S04]  /*58da0*/  LDSM.16.M88.4 R16, [R8+0x2080] ;  /* 0x002080000810783b */ /* 0x000e680000000200 */
[----:B------:R-:W-:Y:S04]  /*58db0*/  STL.64 [R1+0x37b8], R20 ;  /* 0x0037b81401007387 */ /* 0x000fe80000100a00 */
[----:B0-----:R-:W-:Y:S01]  /*58dc0*/  STL.64 [R1+0x3760], R26 ;  /* 0x0037601a01007387 */ /* 0x001fe20000100a00 */
[----:B-1----:R-:W-:Y:S02]  /*58dd0*/  STL.64 [R1], R16 ;  /* 0x0000001001007387 */ /* 0x002fe40000100a00 */
[----:B------:R-:W-:Y:S02]  /*58de0*/  STL.64 [R1+0x8], R18 ;  /* 0x0000081201007387 */ /* 0x000fe40000100a00 */
[----:B------:R0:W-:Y:S01]  /*58df0*/  STL.64 [R1+0x3758], R24 ;  /* 0x0037581801007387 */ /* 0x0001e20000100a00 */
[----:B------:R-:W1:Y:S04]  /*58e00*/  LDSM.16.M88.4 R16, [R8+0x4080] ;  /* 0x004080000810783b */ /* 0x000e680000000200 */
[----:B0-----:R-:W2:Y:S01]  /*58e10*/  LDL.LU R24, [R1+0x490] ;  /* 0x0004900001187983 */ /* 0x001ea20000300800 */
[----:B------:R-:W2:Y:S02]  /*58e20*/  LDL.LU R25, [R1+0x494] ;  /* 0x0004940001197983 */ /* 0x000ea40000300800 */
[----:B------:R-:W2:Y:S02]  /*58e30*/  LDL.LU R26, [R1+0x498] ;  /* 0x00049800011a7983 */ /* 0x000ea40000300800 */
[----:B------:R-:W2:Y:S01]  /*58e40*/  LDL.LU R27, [R1+0x49c] ;  /* 0x00049c00011b7983 */ /* 0x000ea20000300800 */
[----:B-1----:R0:W-:Y:S01]  /*58e50*/  STL [R1+0x33a4], R18 ;  /* 0x0033a41201007387 */ /* 0x0021e20000100800 */
[----:B------:R1:W-:Y:S02]  /*58e60*/  STL [R1+0x33a0], R19 ;  /* 0x0033a01301007387 */ /* 0x0003e40000100800 */
[----:B0-----:R-:W-:-:S02]  /*58e70*/  IMAD.MOV.U32 R18, RZ, RZ, R13 ;  /* 0x000000ffff127224 */ /* 0x001fc400078e000d */
[----:B-1----:R-:W-:Y:S02]  /*58e80*/  IMAD.MOV.U32 R19, RZ, RZ, R12 ;  /* 0x000000ffff137224 */ /* 0x002fe400078e000c */
[----:B------:R-:W0:Y:S04]  /*58e90*/  LDSM.16.M88.4 R12, [R8+0x5080] ;  /* 0x00508000080c783b */ /* 0x000e280000000200 */
[----:B------:R-:W-:Y:S01]  /*58ea0*/  STL.64 [R1+0x37a8], R16 ;  /* 0x0037a81001007387 */ /* 0x000fe20000100a00 */
[----:B------:R2:W-:Y:S03]  /*58eb0*/  STL.64 [R1+0x37c0], R18 ;  /* 0x0037c01201007387 */ /* 0x0005e60000100a00 */
[----:B0-----:R-:W-:Y:S01]  /*58ec0*/  STL [R1+0x328c], R14 ;  /* 0x00328c0e01007387 */ /* 0x001fe20000100800 */
[----:B------:R-:W-:Y:S02]  /*58ed0*/  STL [R1+0x3288], R15 ;  /* 0x0032880f01007387 */ /* 0x000fe40000100800 */
[----:B------:R-:W-:Y:S02]  /*58ee0*/  STL.64 [R1+0x3850], R6 ;  /* 0x0038500601007387 */ /* 0x000fe40000100a00 */
[----:B------:R-:W-:Y:S01]  /*58ef0*/  STL.64 [R1+0x3848], R4 ;  /* 0x0038480401007387 */ /* 0x000fe20000100a00 */
[----:B--2---:R-:W-:Y:S01]  /*58f00*/  HMMA.16816.F32 R16, R4, R22, R24 ;  /* 0x000000160410723c */ /* 0x004fe20000001818 */
[----:B------:R-:W0:Y:S11]  /*58f10*/  LDSM.16.M88.4 R4, [R8+0x6080] ;  /* 0x006080000804783b */ /* 0x000e360000000200 */
[----:B------:R-:W-:Y:S11]  /*58f20*/  @!UPT UIADD3 URZ, URZ, URZ, URZ ;  /* 0x0000003f3f3ff290 */ /* 0x000ff6000fffe03f */
[----:B------:R-:W-:Y:S01]  /*58f30*/  STL.64 [R1+0x4a0], R16 ;  /* 0x0004a01001007387 */ /* 0x000fe20000100a00 */
[----:B------:R1:W-:Y:S02]  /*58f40*/  STL.64 [R1+0x4a8], R18 ;  /* 0x0004a81201007387 */ /* 0x0003e40000100a00 */
[----:B------:R-:W2:Y:S02]  /*58f50*/  LDL.LU R20, [R1+0x450] ;  /* 0x0004500001147983 */ /* 0x000ea40000300800 */
[----:B------:R-:W2:Y:S01]  /*58f60*/  LDL.LU R21, [R1+0x454] ;  /* 0x0004540001157983 */ /* 0x000ea20000300800 */
[----:B------:R-:W3:Y:S01]  /*58f70*/  LDL.LU R22, [R1+0x458] ;  /* 0x0004580001167983 */ /* 0x000ee20000300800 */
[----:B------:R-:W3:Y:S03]  /*58f80*/  LDL.LU R23, [R1+0x45c] ;  /* 0x00045c0001177983 */ /* 0x000ee60000300800 */
[----:B---3--:R-:W-:Y:S01]  /*58f90*/  STL.64 [R1+0x37d0], R22 ;  /* 0x0037d01601007387 */ /* 0x008fe20000100a00 */
[----:B--2---:R-:W-:Y:S02]  /*58fa0*/  STL.64 [R1+0x37c8], R20 ;  /* 0x0037c81401007387 */ /* 0x004fe40000100a00 */
[----:B-1----:R-:W2:Y:S02]  /*58fb0*/  LDL.LU R18, [R1+0x108] ;  /* 0x0001080001127983 */ /* 0x002ea40000300800 */
[----:B------:R-:W2:Y:S02]  /*58fc0*/  LDL.LU R19, [R1+0x10c] ;  /* 0x00010c0001137983 */ /* 0x000ea40000300800 */
[----:B--2---:R1:W-:Y:S02]  /*58fd0*/  STL.64 [R1+0x37d8], R18 ;  /* 0x0037d81201007387 */ /* 0x0043e40000100a00 */
[----:B-1----:R-:W-:-:S02]  /*58fe0*/  IMAD.MOV.U32 R18, RZ, RZ, R3 ;  /* 0x000000ffff127224 */ /* 0x002fc400078e0003 */
[----:B------:R-:W-:Y:S01]  /*58ff0*/  IMAD.MOV.U32 R19, RZ, RZ, R0 ;  /* 0x000000ffff137224 */ /* 0x000fe200078e0000 */
[----:B------:R-:W2:Y:S01]  /*59000*/  LDL.LU R3, [R1+0x3864] ;  /* 0x0038640001037983 */ /* 0x000ea20000300800 */
[----:B------:R-:W3:Y:S03]  /*59010*/  LDL.LU R0, [R1+0x3860] ;  /* 0x0038600001007983 */ /* 0x000ee60000300800 */
[----:B------:R-:W-:Y:S01]  /*59020*/  STL.64 [R1+0x37f0], R18 ;  /* 0x0037f01201007387 */ /* 0x000fe20000100a00 */
[----:B------:R-:W4:Y:S02]  /*59030*/  LDL.LU R20, [R1+0x460] ;  /* 0x0004600001147983 */ /* 0x000f240000300800 */
[----:B------:R-:W4:Y:S02]  /*59040*/  LDL.LU R21, [R1+0x464] ;  /* 0x0004640001157983 */ /* 0x000f240000300800 */
[----:B------:R-:W2:Y:S01]  /*59050*/  LDL.LU R22, [R1+0x468] ;  /* 0x0004680001167983 */ /* 0x000ea20000300800 */
[----:B------:R-:W2:Y:S01]  /*59060*/  LDL.LU R23, [R1+0x46c] ;  /* 0x00046c0001177983 */ /* 0x000ea20000300800 */
[----:B------:R-:W2:Y:S02]  /*59070*/  LDL.LU R26, [R1+0x128] ;  /* 0x00012800011a7983 */ /* 0x000ea40000300800 */
[----:B------:R-:W2:Y:S02]  /*59080*/  LDL.LU R27, [R1+0x12c] ;  /* 0x00012c00011b7983 */ /* 0x000ea40000300800 */
[----:B--2---:R3:W-:Y:S02]  /*59090*/  STL.64 [R1+0x37f8], R26 ;  /* 0x0037f81a01007387 */ /* 0x0047e40000100a00 */
[----:B---3--:R-:W-:-:S02]  /*590a0*/  IMAD.MOV.U32 R26, RZ, RZ, R0 ;  /* 0x000000ffff1a7224 */ /* 0x008fc400078e0000 */
[----:B------:R-:W-:Y:S01]  /*590b0*/  IMAD.MOV.U32 R27, RZ, RZ, R3 ;  /* 0x000000ffff1b7224 */ /* 0x000fe200078e0003 */
[----:B------:R-:W2:Y:S01]  /*590c0*/  LDL.LU R0, [R1+0x385c] ;  /* 0x00385c0001007983 */ /* 0x000ea20000300800 */
[----:B------:R-:W3:Y:S03]  /*590d0*/  LDL.LU R3, [R1+0x3858] ;  /* 0x0038580001037983 */ /* 0x000ee60000300800 */
[----:B------:R1:W-:Y:S01]  /*590e0*/  STL.64 [R1+0x3810], R26 ;  /* 0x0038101a01007387 */ /* 0x0003e20000100a00 */
[----:B------:R-:W2:Y:S02]  /*590f0*/  LDL.LU R16, [R1+0x480] ;  /* 0x0004800001107983 */ /* 0x000ea40000300800 */
[----:B------:R-:W2:Y:S02]  /*59100*/  LDL.LU R17, [R1+0x484] ;  /* 0x0004840001117983 */ /* 0x000ea40000300800 */
[----:B------:R-:W2:Y:S01]  /*59110*/  LDL.LU R18, [R1+0x488] ;  /* 0x0004880001127983 */ /* 0x000ea20000300800 */
[----:B------:R-:W2:Y:S04]  /*59120*/  LDL.LU R19, [R1+0x48c] ;  /* 0x00048c0001137983 */ /* 0x000ea80000300800 */
[----:B-1----:R-:W2:Y:S01]  /*59130*/  LDL.LU R26, [R1+0x148] ;  /* 0x00014800011a7983 */ /* 0x002ea20000300800 */
[----:B------:R-:W2:Y:S03]  /*59140*/  LDL.LU R27, [R1+0x14c] ;  /* 0x00014c00011b7983 */ /* 0x000ea60000300800 */
[----:B--2---:R-:W-:Y:S01]  /*59150*/  STL.64 [R1+0x3828], R26 ;  /* 0x0038281a01007387 */ /* 0x004fe20000100a00 */
[----:B------:R-:W-:Y:S02]  /*59160*/  STL.64 [R1+0x3808], R18 ;  /* 0x0038081201007387 */ /* 0x000fe40000100a00 */
[----:B------:R1:W-:Y:S02]  /*59170*/  STL.64 [R1+0x3800], R16 ;  /* 0x0038001001007387 */ /* 0x0003e40000100a00 */
[----:B-1----:R-:W2:Y:S01]  /*59180*/  LDL.LU R16, [R1+0x560] ;  /* 0x0005600001107983 */ /* 0x002ea20000300800 */
[----:B------:R-:W2:Y:S02]  /*59190*/  LDL.LU R17, [R1+0x564] ;  /* 0x0005640001117983 */ /* 0x000ea40000300800 */
[----:B------:R-:W2:Y:S02]  /*591a0*/  LDL.LU R18, [R1+0x568] ;  /* 0x0005680001127983 */ /* 0x000ea40000300800 */
[----:B------:R-:W2:Y:S02]  /*591b0*/  LDL.LU R19, [R1+0x56c] ;  /* 0x00056c0001137983 */ /* 0x000ea40000300800 */
[----:B--2---:R-:W-:Y:S01]  /*591c0*/  STL.64 [R1+0x3820], R18 ;  /* 0x0038201201007387 */ /* 0x004fe20000100a00 */
[----:B------:R1:W-:Y:S03]  /*591d0*/  STL.64 [R1+0x3818], R16 ;  /* 0x0038181001007387 */ /* 0x0003e60000100a00 */
[----:B-1----:R-:W2:Y:S01]  /*591e0*/  LDL.LU R16, [R1+0x4b0] ;  /* 0x0004b00001107983 */ /* 0x002ea20000300800 */
[----:B------:R-:W2:Y:S02]  /*591f0*/  LDL.LU R17, [R1+0x4b4] ;  /* 0x0004b40001117983 */ /* 0x000ea40000300800 */
[----:B------:R-:W2:Y:S02]  /*59200*/  LDL.LU R18, [R1+0x4b8] ;  /* 0x0004b80001127983 */ /* 0x000ea40000300800 */
[----:B------:R-:W2:Y:S02]  /*59210*/  LDL.LU R19, [R1+0x4bc] ;  /* 0x0004bc0001137983 */ /* 0x000ea40000300800 */
[----:B---3--:R-:W-:-:S02]  /*59220*/  IMAD.MOV.U32 R26, RZ, RZ, R3 ;  /* 0x000000ffff1a7224 */ /* 0x008fc400078e0003 */
[----:B------:R-:W-:Y:S02]  /*59230*/  IMAD.MOV.U32 R27, RZ, RZ, R0 ;  /* 0x000000ffff1b7224 */ /* 0x000fe400078e0000 */
[----:B0-----:R-:W-:Y:S02]  /*59240*/  IMAD.MOV.U32 R0, RZ, RZ, R4 ;  /* 0x000000ffff007224 */ /* 0x001fe400078e0004 */
[----:B------:R-:W-:Y:S01]  /*59250*/  IMAD.MOV.U32 R3, RZ, RZ, R5 ;  /* 0x000000ffff037224 */ /* 0x000fe200078e0005 */
[----:B--2---:R-:W-:Y:S01]  /*59260*/  STL.64 [R1+0x3838], R18 ;  /* 0x0038381201007387 */ /* 0x004fe20000100a00 */
[----:B------:R0:W-:Y:S03]  /*59270*/  STL.64 [R1+0x3830], R16 ;  /* 0x0038301001007387 */ /* 0x0001e60000100a00 */
[----:B0-----:R-:W2:Y:S01]  /*59280*/  LDL.LU R16, [R1+0x4c0] ;  /* 0x0004c00001107983 */ /* 0x001ea20000300800 */
[----:B------:R-:W2:Y:S02]  /*59290*/  LDL.LU R17, [R1+0x4c4] ;  /* 0x0004c40001117983 */ /* 0x000ea40000300800 */
[----:B------:R-:W2:Y:S02]  /*592a0*/  LDL.LU R18, [R1+0x4c8] ;  /* 0x0004c80001127983 */ /* 0x000ea40000300800 */
[----:B------:R-:W2:Y:S01]  /*592b0*/  LDL.LU R19, [R1+0x4cc] ;  /* 0x0004cc0001137983 */ /* 0x000ea20000300800 */
[----:B------:R-:W-:Y:S01]  /*592c0*/  STL.64 [R1+0x37e8], R22 ;  /* 0x0037e81601007387 */ /* 0x000fe20000100a00 */
[----:B----4-:R0:W-:Y:S03]  /*592d0*/  STL.64 [R1+0x37e0], R20 ;  /* 0x0037e01401007387 */ /* 0x0101e60000100a00 */
[----:B0-----:R-:W3:Y:S01]  /*592e0*/  LDL.LU R20, [R1+0x470] ;  /* 0x0004700001147983 */ /* 0x001ee20000300800 */
[----:B------:R-:W3:Y:S02]  /*592f0*/  LDL.LU R21, [R1+0x474] ;  /* 0x0004740001157983 */ /* 0x000ee40000300800 */
[----:B------:R-:W3:Y:S02]  /*59300*/  LDL.LU R22, [R1+0x478] ;  /* 0x0004780001167983 */ /* 0x000ee40000300800 */
[----:B------:R-:W3:Y:S01]  /*59310*/  LDL.LU R23, [R1+0x47c] ;  /* 0x00047c0001177983 */ /* 0x000ee20000300800 */
[----:B------:R-:W-:Y:S01]  /*59320*/  STL.64 [R1+0x30], R4 ;  /* 0x0000300401007387 */ /* 0x000fe20000100a00 */
        /* <DEDUP_REMOVED lines=25> */
[----:B------:R-:W1:Y:S04]  /*594c0*/  LDSM.16.M88.4 R8, [R8+0xf080] ;  /* 0x00f080000808783b */ /* 0x000e680000000200 */
[----:B0-----:R-:W-:Y:S01]  /*594d0*/  STL.64 [R1+0x170], R4 ;  /* 0x0001700401007387 */ /* 0x001fe20000100a00 */
[----:B------:R0:W-:Y:S03]  /*594e0*/  STL.64 [R1+0x178], R6 ;  /* 0x0001780601007387 */ /* 0x0001e60000100a00 */
[----:B0-----:R-:W2:Y:S01]  /*594f0*/  LDL.LU.64 R6, [R1+0x3850] ;  /* 0x0038500001067983 */ /* 0x001ea20000300a00 */
[----:B------:R-:W2:Y:S02]  /*59500*/  LDL.LU.64 R4, [R1+0x3848] ;  /* 0x0038480001047983 */ /* 0x000ea40000300a00 */
[----:B-1----:R0:W-:Y:S02]  /*59510*/  STL.64 [R1+0x160], R8 ;  /* 0x0001600801007387 */ /* 0x0021e40000100a00 */
[----:B------:R-:W-:Y:S01]  /*59520*/  STL.64 [R1+0x168], R10 ;  /* 0x0001680a01007387 */ /* 0x000fe20000100a00 */
[----:B0-----:R-:W4:Y:S04]  /*59530*/  LDL.LU R9, [R1+0x3840] ;  /* 0x0038400001097983 */ /* 0x001f280000300800 */
[----:B----4-:R-:W0:Y:S01]  /*59540*/  LDSM.16.MT88.4 R8, [R9+0x12000] ;  /* 0x012000000908783b */ /* 0x010e220000004200 */
[C---:B--2---:R-:W-:Y:S03]  /*59550*/  HMMA.16816.F32 R24, R4.reuse, R26, R16 ;  /* 0x0000001a0418723c */ /* 0x044fe60000001810 */
[----:B0-----:R-:W-:Y:S01]  /*59560*/  STL.64 [R1+0x3680], R10 ;  /* 0x0036800a01007387 */ /* 0x001fe20000100a00 */
[----:B------:R0:W-:Y:S03]  /*59570*/  STL.64 [R1+0x3678], R8 ;  /* 0x0036780801007387 */ /* 0x0001e60000100a00 */
[----:B0-----:R-:W2:Y:S01]  /*59580*/  LDL.LU R8, [R1+0x440] ;  /* 0x0004400001087983 */ /* 0x001ea20000300800 */
[----:B------:R-:W2:Y:S02]  /*59590*/  LDL.LU R9, [R1+0x444] ;  /* 0x0004440001097983 */ /* 0x000ea40000300800 */
[----:B------:R-:W2:Y:S02]  /*595a0*/  LDL.LU R10, [R1+0x448] ;  /* 0x00044800010a7983 */ /* 0x000ea40000300800 */
[----:B------:R-:W2:Y:S01]  /*595b0*/  LDL.LU R11, [R1+0x44c] ;  /* 0x00044c00010b7983 */ /* 0x000ea20000300800 */
[----:B------:R-:W4:Y:S01]  /*595c0*/  LDL.LU.64 R18, [R1+0x3838] ;  /* 0x0038380001127983 */ /* 0x000f220000300a00 */
[----:B------:R-:W4:Y:S09]  /*595d0*/  LDL.LU.64 R16, [R1+0x3830] ;  /* 0x0038300001107983 */ /* 0x000f320000300a00 */
        /* <DEDUP_REMOVED lines=18> */
[----:B------:R-:W3:Y:S11]  /*59700*/  LDL.LU.64 R18, [R1+0x37f0] ;  /* 0x0037f00001127983 */ /* 0x000ef60000300a00 */
[----:B------:R-:W-:Y:S10]  /*59710*/  @!UPT UIADD3 URZ, URZ, URZ, URZ ;  /* 0x0000003f3f3ff290 */ /* 0x000ff4000fffe03f */
[----:B------:R0:W-:Y:S01]  /*59720*/  STL.64 [R1+0x480], R24 ;  /* 0x0004801801007387 */ /* 0x0001e20000100a00 */
[----:B------:R1:W-:Y:S03]  /*59730*/  STL.64 [R1+0x488], R26 ;  /* 0x0004881a01007387 */ /* 0x0003e60000100a00 */
[----:B0-----:R-:W4:Y:S01]  /*59740*/  LDL.64 R24, [R1] ;  /* 0x0000000001187983 */ /* 0x001f220000100a00 */
        /* <DEDUP_REMOVED lines=11> */
[----:B------:R-:W3:Y:S01]  /*59800*/  LDL.LU.64 R22, [R1+0x37d0] ;  /* 0x0037d00001167983 */ /* 0x000ee20000300a00 */
[----:B------:R-:W3:Y:S11]  /*59810*/  LDL.LU.64 R20, [R1+0x37c8] ;  /* 0x0037c80001147983 */ /* 0x000ef60000300a00 */
[----:B------:R-:W-:Y:S09]  /*59820*/  @!UPT UIADD3 URZ, URZ, URZ, URZ ;  /* 0x0000003f3f3ff290 */ /* 0x000ff2000fffe03f */
[----:B------:R-:W-:Y:S01]  /*59830*/  STL.64 [R1+0x460], R16 ;  /* 0x0004601001007387 */ /* 0x000fe20000100a00 */
[----:B------:R0:W-:Y:S03]  /*59840*/  STL.64 [R1+0x468], R18 ;  /* 0x0004681201007387 */ /* 0x0001e60000100a00 */
[----:B0-----:R-:W2:Y:S01]  /*59850*/  LDL.LU.64 R18, [R1+0x37c0] ;  /* 0x0037c00001127983 */ /* 0x001ea20000300a00 */
[----:B---3--:R-:W-:Y:S03]  /*59860*/  HMMA.16816.F32 R24, R4, R26, R20 ;  /* 0x0000001a0418723c */ /* 0x008fe60000001814 */
[----:B------:R-:W3:Y:S04]  /*59870*/  LDL.LU.64 R20, [R1+0x37b8] ;  /* 0x0037b80001147983 */ /* 0x000ee80000300a00 */
[----:B------:R-:W-:-:S02]  /*59880*/  IMAD.MOV.U32 R22, RZ, RZ, R28 ;  /* 0x000000ffff167224 */ /* 0x000fc400078e001c */
[----:B------:R-:W-:Y:S01]  /*59890*/  IMAD.MOV.U32 R23, RZ, RZ, R29 ;  /* 0x000000ffff177224 */ /* 0x000fe200078e001d */
[----:B--2---:R-:W-:Y:S11]  /*598a0*/  HMMA.16816.F32 R8, R4, R18, R8 ;  /* 0x000000120408723c */ /* 0x004ff60000001808 */
[----:B------:R-:W-:Y:S02]  /*598b0*/  @!UPT UIADD3 URZ, URZ, URZ, URZ ;  /* 0x0000003f3f3ff290 */ /* 0x000fe4000fffe03f */
[----:B------:R-:W-:Y:S01]  /*598c0*/  STL.64 [R1+0x450], R24 ;  /* 0x0004501801007387 */ /* 0x000fe20000100a00 */
[----:B------:R-:W-:Y:S09]  /*598d0*/  STL.64 [R1+0x458], R26 ;  /* 0x0004581a01007387 */ /* 0x000ff20000100a00 */
[----:B------:R0:W-:Y:S01]  /*598e0*/  STL.64 [R1+0x440], R8 ;  /* 0x0004400801007387 */ /* 0x0001e20000100a00 */
[----:B------:R1:W-:Y:S02]  /*598f0*/  STL.64 [R1+0x448], R10 ;  /* 0x0004480a01007387 */ /* 0x0003e40000100a00 */
[----:B------:R-:W2:Y:S02]  /*59900*/  LDL.LU R28, [R1+0x37b4] ;  /* 0x0037b400011c7983 */ /* 0x000ea40000300800 */
[----:B------:R-:W4:Y:S01]  /*59910*/  LDL.LU R29, [R1+0x37b0] ;  /* 0x0037b000011d7983 */ /* 0x000f220000300800 */
[----:B------:R-:W2:Y:S01]  /*59920*/  LDL.LU R16, [R1+0x2c0] ;  /* 0x0002c00001107983 */ /* 0x000ea20000300800 */
[----:B------:R-:W2:Y:S02]  /*59930*/  LDL.LU R17, [R1+0x2c4] ;  /* 0x0002c40001117983 */ /* 0x000ea40000300800 */
[----:B------:R-:W2:Y:S02]  /*59940*/  LDL.LU R18, [R1+0x2c8] ;  /* 0x0002c80001127983 */ /* 0x000ea40000300800 */
[----:B------:R-:W2:Y:S01]  /*59950*/  LDL.LU R19, [R1+0x2cc] ;  /* 0x0002cc0001137983 */ /* 0x000ea20000300800 */
[----:B0-----:R-:W2:Y:S01]  /*59960*/  LDL.LU R8, [R1+0x2b0] ;  /* 0x0002b00001087983 */ /* 0x001ea20000300800 */
[----:B------:R-:W2:Y:S02]  /*59970*/  LDL.LU R9, [R1+0x2b4] ;  /* 0x0002b40001097983 */ /* 0x000ea40000300800 */
[----:B-1----:R-:W2:Y:S02]  /*59980*/  LDL.LU R10, [R1+0x2b8] ;  /* 0x0002b800010a7983 */ /* 0x002ea40000300800 */
[----:B------:R-:W2:Y:S02]  /*59990*/  LDL.LU R11, [R1+0x2bc] ;  /* 0x0002bc00010b7983 */ /* 0x000ea40000300800 */
[----:B---3--:R-:W-:-:S02]  /*599a0*/  IMAD.MOV.U32 R24, RZ, RZ, R21 ;  /* 0x000000ffff187224 */ /* 0x008fc400078e0015 */
[----:B------:R-:W-:-:S05]  /*599b0*/  IMAD.MOV.U32 R25, RZ, RZ, R20 ;  /* 0x000000ffff197224 */ /* 0x000fca00078e0014 */
[----:B------:R0:W-:Y:S01]  /*599c0*/  STL.64 [R1+0x3790], R24 ;  /* 0x0037901801007387 */ /* 0x0001e20000100a00 */
[----:B------:R-:W3:Y:S03]  /*599d0*/  LDL R15, [R1+0x1ec4] ;  /* 0x001ec400010f7983 */ /* 0x000ee60000100800 */
[----:B0-----:R-:W2:Y:S04]  /*599e0*/  LDL.64 R24, [R1+0x20] ;  /* 0x0000200001187983 */ /* 0x001ea80000100a00 */
[----:B---3--:R-:W-:Y:S01]  /*599f0*/  STL.64 [R1+0x3738], R14 ;  /* 0x0037380e01007387 */ /* 0x008fe20000100a00 */
[----:B------:R0:W-:Y:S03]  /*59a00*/  STL.64 [R1+0x3730], R12 ;  /* 0x0037300c01007387 */ /* 0x0001e60000100a00 */
[----:B0-----:R-:W3:Y:S01]  /*59a10*/  LDL.LU R12, [R1+0x270] ;  /* 0x00027000010c7983 */ /* 0x001ee20000300800 */
[----:B------:R-:W3:Y:S02]  /*59a20*/  LDL.LU R13, [R1+0x274] ;  /* 0x00027400010d7983 */ /* 0x000ee40000300800 */
[----:B------:R-:W2:Y:S02]  /*59a30*/  LDL.LU R14, [R1+0x278] ;  /* 0x00027800010e7983 */ /* 0x000ea40000300800 */
[----:B------:R-:W2:Y:S02]  /*59a40*/  LDL.LU R15, [R1+0x27c] ;  /* 0x00027c00010f7983 */ /* 0x000ea40000300800 */
[----:B--2---:R-:W-:Y:S01]  /*59a50*/  STL.64 [R1+0x3748], R14 ;  /* 0x0037480e01007387 */ /* 0x004fe20000100a00 */
[----:B---3--:R0:W-:Y:S03]  /*59a60*/  STL.64 [R1+0x3740], R12 ;  /* 0x0037400c01007387 */ /* 0x0081e60000100a00 */
        /* <DEDUP_REMOVED lines=9> */
[----:B------:R-:W3:Y:S01]  /*59b00*/  LDL.LU R15, [R1+0x29c] ;  /* 0x00029c00010f7983 */ /* 0x000ee20000300800 */
[----:B------:R-:W-:Y:S01]  /*59b10*/  HMMA.16816.F32 R4, R4, R22, R16 ;  /* 0x000000160404723c */ /* 0x000fe20000001810 */
[----:B---3--:R-:W-:Y:S01]  /*59b20*/  STL.64 [R1+0x3788], R14 ;  /* 0x0037880e01007387 */ /* 0x008fe20000100a00 */
[----:B--2---:R0:W-:Y:S03]  /*59b30*/  STL.64 [R1+0x3780], R12 ;  /* 0x0037800c01007387 */ /* 0x0041e60000100a00 */
[----:B0-----:R-:W2:Y:S01]  /*59b40*/  LDL.LU R12, [R1+0x2a0] ;  /* 0x0002a000010c7983 */ /* 0x001ea20000300800 */
[----:B------:R-:W2:Y:S02]  /*59b50*/  LDL.LU R13, [R1+0x2a4] ;  /* 0x0002a400010d7983 */ /* 0x000ea40000300800 */
[----:B------:R-:W2:Y:S02]  /*59b60*/  LDL.LU R14, [R1+0x2a8] ;  /* 0x0002a800010e7983 */ /* 0x000ea40000300800 */
[----:B------:R-:W2:Y:S01]  /*59b70*/  LDL.LU R15, [R1+0x2ac] ;  /* 0x0002ac00010f7983 */ /* 0x000ea20000300800 */
[----:B------:R-:W3:Y:S01]  /*59b80*/  LDL.LU.64 R16, [R1+0x37a8] ;  /* 0x0037a80001107983 */ /* 0x000ee20000300a00 */
[----:B------:R-:W2:Y:S02]  /*59b90*/  LDL.LU.64 R22, [R1+0x37a0] ;  /* 0x0037a00001167983 */ /* 0x000ea40000300a00 */
[----:B------:R-:W2:Y:S09]  /*59ba0*/  LDL.LU.64 R20, [R1+0x3798] ;  /* 0x0037980001147983 */ /* 0x000eb20000300a00 */
[----:B------:R0:W-:Y:S02]  /*59bb0*/  STL.64 [R1+0x2c0], R4 ;  /* 0x0002c00401007387 */ /* 0x0001e40000100a00 */
[----:B------:R-:W-:-:S02]  /*59bc0*/  IMAD.MOV.U32 R19, RZ, RZ, R7 ;  /* 0x000000ffff137224 */ /* 0x000fc400078e0007 */
[----:B------:R-:W-:Y:S01]  /*59bd0*/  IMAD.MOV.U32 R18, RZ, RZ, R6 ;  /* 0x000000ffff127224 */ /* 0x000fe200078e0006 */
[----:B0-----:R-:W3:Y:S01]  /*59be0*/  LDL.LU R4, [R1+0x260] ;  /* 0x0002600001047983 */ /* 0x001ee20000300800 */
[----:B------:R-:W3:Y:S02]  /*59bf0*/  LDL.LU R5, [R1+0x264] ;  /* 0x0002640001057983 */ /* 0x000ee40000300800 */
[----:B------:R-:W3:Y:S02]  /*59c00*/  LDL.LU R6, [R1+0x268] ;  /* 0x0002680001067983 */ /* 0x000ee40000300800 */
[----:B------:R-:W3:Y:S01]  /*59c10*/  LDL.LU R7, [R1+0x26c] ;  /* 0x00026c0001077983 */ /* 0x000ee20000300800 */
[----:B------:R-:W-:Y:S01]  /*59c20*/  STL [R1+0x33ac], R19 ;  /* 0x0033ac1301007387 */ /* 0x000fe20000100800 */
[----:B------:R-:W-:Y:S01]  /*59c30*/  STL [R1+0x33a8], R18 ;  /* 0x0033a81201007387 */ /* 0x000fe20000100800 */
[C---:B--2---:R-:W-:Y:S11]  /*59c40*/  HMMA.16816.F32 R8, R20.reuse, R24, R8 ;  /* 0x000000181408723c */ /* 0x044ff60000001808 */
[----:B------:R-:W-:Y:S11]  /*59c50*/  @!UPT UIADD3 URZ, URZ, URZ, URZ ;  /* 0x0000003f3f3ff290 */ /* 0x000ff6000fffe03f */
[----:B------:R-:W-:Y:S01]  /*59c60*/  @!UPT UIADD3 URZ, URZ, URZ, URZ ;  /* 0x0000003f3f3ff290 */ /* 0x000fe2000fffe03f */
[----:B------:R0:W-:Y:S01]  /*59c70*/  STL.64 [R1+0x2b0], R8 ;  /* 0x0002b00801007387 */ /* 0x0001e20000100a00 */
[----:B------:R-:W-:Y:S02]  /*59c80*/  STL.64 [R1+0x2b8], R10 ;  /* 0x0002b80a01007387 */ /* 0x000fe40000100a00 */
[----:B0-----:R-:W-:Y:S02]  /*59c90*/  IMAD.MOV.U32 R9, RZ, RZ, R24 ;  /* 0x000000ffff097224 */ /* 0x001fe400078e0018 */
[----:B------:R-:W-:Y:S02]  /*59ca0*/  IMAD.MOV.U32 R8, RZ, RZ, R25 ;  /* 0x000000ffff087224 */ /* 0x000fe400078e0019 */
[----:B------:R-:W2:Y:S02]  /*59cb0*/  LDL.LU.64 R24, [R1+0x3790] ;  /* 0x0037900001187983 */ /* 0x000ea40000300a00 */
[C---:B--2---:R-:W-:Y:S02]  /*59cc0*/  HMMA.16816.F32 R24, R20.reuse, R24, R12 ;  /* 0x000000181418723c */ /* 0x044fe4000000180c */
[----:B------:R-:W2:Y:S01]  /*59cd0*/  LDL.LU.64 R14, [R1+0x3788] ;  /* 0x00378800010e7983 */ /* 0x000ea20000300a00 */
[----:B------:R-:W2:Y:S11]  /*59ce0*/  LDL.LU.64 R12, [R1+0x3780] ;  /* 0x00378000010c7983 */ /* 0x000eb60000300a00 */
[----:B------:R-:W-:Y:S09]  /*59cf0*/  @!UPT UIADD3 URZ, URZ, URZ, URZ ;  /* 0x0000003f3f3ff290 */ /* 0x000ff2000fffe03f */
[----:B------:R0:W-:Y:S01]  /*59d00*/  STL.64 [R1+0x2a0], R24 ;  /* 0x0002a01801007387 */ /* 0x0001e20000100a00 */
[----:B------:R-:W-:Y:S03]  /*59d10*/  STL.64 [R1+0x2a8], R26 ;  /* 0x0002a81a01007387 */ /* 0x000fe60000100a00 */
[----:B0-----:R-:W2:Y:S02]  /*59d20*/  LDL.LU.64 R24, [R1+0x3778] ;  /* 0x0037780001187983 */ /* 0x001ea40000300a00 */
[----:B--2---:R-:W-:Y:S01]  /*59d30*/  HMMA.16816.F32 R12, R20, R24, R12 ;  /* 0x00000018140c723c */ /* 0x004fe2000000180c */
        /* <DEDUP_REMOVED lines=8> */
[----:B------:R-:W2:Y:S01]  /*59dc0*/  LDL.LU.64 R24, [R1+0x3758] ;  /* 0x0037580001187983 */ /* 0x000ea20000300a00 */
[----:B------:R-:W-:Y:S01]  /*59dd0*/  STL.64 [R1+0x36d0], R10 ;  /* 0x0036d00a01007387 */ /* 0x000fe20000100a00 */
[----:B------:R0:W-:Y:S02]  /*59de0*/  STL.64 [R1+0x36c8], R8 ;  /* 0x0036c80801007387 */ /* 0x0001e40000100a00 */
[----:B0-----:R-:W-:-:S02]  /*59df0*/  IMAD.MOV.U32 R8, RZ, RZ, R0 ;  /* 0x000000ffff087224 */ /* 0x001fc400078e0000 */
[----:B------:R-:W-:Y:S01]  /*59e00*/  IMAD.MOV.U32 R9, RZ, RZ, R3 ;  /* 0x000000ffff097224 */ /* 0x000fe200078e0003 */
[----:B------:R-:W3:Y:S01]  /*59e10*/  LDL.LU R0, [R1+0x3754] ;  /* 0x0037540001007983 */ /* 0x000ee20000300800 */
[----:B------:R-:W3:Y:S01]  /*59e20*/  LDL.LU R3, [R1+0x3750] ;  /* 0x0037500001037983 */ /* 0x000ee20000300800 */
[C---:B--2---:R-:W-:Y:S11]  /*59e30*/  HMMA.16816.F32 R12, R20.reuse, R24, R12 ;  /* 0x00000018140c723c */ /* 0x044ff6000000180c */
[----:B------:R-:W-:Y:S11]  /*59e40*/  @!UPT UIADD3 URZ, URZ, URZ, URZ ;  /* 0x0000003f3f3ff290 */ /* 0x000ff6000fffe03f */
[----:B------:R-:W-:Y:S01]  /*59e50*/  @!UPT UIADD3 URZ, URZ, URZ, URZ ;  /* 0x0000003f3f3ff290 */ /* 0x000fe2000fffe03f */
[----:B------:R-:W-:Y:S01]  /*59e60*/  STL.64 [R1+0x280], R12 ;  /* 0x0002800c01007387 */ /* 0x000fe20000100a00 */
[----:B------:R0:W-:Y:S03]  /*59e70*/  STL.64 [R1+0x288], R14 ;  /* 0x0002880e01007387 */ /* 0x0001e60000100a00 */
[----:B0-----:R-:W2:Y:S01]  /*59e80*/  LDL.LU.64 R14, [R1+0x3748] ;  /* 0x00374800010e7983 */ /* 0x001ea20000300a00 */
[----:B------:R-:W2:Y:S02]  /*59e90*/  LDL.LU.64 R12, [R1+0x3740] ;  /* 0x00374000010c7983 */ /* 0x000ea40000300a00 */
[----:B------:R3:W-:Y:S02]  /*59ea0*/  STL.64 [R1+0x3630], R26 ;  /* 0x0036301a01007387 */ /* 0x0007e40000100a00 */
[----:B------:R0:W-:Y:S02]  /*59eb0*/  STL.64 [R1+0x3628], R24 ;  /* 0x0036281801007387 */ /* 0x0001e40000100a00 */
[----:B---3--:R-:W-:Y:S01]  /*59ec0*/  IMAD.MOV.U32 R26, RZ, RZ, R3 ;  /* 0x000000ffff1a7224 */ /* 0x008fe200078e0003 */
[----:B0-----:R-:W3:Y:S01]  /*59ed0*/  LDL.LU R24, [R1+0x250] ;  /* 0x0002500001187983 */ /* 0x001ee20000300800 */
[----:B------:R-:W3:Y:S02]  /*59ee0*/  LDL.LU R25, [R1+0x254] ;  /* 0x0002540001197983 */ /* 0x000ee40000300800 */
[----:B------:R-:W-:Y:S01]  /*59ef0*/  IMAD.MOV.U32 R27, RZ, RZ, R0 ;  /* 0x000000ffff1b7224 */ /* 0x000fe200078e0000 */
[C---:B--2---:R-:W-:Y:S11]  /*59f00*/  HMMA.16816.F32 R12, R20.reuse, R16, R12 ;  /* 0x00000010140c723c */ /* 0x044ff6000000180c */
[----:B------:R-:W-:Y:S11]  /*59f10*/  @!UPT UIADD3 URZ, URZ, URZ, URZ ;  /* 0x0000003f3f3ff290 */ /* 0x000ff6000fffe03f */
[----:B------:R-:W-:Y:S01]  /*59f20*/  @!UPT UIADD3 URZ, URZ, URZ, URZ ;  /* 0x0000003f3f3ff290 */ /* 0x000fe2000fffe03f */
[----:B------:R0:W-:Y:S01]  /*59f30*/  STL.64 [R1+0x270], R12 ;  /* 0x0002700c01007387 */ /* 0x0001e20000100a00 */
[----:B------:R-:W-:Y:S02]  /*59f40*/  IMAD.MOV.U32 R3, RZ, RZ, R14 ;  /* 0x000000ffff037224 */ /* 0x000fe400078e000e */
[----:B------:R-:W-:Y:S02]  /*59f50*/  IMAD.MOV.U32 R0, RZ, RZ, R15 ;  /* 0x000000ffff007224 */ /* 0x000fe400078e000f */
[----:B------:R-:W2:Y:S04]  /*59f60*/  LDL.LU.64 R14, [R1+0x3738] ;  /* 0x00373800010e7983 */ /* 0x000ea80000300a00 */
[----:B0-----:R-:W2:Y:S01]  /*59f70*/  LDL.LU.64 R12, [R1+0x3730] ;  /* 0x00373000010c7983 */ /* 0x001ea20000300a00 */
[----:B------:R2:W-:Y:S01]  /*59f80*/  STL.64 [R1+0x3700], R16 ;  /* 0x0037001001007387 */ /* 0x0005e20000100a00 */
[C---:B---3--:R-:W-:Y:S01]  /*59f90*/  HMMA.16816.F32 R8, R20.reuse, R8, R24 ;  /* 0x000000081408723c */ /* 0x048fe20000001818 */
[----:B------:R-:W-:Y:S01]  /*59fa0*/  STL [R1+0x3364], R0 ;  /* 0x0033640001007387 */ /* 0x000fe20000100800 */
[----:B------:R-:W-:Y:S06]  /*59fb0*/  STL [R1+0x3360], R3 ;  /* 0x0033600301007387 */ /* 0x000fec0000100800 */
[----:B--2---:R-:W-:Y:S01]  /*59fc0*/  HMMA.16816.F32 R16, R20, R12, R4 ;  /* 0x0000000c1410723c */ /* 0x004fe20000001804 */
[----:B------:R-:W0:Y:S04]  /*59fd0*/  LDSM.16.MT88.4 R4, [R15+0x12000] ;  /* 0x012000000f04783b */ /* 0x000e280000004200 */
[----:B0-----:R-:W-:Y:S11]  /*59fe0*/  STL.64 [R1+0x3528], R6 ;  /* 0x0035280601007387 */ /* 0x001ff60000100a00 */
[----:B------:R-:W-:Y:S07]  /*59ff0*/  @!UPT UIADD3 URZ, URZ, URZ, URZ ;  /* 0x0000003f3f3ff290 */ /* 0x000fee000fffe03f */
[----:B------:R0:W-:Y:S02]  /*5a000*/  STL.64 [R1+0x260], R16 ;  /* 0x0002601001007387 */ /* 0x0001e40000100a00 */
[----:B------:R1:W-:Y:S02]  /*5a010*/  STL.64 [R1+0x268], R18 ;  /* 0x0002681201007387 */ /* 0x0003e40000100a00 */
[----:B------:R-:W-:Y:S01]  /*5a020*/  STL.64 [R1+0x3520], R4 ;  /* 0x0035200401007387 */ /* 0x000fe20000100a00 */
[----:B0-----:R-:W2:Y:S01]  /*5a030*/  LDL.LU R16, [R1+0x410] ;  /* 0x0004100001107983 */ /* 0x001ea20000300800 */
[----:B------:R-:W-:Y:S02]  /*5a040*/  STL.64 [R1+0x250], R8 ;  /* 0x0002500801007387 */ /* 0x000fe40000100a00 */
[----:B------:R-:W-:Y:S02]  /*5a050*/  STL.64 [R1+0x258], R10 ;  /* 0x0002580a01007387 */ /* 0x000fe40000100a00 */
[----:B------:R-:W2:Y:S01]  /*5a060*/  LDL.LU R17, [R1+0x414] ;  /* 0x0004140001117983 */ /* 0x000ea20000300800 */
[----:B-1----:R-:W3:Y:S01]  /*5a070*/  LDL.LU R18, [R1+0x418] ;  /* 0x0004180001127983 */ /* 0x002ee20000300800 */
[----:B------:R-:W3:Y:S03]  /*5a080*/  LDL.LU R19, [R1+0x41c] ;  /* 0x00041c0001137983 */ /* 0x000ee60000300800 */
        /* <DEDUP_REMOVED lines=12> */
[----:B------:R-:W3:Y:S04]  /*5a150*/  LDL.64 R8, [R1+0x1a0] ;  /* 0x0001a00001087983 */ /* 0x000ee80000100a00 */
[----:B---3--:R0:W-:Y:S04]  /*5a160*/  STL.64 [R1+0x36e0], R8 ;  /* 0x0036e00801007387 */ /* 0x0081e80000100a00 */
[----:B0-----:R-:W3:Y:S04]  /*5a170*/  LDL.64 R8, [R1+0x1b0] ;  /* 0x0001b00001087983 */ /* 0x001ee80000100a00 */
[----:B---3--:R0:W-:Y:S04]  /*5a180*/  STL.64 [R1+0x36f8], R8 ;  /* 0x0036f80801007387 */ /* 0x0081e80000100a00 */
[----:B0-----:R-:W3:Y:S04]  /*5a190*/  LDL.64 R8, [R1+0x1c0] ;  /* 0x0001c00001087983 */ /* 0x001ee80000100a00 */
[----:B---3--:R0:W-:Y:S01]  /*5a1a0*/  STL.64 [R1+0x3718], R8 ;  /* 0x0037180801007387 */ /* 0x0081e20000100a00 */
[----:B------:R-:W3:Y:S03]  /*5a1b0*/  LDL.64 R24, [R1+0x190] ;  /* 0x0001900001187983 */ /* 0x000ee60000100a00 */
[----:B0-----:R-:W2:Y:S01]  /*5a1c0*/  LDL.64 R8, [R1+0x1d0] ;  /* 0x0001d00001087983 */ /* 0x001ea20000100a00 */
[----:B------:R-:W-:-:S02]  /*5a1d0*/  IMAD.MOV.U32 R4, RZ, RZ, R14 ;  /* 0x000000ffff047224 */ /* 0x000fc400078e000e */
[----:B------:R-:W-:Y:S01]  /*5a1e0*/  IMAD.MOV.U32 R5, RZ, RZ, R2 ;  /* 0x000000ffff057224 */ /* 0x000fe200078e0002 */
[----:B---3--:R0:W-:Y:S04]  /*5a1f0*/  STL.64 [R1+0x36d8], R24 ;  /* 0x0036d81801007387 */ /* 0x0081e80000100a00 */
[----:B0-----:R-:W3:Y:S01]  /*5a200*/  LDL.LU R24, [R1+0x3f0] ;  /* 0x0003f00001187983 */ /* 0x001ee20000300800 */
[----:B------:R-:W3:Y:S02]  /*5a210*/  LDL.LU R25, [R1+0x3f4] ;  /* 0x0003f40001197983 */ /* 0x000ee40000300800 */
[----:B------:R-:W3:Y:S02]  /*5a220*/  LDL.LU R26, [R1+0x3f8] ;  /* 0x0003f800011a7983 */ /* 0x000ee40000300800 */
[----:B------:R-:W3:Y:S01]  /*5a230*/  LDL.LU R27, [R1+0x3fc] ;  /* 0x0003fc00011b7983 */ /* 0x000ee20000300800 */
[----:B--2---:R-:W-:Y:S11]  /*5a240*/  HMMA.16816.F32 R16, R20, R4, R16 ;  /* 0x000000041410723c */ /* 0x004ff60000001810 */
[----:B------:R-:W-:Y:S11]  /*5a250*/  @!UPT UIADD3 URZ, URZ, URZ, URZ ;  /* 0x0000003f3f3ff290 */ /* 0x000ff6000fffe03f */
[----:B------:R-:W-:Y:S02]  /*5a260*/  @!UPT UIADD3 URZ, URZ, URZ, URZ ;  /* 0x0000003f3f3ff290 */ /* 0x000fe4000fffe03f */
[----:B------:R-:W-:Y:S02]  /*5a270*/  IMAD.MOV.U32 R14, RZ, RZ, R18 ;  /* 0x000000ffff0e7224 */ /* 0x000fe400078e0012 */
[----:B------:R-:W-:Y:S01]  /*5a280*/  IMAD.MOV.U32 R15, RZ, RZ, R19 ;  /* 0x000000ffff0f7224 */ /* 0x000fe200078e0013 */
[----:B---3--:R-:W-:Y:S01]  /*5a290*/  STL.64 [R1+0x36f0], R26 ;  /* 0x0036f01a01007387 */ /* 0x008fe20000100a00 */
[----:B------:R0:W-:Y:S03]  /*5a2a0*/  STL.64 [R1+0x36e8], R24 ;  /* 0x0036e81801007387 */ /* 0x0001e60000100a00 */
[----:B0-----:R-:W2:Y:S01]  /*5a2b0*/  LDL.LU R24, [R1+0x400] ;  /* 0x0004000001187983 */ /* 0x001ea20000300800 */
[----:B------:R-:W2:Y:S02]  /*5a2c0*/  LDL.LU R25, [R1+0x404] ;  /* 0x0004040001197983 */ /* 0x000ea40000300800 */
[----:B------:R-:W2:Y:S02]  /*5a2d0*/  LDL.LU R26, [R1+0x408] ;  /* 0x00040800011a7983 */ /* 0x000ea40000300800 */
[----:B------:R-:W2:Y:S01]  /*5a2e0*/  LDL.LU R27, [R1+0x40c] ;  /* 0x00040c00011b7983 */ /* 0x000ea20000300800 */
[----:B------:R0:W-:Y:S01]  /*5a2f0*/  STL.64 [R1+0x430], R16 ;  /* 0x0004301001007387 */ /* 0x0001e20000100a00 */
[----:B------:R-:W3:Y:S03]  /*5a300*/  LDL.LU.64 R18, [R1+0x3728] ;  /* 0x0037280001127983 */ /* 0x000ee60000300a00 */
[----:B0-----:R-:W3:Y:S01]  /*5a310*/  LDL.LU.64 R16, [R1+0x3720] ;  /* 0x0037200001107983 */ /* 0x001ee20000300a00 */
[----:B------:R0:W-:Y:S02]  /*5a320*/  STL.64 [R1+0x35e8], R4 ;  /* 0x0035e80401007387 */ /* 0x0001e40000100a00 */
[----:B----4-:R-:W-:-:S02]  /*5a330*/  IMAD.MOV.U32 R6, RZ, RZ, R29 ;  /* 0x000000ffff067224 */ /* 0x010fc400078e001d */
[----:B------:R-:W-:Y:S01]  /*5a340*/  IMAD.MOV.U32 R7, RZ, RZ, R28 ;  /* 0x000000ffff077224 */ /* 0x000fe200078e001c */
[----:B0-----:R-:W4:Y:S01]  /*5a350*/  LDL.LU R4, [R1+0x3e0] ;  /* 0x0003e00001047983 */ /* 0x001f220000300800 */
[----:B------:R-:W4:Y:S02]  /*5a360*/  LDL.LU R5, [R1+0x3e4] ;  /* 0x0003e40001057983 */ /* 0x000f240000300800 */
[----:B------:R0:W-:Y:S02]  /*5a370*/  STL [R1+0x33b4], R15 ;  /* 0x0033b40f01007387 */ /* 0x0001e40000100800 */
[----:B------:R1:W-:Y:S02]  /*5a380*/  STL [R1+0x33b0], R14 ;  /* 0x0033b00e01007387 */ /* 0x0003e40000100800 */
[----:B0-----:R-:W-:Y:S02]  /*5a390*/  IMAD.MOV.U32 R15, RZ, RZ, R8 ;  /* 0x000000ffff0f7224 */ /* 0x001fe400078e0008 */
[----:B-1----:R-:W-:Y:S01]  /*5a3a0*/  IMAD.MOV.U32 R14, RZ, RZ, R9 ;  /* 0x000000ffff0e7224 */ /* 0x002fe200078e0009 */
[C---:B---3--:R-:W-:Y:S01]  /*5a3b0*/  HMMA.16816.F32 R16, R20.reuse, R8, R16 ;  /* 0x000000081410723c */ /* 0x048fe20000001810 */
[----:B------:R-:W3:Y:S11]  /*5a3c0*/  LDL.LU.64 R8, [R1+0x3718] ;  /* 0x0037180001087983 */ /* 0x000ef60000300a00 */
[----:B------:R-:W-:Y:S11]  /*5a3d0*/  @!UPT UIADD3 URZ, URZ, URZ, URZ ;  /* 0x0000003f3f3ff290 */ /* 0x000ff6000fffe03f */
[----:B------:R0:W-:Y:S01]  /*5a3e0*/  STL.64 [R1+0x420], R16 ;  /* 0x0004201001007387 */ /* 0x0001e20000100a00 */
[----:B------:R-:W-:Y:S02]  /*5a3f0*/  IMAD.MOV.U32 R29, RZ, RZ, R18 ;  /* 0x000000ffff1d7224 */ /* 0x000fe400078e0012 */
[----:B------:R-:W-:Y:S02]  /*5a400*/  IMAD.MOV.U32 R28, RZ, RZ, R19 ;  /* 0x000000ffff1c7224 */ /* 0x000fe400078e0013 */
[----:B------:R-:W3:Y:S04]  /*5a410*/  LDL.LU.64 R18, [R1+0x3710] ;  /* 0x0037100001127983 */ /* 0x000ee80000300a00 */
[----:B0-----:R-:W3:Y:S01]  /*5a420*/  LDL.LU.64 R16, [R1+0x3708] ;  /* 0x0037080001107983 */ /* 0x001ee20000300a00 */
[----:B------:R-:W-:Y:S02]  /*5a430*/  STL [R1+0x35d0], R14 ;  /* 0x0035d00e01007387 */ /* 0x000fe40000100800 */
[----:B------:R-:W-:Y:S02]  /*5a440*/  STL [R1+0x35cc], R15 ;  /* 0x0035cc0f01007387 */ /* 0x000fe40000100800 */
[----:B------:R-:W-:Y:S01]  /*5a450*/  STL [R1+0x33bc], R28 ;  /* 0x0033bc1c01007387 */ /* 0x000fe20000100800 */
[----:B------:R-:W-:Y:S01]  /*5a460*/  STL [R1+0x33b8], R29 ;  /* 0x0033b81d01007387 */ /* 0x000fe20000100800 */
[C---:B---3--:R-:W-:Y:S11]  /*5a470*/  HMMA.16816.F32 R16, R20.reuse, R8, R16 ;  /* 0x000000081410723c */ /* 0x048ff60000001810 */
[----:B------:R-:W-:Y:S11]  /*5a480*/  @!UPT UIADD3 URZ, URZ, URZ, URZ ;  /* 0x0000003f3f3ff290 */ /* 0x000ff6000fffe03f */
[----:B------:R-:W-:Y:S01]  /*5a490*/  @!UPT UIADD3 URZ, URZ, URZ, URZ ;  /* 0x0000003f3f3ff290 */ /* 0x000fe2000fffe03f */
[----:B------:R0:W-:Y:S01]  /*5a4a0*/  STL.64 [R1+0x410], R16 ;  /* 0x0004101001007387 */ /* 0x0001e20000100a00 */
[----:B------:R1:W-:Y:S03]  /*5a4b0*/  STL.64 [R1+0x418], R18 ;  /* 0x0004181201007387 */ /* 0x0003e60000100a00 */
[----:B0-----:R-:W3:Y:S01]  /*5a4c0*/  LDL.LU.64 R16, [R1+0x3700] ;  /* 0x0037000001107983 */ /* 0x001ee20000300a00 */
[----:B-1----:R-:W-:Y:S02]  /*5a4d0*/  IMAD.MOV.U32 R19, RZ, RZ, R8 ;  /* 0x000000ffff137224 */ /* 0x002fe400078e0008 */
[----:B------:R-:W-:Y:S02]  /*5a4e0*/  IMAD.MOV.U32 R18, RZ, RZ, R9 ;  /* 0x000000ffff127224 */ /* 0x000fe400078e0009 */
[----:B------:R-:W2:Y:S03]  /*5a4f0*/  LDL.LU.64 R8, [R1+0x36f8] ;  /* 0x0036f80001087983 */ /* 0x000ea60000300a00 */
[----:B------:R-:W-:Y:S02]  /*5a500*/  STL [R1+0x35d8], R18 ;  /* 0x0035d81201007387 */ /* 0x000fe40000100800 */
[----:B------:R-:W-:Y:S01]  /*5a510*/  STL [R1+0x35d4], R19 ;  /* 0x0035d41301007387 */ /* 0x000fe20000100800 */
        /* <DEDUP_REMOVED lines=11> */
[C---:B--2---:R-:W-:Y:S11]  /*5a5d0*/  HMMA.16816.F32 R24, R20.reuse, R8, R24 ;  /* 0x000000081418723c */ /* 0x044ff60000001818 */
[----:B------:R-:W-:Y:S11]  /*5a5e0*/  @!UPT UIADD3 URZ, URZ, URZ, URZ ;  /* 0x0000003f3f3ff290 */ /* 0x000ff6000fffe03f */
[----:B------:R-:W-:Y:S01]  /*5a5f0*/  @!UPT UIADD3 URZ, URZ, URZ, URZ ;  /* 0x0000003f3f3ff290 */ /* 0x000fe2000fffe03f */
[----:B------:R0:W-:Y:S01]  /*5a600*/  STL.64 [R1+0x3f0], R24 ;  /* 0x0003f01801007387 */ /* 0x0001e20000100a00 */
[----:B------:R-:W-:Y:S03]  /*5a610*/  STL.64 [R1+0x3f8], R26 ;  /* 0x0003f81a01007387 */ /* 0x000fe60000100a00 */
[----:B0-----:R-:W4:Y:S01]  /*5a620*/  LDL.LU.64 R24, [R1+0x36d8] ;  /* 0x0036d80001187983 */ /* 0x001f220000300a00 */
[----:B------:R-:W2:Y:S02]  /*5a630*/  LDL.LU.64 R10, [R1+0x36d0] ;  /* 0x0036d000010a7983 */ /* 0x000ea40000300a00 */
[----:B------:R-:W-:Y:S02]  /*5a640*/  IMAD.MOV.U32 R2, RZ, RZ, R9 ;  /* 0x000000ffff027224 */ /* 0x000fe400078e0009 */
[----:B------:R-:W-:Y:S02]  /*5a650*/  IMAD.MOV.U32 R15, RZ, RZ, R8 ;  /* 0x000000ffff0f7224 */ /* 0x000fe400078e0008 */
[----:B------:R-:W2:Y:S01]  /*5a660*/  LDL.LU.64 R8, [R1+0x36c8] ;  /* 0x0036c80001087983 */ /* 0x000ea20000300a00 */
[----:B------:R-:W-:Y:S02]  /*5a670*/  STL [R1+0x35f0], R2 ;  /* 0x0035f00201007387 */ /* 0x000fe40000100800 */
[----:B------:R-:W-:Y:S01]  /*5a680*/  STL [R1+0x35e4], R15 ;  /* 0x0035e40f01007387 */ /* 0x000fe20000100800 */
[----:B----4-:R-:W-:Y:S01]  /*5a690*/  HMMA.16816.F32 R4, R20, R24, R4 ;  /* 0x000000181404723c */ /* 0x010fe20000001804 */
[----:B------:R-:W-:-:S02]  /*5a6a0*/  IMAD.MOV.U32 R14, RZ, RZ, R25 ;  /* 0x000000ffff0e7224 */ /* 0x000fc400078e0019 */
[----:B------:R-:W-:-:S04]  /*5a6b0*/  IMAD.MOV.U32 R19, RZ, RZ, R24 ;  /* 0x000000ffff137224 */ /* 0x000fc800078e0018 */
[----:B--2---:R-:W-:Y:S02]  /*5a6c0*/  IMAD.MOV.U32 R24, RZ, RZ, R11 ;  /* 0x000000ffff187224 */ /* 0x004fe400078e000b */
[----:B------:R-:W-:Y:S11]  /*5a6d0*/  IMAD.MOV.U32 R25, RZ, RZ, R10 ;  /* 0x000000ffff197224 */ /* 0x000ff600078e000a */
[----:B------:R-:W-:Y:S03]  /*5a6e0*/  @!UPT UIADD3 URZ, URZ, URZ, URZ ;  /* 0x0000003f3f3ff290 */ /* 0x000fe6000fffe03f */
[----:B------:R0:W-:Y:S01]  /*5a6f0*/  STL.64 [R1+0x3e0], R4 ;  /* 0x0003e00401007387 */ /* 0x0001e20000100a00 */
[----:B------:R1:W-:Y:S02]  /*5a700*/  STL.64 [R1+0x3e8], R6 ;  /* 0x0003e80601007387 */ /* 0x0003e40000100a00 */
[----:B------:R-:W-:Y:S02]  /*5a710*/  STL [R1+0x36a8], R14 ;  /* 0x0036a80e01007387 */ /* 0x000fe40000100800 */
[----:B------:R-:W-:Y:S01]  /*5a720*/  STL.64 [R1+0x36a0], R12 ;  /* 0x0036a00c01007387 */ /* 0x000fe20000100a00 */
[----:B------:R-:W-:Y:S01]  /*5a730*/  STL [R1+0x35f4], R19 ;  /* 0x0035f41301007387 */ /* 0x000fe20000100800 */
[----:B---3--:R-:W-:Y:S03]  /*5a740*/  STL.64 [R1+0x36b0], R16 ;  /* 0x0036b01001007387 */ /* 0x008fe60000100a00 */
[----:B0-----:R-:W2:Y:S01]  /*5a750*/  LDL.LU R4, [R1+0x350] ;  /* 0x0003500001047983 */ /* 0x001ea20000300800 */
[----:B------:R-:W2:Y:S02]  /*5a760*/  LDL.LU R5, [R1+0x354] ;  /* 0x0003540001057983 */ /* 0x000ea40000300800 */
[----:B-1----:R-:W3:Y:S02]  /*5a770*/  LDL.LU R6, [R1+0x358] ;  /* 0x0003580001067983 */ /* 0x002ee40000300800 */
[----:B------:R-:W3:Y:S01]  /*5a780*/  LDL.LU R7, [R1+0x35c] ;  /* 0x00035c0001077983 */ /* 0x000ee20000300800 */
[----:B------:R0:W-:Y:S04]  /*5a790*/  STL.64 [R1+0x3648], R24 ;  /* 0x0036481801007387 */ /* 0x0001e80000100a00 */
[----:B0-----:R-:W4:Y:S04]  /*5a7a0*/  LDL.64 R24, [R1+0x10] ;  /* 0x0000100001187983 */ /* 0x001f280000100a00 */
        /* <DEDUP_REMOVED lines=15> */
[----:B------:R-:W3:Y:S01]  /*5a8a0*/  LDL.LU R7, [R1+0x37c] ;  /* 0x00037c0001077983 */ /* 0x000ee20000300800 */
[----:B------:R-:W4:Y:S01]  /*5a8b0*/  LDL.LU R24, [R1+0x240] ;  /* 0x0002400001187983 */ /* 0x000f220000300800 */
[----:B------:R-:W4:Y:S02]  /*5a8c0*/  LDL.LU R25, [R1+0x244] ;  /* 0x0002440001197983 */ /* 0x000f240000300800 */
[----:B------:R-:W2:Y:S02]  /*5a8d0*/  LDL.LU R26, [R1+0x248] ;  /* 0x00024800011a7983 */ /* 0x000ea40000300800 */
[----:B------:R-:W2:Y:S01]  /*5a8e0*/  LDL.LU R27, [R1+0x24c] ;  /* 0x00024c00011b7983 */ /* 0x000ea20000300800 */
[----:B------:R-:W2:Y:S01]  /*5a8f0*/  LDL.64 R16, [R1+0x180] ;  /* 0x0001800001107983 */ /* 0x000ea20000100a00 */
[----:B------:R-:W2:Y:S02]  /*5a900*/  LDL.LU R12, [R1+0x3c0] ;  /* 0x0003c000010c7983 */ /* 0x000ea40000300800 */
[----:B------:R-:W2:Y:S02]  /*5a910*/  LDL.LU R13, [R1+0x3c4] ;  /* 0x0003c400010d7983 */ /* 0x000ea40000300800 */
[----:B------:R-:W2:Y:S01]  /*5a920*/  LDL.LU R14, [R1+0x3c8] ;  /* 0x0003c800010e7983 */ /* 0x000ea20000300800 */
[----:B------:R-:W2:Y:S04]  /*5a930*/  LDL.LU R15, [R1+0x3cc] ;  /* 0x0003cc00010f7983 */ /* 0x000ea80000300800 */
[----:B--2---:R-:W-:Y:S01]  /*5a940*/  STL.64 [R1+0x36c0], R14 ;  /* 0x0036c00e01007387 */ /* 0x004fe20000100a00 */
[----:B------:R0:W-:Y:S03]  /*5a950*/  STL.64 [R1+0x36b8], R12 ;  /* 0x0036b80c01007387 */ /* 0x0001e60000100a00 */
[----:B0-----:R-:W2:Y:S01]  /*5a960*/  LDL.LU R12, [R1+0x3d0] ;  /* 0x0003d000010c7983 */ /* 0x001ea20000300800 */
[----:B------:R-:W2:Y:S02]  /*5a970*/  LDL.LU R13, [R1+0x3d4] ;  /* 0x0003d400010d7983 */ /* 0x000ea40000300800 */
[----:B------:R-:W2:Y:S02]  /*5a980*/  LDL.LU R14, [R1+0x3d8] ;  /* 0x0003d800010e7983 */ /* 0x000ea40000300800 */
[----:B------:R-:W2:Y:S01]  /*5a990*/  LDL.LU R15, [R1+0x3dc] ;  /* 0x0003dc00010f7983 */ /* 0x000ea20000300800 */
[----:B------:R-:W-:Y:S01]  /*5a9a0*/  STL.64 [R1+0x3698], R26 ;  /* 0x0036981a01007387 */ /* 0x000fe20000100a00 */
[----:B----4-:R0:W-:Y:S02]  /*5a9b0*/  STL.64 [R1+0x3690], R24 ;  /* 0x0036901801007387 */ /* 0x0101e40000100a00 */
[----:B------:R-:W4:Y:S01]  /*5a9c0*/  LDL.64 R8, [R1+0x160] ;  /* 0x0001600001087983 */ /* 0x000f220000100a00 */
[----:B0-----:R-:W2:Y:S01]  /*5a9d0*/  LDL.64 R24, [R1+0x170] ;  /* 0x0001700001187983 */ /* 0x001ea20000100a00 */
[----:B---3--:R-:W-:Y:S02]  /*5a9e0*/  STL.64 [R1+0x3620], R6 ;  /* 0x0036200601007387 */ /* 0x008fe40000100a00 */
[----:B------:R0:W-:Y:S02]  /*5a9f0*/  STL.64 [R1+0x3618], R4 ;  /* 0x0036180401007387 */ /* 0x0001e40000100a00 */
        /* <DEDUP_REMOVED lines=22> */
[----:B------:R-:W2:Y:S02]  /*5ab60*/  LDL.LU R7, [R1+0x3bc] ;  /* 0x0003bc0001077983 */ /* 0x000ea40000300800 */
[----:B------:R-:W-:Y:S01]  /*5ab70*/  STL.64 [R1+0x3d0], R12 ;  /* 0x0003d00c01007387 */ /* 0x000fe20000100a00 */
[----:B------:R0:W-:Y:S03]  /*5ab80*/  STL.64 [R1+0x3d8], R14 ;  /* 0x0003d80e01007387 */ /* 0x0001e60000100a00 */
[----:B0-----:R-:W3:Y:S01]  /*5ab90*/  LDL.LU.64 R14, [R1+0x36c0] ;  /* 0x0036c000010e7983 */ /* 0x001ee20000300a00 */
[----:B------:R-:W3:Y:S02]  /*5aba0*/  LDL.LU.64 R12, [R1+0x36b8] ;  /* 0x0036b800010c7983 */ /* 0x000ee40000300a00 */
[----:B------:R-:W-:-:S02]  /*5abb0*/  IMAD.MOV.U32 R29, RZ, RZ, R16 ;  /* 0x000000ffff1d7224 */ /* 0x000fc400078e0010 */
[----:B------:R-:W-:Y:S02]  /*5abc0*/  IMAD.MOV.U32 R18, RZ, RZ, R17 ;  /* 0x000000ffff127224 */ /* 0x000fe400078e0011 */
[----:B------:R-:W2:Y:S01]  /*5abd0*/  LDL.LU.64 R16, [R1+0x36b0] ;  /* 0x0036b00001107983 */ /* 0x000ea20000300a00 */
[----:B------:R-:W-:Y:S01]  /*5abe0*/  IMAD.MOV.U32 R28, RZ, RZ, R25 ;  /* 0x000000ffff1c7224 */ /* 0x000fe200078e0019 */
[----:B---3--:R-:W-:Y:S11]  /*5abf0*/  HMMA.16816.F32 R12, R20, R24, R12 ;  /* 0x00000018140c723c */ /* 0x008ff6000000180c */
[----:B------:R-:W-:Y:S11]  /*5ac00*/  @!UPT UIADD3 URZ, URZ, URZ, URZ ;  /* 0x0000003f3f3ff290 */ /* 0x000ff6000fffe03f */
[----:B------:R-:W-:Y:S01]  /*5ac10*/  @!UPT UIADD3 URZ, URZ, URZ, URZ ;  /* 0x0000003f3f3ff290 */ /* 0x000fe2000fffe03f */
[----:B------:R-:W-:Y:S01]  /*5ac20*/  STL.64 [R1+0x3c0], R12 ;  /* 0x0003c00c01007387 */ /* 0x000fe20000100a00 */
[----:B------:R0:W-:Y:S03]  /*5ac30*/  STL.64 [R1+0x3c8], R14 ;  /* 0x0003c80e01007387 */ /* 0x0001e60000100a00 */
[----:B0-----:R-:W3:Y:S01]  /*5ac40*/  LDL.LU R14, [R1+0x36a8] ;  /* 0x0036a800010e7983 */ /* 0x001ee20000300800 */
[----:B------:R-:W2:Y:S02]  /*5ac50*/  LDL.LU.64 R12, [R1+0x36a0] ;  /* 0x0036a000010c7983 */ /* 0x000ea40000300a00 */
[----:B------:R-:W-:Y:S02]  /*5ac60*/  IMAD.MOV.U32 R15, RZ, RZ, R24 ;  /* 0x000000ffff0f7224 */ /* 0x000fe400078e0018 */
[----:B------:R-:W2:Y:S01]  /*5ac70*/  LDL.LU.64 R26, [R1+0x3698] ;  /* 0x00369800011a7983 */ /* 0x000ea20000300a00 */
[----:B------:R-:W2:Y:S01]  /*5ac80*/  LDL.LU.64 R24, [R1+0x3690] ;  /* 0x0036900001187983 */ /* 0x000ea20000300a00 */
[----:B----4-:R-:W-:-:S02]  /*5ac90*/  IMAD.MOV.U32 R19, RZ, RZ, R8 ;  /* 0x000000ffff137224 */ /* 0x010fc400078e0008 */
[----:B------:R-:W-:Y:S01]  /*5aca0*/  IMAD.MOV.U32 R2, RZ, RZ, R9 ;  /* 0x000000ffff027224 */ /* 0x000fe200078e0009 */
[----:B--2---:R-:W-:Y:S01]  /*5acb0*/  HMMA.16816.F32 R20, R20, R8, R24 ;  /* 0x000000081414723c */ /* 0x004fe20000001818 */
[----:B------:R-:W2:Y:S11]  /*5acc0*/  LDL.LU.64 R24, [R1+0x3688] ;  /* 0x0036880001187983 */ /* 0x000eb60000300a00 */
[----:B------:R-:W-:Y:S11]  /*5acd0*/  @!UPT UIADD3 URZ, URZ, URZ, URZ ;  /* 0x0000003f3f3ff290 */ /* 0x000ff6000fffe03f */
[----:B------:R-:W-:Y:S01]  /*5ace0*/  STL.64 [R1+0x240], R20 ;  /* 0x0002401401007387 */ /* 0x000fe20000100a00 */
[----:B------:R0:W-:Y:S02]  /*5acf0*/  STL.64 [R1+0x248], R22 ;  /* 0x0002481601007387 */ /* 0x0001e40000100a00 */
[----:B------:R-:W2:Y:S02]  /*5ad00*/  LDL.LU.64 R10, [R1+0x3680] ;  /* 0x00368000010a7983 */ /* 0x000ea40000300a00 */
[----:B------:R-:W2:Y:S01]  /*5ad10*/  LDL.LU.64 R8, [R1+0x3678] ;  /* 0x0036780001087983 */ /* 0x000ea20000300a00 */
[----:B0-----:R-:W4:Y:S01]  /*5ad20*/  LDL R23, [R1+0x1ec0] ;  /* 0x001ec00001177983 */ /* 0x001f220000100800 */
[C---:B--2---:R-:W-:Y:S03]  /*5ad30*/  HMMA.16816.F32 R24, R8.reuse, R24, R4 ;  /* 0x000000180818723c */ /* 0x044fe60000001804 */
[----:B------:R-:W2:Y:S01]  /*5ad40*/  LDL.LU.64 R6, [R1+0x3670] ;  /* 0x0036700001067983 */ /* 0x000ea20000300a00 */
[----:B------:R-:W2:Y:S03]  /*5ad50*/  LDL.LU.64 R4, [R1+0x3668] ;  /* 0x0036680001047983 */ /* 0x000ea60000300a00 */
[----:B----4-:R-:W0:Y:S11]  /*5ad60*/  LDSM.16.MT88.4 R20, [R23+0x12000] ;  /* 0x012000001714783b */ /* 0x010e360000004200 */
[----:B------:R-:W-:Y:S05]  /*5ad70*/  @!UPT UIADD3 URZ, URZ, URZ, URZ ;  /* 0x0000003f3f3ff290 */ /* 0x000fea000fffe03f */
[----:B------:R1:W-:Y:S01]  /*5ad80*/  STL.64 [R1+0x3b0], R24 ;  /* 0x0003b01801007387 */ /* 0x0003e20000100a00 */
[----:B------:R-:W-:Y:S03]  /*5ad90*/  STL.64 [R1+0x3b8], R26 ;  /* 0x0003b81a01007387 */ /* 0x000fe60000100a00 */
[----:B-1----:R-:W2:Y:S02]  /*5ada0*/  LDL.LU.64 R24, [R1+0x3660] ;  /* 0x0036600001187983 */ /* 0x002ea40000300a00 */
[C---:B--2---:R-:W-:Y:S01]  /*5adb0*/  HMMA.16816.F32 R4, R8.reuse, R24, R4 ;  /* 0x000000180804723c */ /* 0x044fe20000001804 */
[----:B------:R-:W-:Y:S02]  /*5adc0*/  IMAD.MOV.U32 R3, RZ, RZ, R24 ;  /* 0x000000ffff037224 */ /* 0x000fe400078e0018 */
[----:B------:R-:W-:Y:S11]  /*5add0*/  IMAD.MOV.U32 R0, RZ, RZ, R25 ;  /* 0x000000ffff007224 */ /* 0x000ff600078e0019 */
[----:B------:R-:W-:Y:S09]  /*5ade0*/  @!UPT UIADD3 URZ, URZ, URZ, URZ ;  /* 0x0000003f3f3ff290 */ /* 0x000ff2000fffe03f */
[----:B------:R-:W-:Y:S01]  /*5adf0*/  STL.64 [R1+0x3a0], R4 ;  /* 0x0003a00401007387 */ /* 0x000fe20000100a00 */
[----:B------:R1:W-:Y:S03]  /*5ae00*/  STL.64 [R1+0x3a8], R6 ;  /* 0x0003a80601007387 */ /* 0x0003e60000100a00 */
[----:B-1----:R-:W2:Y:S01]  /*5ae10*/  LDL.LU.64 R6, [R1+0x3658] ;  /* 0x0036580001067983 */ /* 0x002ea20000300a00 */
        /* <DEDUP_REMOVED lines=8> */
[----:B-1----:R-:W4:Y:S01]  /*5aea0*/  LDL.LU.64 R26, [R1+0x3630] ;  /* 0x00363000011a7983 */ /* 0x002f220000300a00 */
[----:B------:R-:W2:Y:S02]  /*5aeb0*/  LDL.LU.64 R24, [R1+0x3628] ;  /* 0x0036280001187983 */ /* 0x000ea40000300a00 */
[C---:B--2---:R-:W-:Y:S11]  /*5aec0*/  HMMA.16816.F32 R4, R8.reuse, R24, R4 ;  /* 0x000000180804723c */ /* 0x044ff60000001804 */
[----:B------:R-:W-:Y:S11]  /*5aed0*/  @!UPT UIADD3 URZ, URZ, URZ, URZ ;  /* 0x0000003f3f3ff290 */ /* 0x000ff6000fffe03f */
[----:B------:R-:W-:Y:S01]  /*5aee0*/  @!UPT UIADD3 URZ, URZ, URZ, URZ ;  /* 0x0000003f3f3ff290 */ /* 0x000fe2000fffe03f */
[----:B------:R-:W-:Y:S01]  /*5aef0*/  STL.64 [R1+0x380], R4 ;  /* 0x0003800401007387 */ /* 0x000fe20000100a00 */
[----:B------:R1:W-:Y:S03]  /*5af00*/  STL.64 [R1+0x388], R6 ;  /* 0x0003880601007387 */ /* 0x0003e60000100a00 */
[----:B-1----:R-:W2:Y:S01]  /*5af10*/  LDL.LU.64 R6, [R1+0x3620] ;  /* 0x0036200001067983 */ /* 0x002ea20000300a00 */
[----:B------:R-:W2:Y:S02]  /*5af20*/  LDL.LU.64 R4, [R1+0x3618] ;  /* 0x0036180001047983 */ /* 0x000ea40000300a00 */
[----:B----4-:R-:W-:Y:S02]  /*5af30*/  STL.64 [R1+0x34e8], R26 ;  /* 0x0034e81a01007387 */ /* 0x010fe40000100a00 */
[----:B------:R1:W-:Y:S02]  /*5af40*/  STL.64 [R1+0x34e0], R24 ;  /* 0x0034e01801007387 */ /* 0x0003e40000100a00 */
[----:B-1----:R-:W4:Y:S01]  /*5af50*/  LDL.LU R24, [R1+0x340] ;  /* 0x0003400001187983 */ /* 0x002f220000300800 */
[----:B------:R-:W4:Y:S02]  /*5af60*/  LDL.LU R25, [R1+0x344] ;  /* 0x0003440001197983 */ /* 0x000f240000300800 */
[----:B------:R-:W4:Y:S02]  /*5af70*/  LDL.LU R26, [R1+0x348] ;  /* 0x00034800011a7983 */ /* 0x000f240000300800 */
[----:B------:R-:W4:Y:S01]  /*5af80*/  LDL.LU R27, [R1+0x34c] ;  /* 0x00034c00011b7983 */ /* 0x000f220000300800 */
[C---:B--2---:R-:W-:Y:S11]  /*5af90*/  HMMA.16816.F32 R4, R8.reuse, R16, R4 ;  /* 0x000000100804723c */ /* 0x044ff60000001804 */
[----:B------:R-:W-:Y:S11]  /*5afa0*/  @!UPT UIADD3 URZ, URZ, URZ, URZ ;  /* 0x0000003f3f3ff290 */ /* 0x000ff6000fffe03f */
[----:B------:R-:W-:Y:S01]  /*5afb0*/  @!UPT UIADD3 URZ, URZ, URZ, URZ ;  /* 0x0000003f3f3ff290 */ /* 0x000fe2000fffe03f */
[----:B------:R-:W-:Y:S01]  /*5afc0*/  STL.64 [R1+0x370], R4 ;  /* 0x0003700401007387 */ /* 0x000fe20000100a00 */
[----:B------:R1:W-:Y:S03]  /*5afd0*/  STL.64 [R1+0x378], R6 ;  /* 0x0003780601007387 */ /* 0x0003e60000100a00 */
[----:B-1----:R-:W2:Y:S01]  /*5afe0*/  LDL.LU.64 R6, [R1+0x3610] ;  /* 0x0036100001067983 */ /* 0x002ea20000300a00 */
[----:B------:R-:W2:Y:S02]  /*5aff0*/  LDL.LU.64 R4, [R1+0x3608] ;  /* 0x0036080001047983 */ /* 0x000ea40000300a00 */
[----:B------:R-:W-:Y:S01]  /*5b000*/  STL.64 [R1+0x34d8], R16 ;  /* 0x0034d81001007387 */ /* 0x000fe20000100a00 */
[----:B--2---:R-:W-:Y:S11]  /*5b010*/  HMMA.16816.F32 R4, R8, R12, R4 ;  /* 0x0000000c0804723c */ /* 0x004ff60000001804 */
[----:B------:R-:W-:Y:S11]  /*5b020*/  @!UPT UIADD3 URZ, URZ, URZ, URZ ;  /* 0x0000003f3f3ff290 */ /* 0x000ff6000fffe03f */
[----:B------:R-:W-:Y:S01]  /*5b030*/  @!UPT UIADD3 URZ, URZ, URZ, URZ ;  /* 0x0000003f3f3ff290 */ /* 0x000fe2000fffe03f */
[----:B------:R-:W-:Y:S01]  /*5b040*/  STL.64 [R1+0x360], R4 ;  /* 0x0003600401007387 */ /* 0x000fe20000100a00 */
[----:B------:R1:W-:Y:S03]  /*5b050*/  STL.64 [R1+0x368], R6 ;  /* 0x0003680601007387 */ /* 0x0003e60000100a00 */
[----:B-1----:R-:W2:Y:S01]  /*5b060*/  LDL.LU.64 R6, [R1+0x3600] ;  /* 0x0036000001067983 */ /* 0x002ea20000300a00 */
[----:B------:R-:W2:Y:S02]  /*5b070*/  LDL.LU.64 R4, [R1+0x35f8] ;  /* 0x0035f80001047983 */ /* 0x000ea40000300a00 */
[----:B------:R-:W-:Y:S02]  /*5b080*/  STL.64 [R1+0x34d0], R12 ;  /* 0x0034d00c01007387 */ /* 0x000fe40000100a00 */
[----:B0-----:R-:W-:Y:S01]  /*5b090*/  STL.64 [R1+0x3420], R22 ;  /* 0x0034201601007387 */ /* 0x001fe20000100a00 */
[----:B------:R0:W-:Y:S02]  /*5b0a0*/  STL.64 [R1+0x3418], R20 ;  /* 0x0034181401007387 */ /* 0x0001e40000100a00 */
[----:B0-----:R-:W-:-:S02]  /*5b0b0*/  IMAD.MOV.U32 R20, RZ, RZ, R19 ;  /* 0x000000ffff147224 */ /* 0x001fc400078e0013 */
[----:B------:R-:W-:Y:S01]  /*5b0c0*/  IMAD.MOV.U32 R21, RZ, RZ, R2 ;  /* 0x000000ffff157224 */ /* 0x000fe200078e0002 */
[----:B------:R-:W2:Y:S01]  /*5b0d0*/  LDL.LU R19, [R1+0x35f4] ;  /* 0x0035f40001137983 */ /* 0x000ea20000300800 */
[----:B------:R-:W2:Y:S03]  /*5b0e0*/  LDL.LU R2, [R1+0x35f0] ;  /* 0x0035f00001027983 */ /* 0x000ea60000300800 */
[----:B------:R0:W-:Y:S04]  /*5b0f0*/  STL.64 [R1+0x3530], R20 ;  /* 0x0035301401007387 */ /* 0x0001e80000100a00 */
[----:B0-----:R-:W2:Y:S04]  /*5b100*/  LDL R20, [R1+0x30] ;  /* 0x0000300001147983 */ /* 0x001ea80000100800 */
[----:B------:R-:W2:Y:S02]  /*5b110*/  LDL R21, [R1+0x34] ;  /* 0x0000340001157983 */ /* 0x000ea40000100800 */
[C---:B--2---:R-:W-:Y:S02]  /*5b120*/  HMMA.16816.F32 R20, R8.reuse, R20, R4 ;  /* 0x000000140814723c */ /* 0x044fe40000001804 */
[----:B------:R-:W4:Y:S11]  /*5b130*/  LDL.LU.64 R4, [R1+0x35e8] ;  /* 0x0035e80001047983 */ /* 0x000f360000300a00 */
[----:B------:R-:W-:Y:S10]  /*5b140*/  @!UPT UIADD3 URZ, URZ, URZ, URZ ;  /* 0x0000003f3f3ff290 */ /* 0x000ff4000fffe03f */
[----:B------:R-:W-:Y:S01]  /*5b150*/  STL.64 [R1+0x350], R20 ;  /* 0x0003501401007387 */ /* 0x000fe20000100a00 */
[----:B------:R4:W-:Y:S02]  /*5b160*/  STL.64 [R1+0x358], R22 ;  /* 0x0003581601007387 */ /* 0x0009e40000100a00 */
[----:B----4-:R-:W-:Y:S01]  /*5b170*/  HMMA.16816.F32 R20, R8, R4, R24 ;  /* 0x000000040814723c */ /* 0x010fe20000001818 */
[----:B------:R-:W2:Y:S11]  /*5b180*/  LDL.LU R4, [R1+0x230] ;  /* 0x0002300001047983 */ /* 0x000eb60000300800 */
[----:B------:R-:W-:Y:S11]  /*5b190*/  @!UPT UIADD3 URZ, URZ, URZ, URZ ;  /* 0x0000003f3f3ff290 */ /* 0x000ff6000fffe03f */
[----:B------:R0:W-:Y:S01]  /*5b1a0*/  STL.64 [R1+0x340], R20 ;  /* 0x0003401401007387 */ /* 0x0001e20000100a00 */
[----:B------:R-:W-:Y:S02]  /*5b1b0*/  STL.64 [R1+0x348], R22 ;  /* 0x0003481601007387 */ /* 0x000fe40000100a00 */
[----:B------:R-:W2:Y:S02]  /*5b1c0*/  LDL.LU R5, [R1+0x234] ;  /* 0x0002340001057983 */ /* 0x000ea40000300800 */
[----:B------:R-:W4:Y:S01]  /*5b1d0*/  LDL.LU R6, [R1+0x238] ;  /* 0x0002380001067983 */ /* 0x000f220000300800 */
[----:B------:R-:W4:Y:S01]  /*5b1e0*/  LDL.LU R7, [R1+0x23c] ;  /* 0x00023c0001077983 */ /* 0x000f220000300800 */
[----:B0-----:R-:W-:Y:S02]  /*5b1f0*/  IMAD.MOV.U32 R20, RZ, RZ, R15 ;  /* 0x000000ffff147224 */ /* 0x001fe400078e000f */
[----:B------:R-:W-:Y:S01]  /*5b200*/  IMAD.MOV.U32 R21, RZ, RZ, R28 ;  /* 0x000000ffff157224 */ /* 0x000fe200078e001c */
[----:B----4-:R-:W-:Y:S01]  /*5b210*/  STL.64 [R1+0x3540], R6 ;  /* 0x0035400601007387 */ /* 0x010fe20000100a00 */
[----:B--2---:R0:W-:Y:S02]  /*5b220*/  STL.64 [R1+0x3538], R4 ;  /* 0x0035380401007387 */ /* 0x0041e40000100a00 */
[----:B------:R-:W2:Y:S02]  /*5b230*/  LDL.LU R15, [R1+0x35e4] ;  /* 0x0035e400010f7983 */ /* 0x000ea40000300800 */
[----:B------:R-:W4:Y:S01]  /*5b240*/  LDL.LU R28, [R1+0x35e0] ;  /* 0x0035e000011c7983 */ /* 0x000f220000300800 */
[----:B------:R1:W-:Y:S04]  /*5b250*/  STL.64 [R1+0x3548], R20 ;  /* 0x0035481401007387 */ /* 0x0003e80000100a00 */
[----:B0-----:R-:W2:Y:S01]  /*5b260*/  LDL.LU R4, [R1+0x2d0] ;  /* 0x0002d00001047983 */ /* 0x001ea20000300800 */
[----:B------:R-:W2:Y:S02]  /*5b270*/  LDL.LU R5, [R1+0x2d4] ;  /* 0x0002d40001057983 */ /* 0x000ea40000300800 */
[----:B------:R-:W2:Y:S02]  /*5b280*/  LDL.LU R6, [R1+0x2d8] ;  /* 0x0002d80001067983 */ /* 0x000ea40000300800 */
[----:B------:R-:W2:Y:S02]  /*5b290*/  LDL.LU R7, [R1+0x2dc] ;  /* 0x0002dc0001077983 */ /* 0x000ea40000300800 */
[----:B-1----:R-:W-:-:S02]  /*5b2a0*/  IMAD.MOV.U32 R20, RZ, RZ, R29 ;  /* 0x000000ffff147224 */ /* 0x002fc400078e001d */
[----:B------:R-:W-:Y:S02]  /*5b2b0*/  IMAD.MOV.U32 R21, RZ, RZ, R18 ;  /* 0x000000ffff157224 */ /* 0x000fe400078e0012 */
[----:B------:R-:W-:Y:S02]  /*5b2c0*/  IMAD.MOV.U32 R12, RZ, RZ, R19 ;  /* 0x000000ffff0c7224 */ /* 0x000fe400078e0013 */
[----:B---3--:R-:W-:Y:S01]  /*5b2d0*/  IMAD.MOV.U32 R13, RZ, RZ, R14 ;  /* 0x000000ffff0d7224 */ /* 0x008fe200078e000e */
[----:B--2---:R-:W-:Y:S01]  /*5b2e0*/  STL.64 [R1+0x3558], R6 ;  /* 0x0035580601007387 */ /* 0x004fe20000100a00 */
[----:B------:R-:W-:Y:S02]  /*5b2f0*/  STL.64 [R1+0x3550], R4 ;  /* 0x0035500401007387 */ /* 0x000fe40000100a00 */
[----:B------:R-:W2:Y:S02]  /*5b300*/  LDL.LU R29, [R1+0x35dc] ;  /* 0x0035dc00011d7983 */ /* 0x000ea40000300800 */
[----:B------:R-:W3:Y:S01]  /*5b310*/  LDL.LU R18, [R1+0x35d8] ;  /* 0x0035d80001127983 */ /* 0x000ee20000300800 */
[----:B------:R-:W-:Y:S01]  /*5b320*/  STL.64 [R1+0x3560], R20 ;  /* 0x0035601401007387 */ /* 0x000fe20000100a00 */
[----:B------:R-:W3:Y:S02]  /*5b330*/  LDL.LU R19, [R1+0x35d4] ;  /* 0x0035d40001137983 */ /* 0x000ee40000300800 */
[----:B------:R-:W3:Y:S02]  /*5b340*/  LDL.LU R14, [R1+0x35d0] ;  /* 0x0035d000010e7983 */ /* 0x000ee40000300800 */
[----:B------:R0:W-:Y:S02]  /*5b350*/  STL.64 [R1+0x3568], R12 ;  /* 0x0035680c01007387 */ /* 0x0001e40000100a00 */
[----:B0-----:R-:W-:-:S02]  /*5b360*/  IMAD.MOV.U32 R12, RZ, RZ, R15 ;  /* 0x000000ffff0c7224 */ /* 0x001fc400078e000f */
[----:B------:R-:W-:Y:S01]  /*5b370*/  IMAD.MOV.U32 R13, RZ, RZ, R2 ;  /* 0x000000ffff0d7224 */ /* 0x000fe200078e0002 */
[----:B------:R-:W3:Y:S01]  /*5b380*/  LDL.LU R15, [R1+0x35cc] ;  /* 0x0035cc00010f7983 */ /* 0x000ee20000300800 */
[----:B------:R-:W3:Y:S03]  /*5b390*/  LDL.LU R2, [R1+0x35c8] ;  /* 0x0035c80001027983 */ /* 0x000ee60000300800 */
[----:B------:R4:W-:Y:S01]  /*5b3a0*/  STL.64 [R1+0x3580], R12 ;  /* 0x0035800c01007387 */ /* 0x0009e20000100a00 */
[----:B------:R-:W3:Y:S02]  /*5b3b0*/  LDL.LU R20, [R1+0x2f0] ;  /* 0x0002f00001147983 */ /* 0x000ee40000300800 */
[----:B------:R-:W3:Y:S02]  /*5b3c0*/  LDL.LU R21, [R1+0x2f4] ;  /* 0x0002f40001157983 */ /* 0x000ee40000300800 */
[----:B------:R-:W3:Y:S01]  /*5b3d0*/  LDL.LU R22, [R1+0x2f8] ;  /* 0x0002f80001167983 */ /* 0x000ee20000300800 */
[----:B------:R-:W3:Y:S01]  /*5b3e0*/  LDL.LU R23, [R1+0x2fc] ;  /* 0x0002fc0001177983 */ /* 0x000ee20000300800 */
[----:B----4-:R-:W-:-:S02]  /*5b3f0*/  IMAD.MOV.U32 R13, RZ, RZ, R28 ;  /* 0x000000ffff0d7224 */ /* 0x010fc400078e001c */
[----:B--2---:R-:W-:-:S05]  /*5b400*/  IMAD.MOV.U32 R12, RZ, RZ, R29 ;  /* 0x000000ffff0c7224 */ /* 0x004fca00078e001d */
[----:B------:R-:W-:Y:S04]  /*5b410*/  STL.64 [R1+0x3598], R12 ;  /* 0x0035980c01007387 */ /* 0x000fe80000100a00 */
[----:B---3--:R-:W-:Y:S01]  /*5b420*/  STL.64 [R1+0x3578], R22 ;  /* 0x0035781601007387 */ /* 0x008fe20000100a00 */
[----:B------:R0:W-:Y:S03]  /*5b430*/  STL.64 [R1+0x3570], R20 ;  /* 0x0035701401007387 */ /* 0x0001e60000100a00 */
        /* <DEDUP_REMOVED lines=29> */
[----:B------:R-:W4:Y:S04]  /*5b610*/  LDL.LU.64 R24, [R1] ;  /* 0x0000000001187983 */ /* 0x000f280000300a00 */
[----:B----4-:R0:W-:Y:S01]  /*5b620*/  STL.64 [R1+0x3500], R24 ;  /* 0x0035001801007387 */ /* 0x0101e20000100a00 */
[----:B------:R-:W4:Y:S02]  /*5b630*/  LDL.LU R16, [R1+0x1f0] ;  /* 0x0001f00001107983 */ /* 0x000f240000300800 */
[----:B------:R-:W4:Y:S02]  /*5b640*/  LDL.LU R17, [R1+0x1f4] ;  /* 0x0001f40001117983 */ /* 0x000f240000300800 */
[----:B------:R-:W2:Y:S01]  /*5b650*/  LDL.LU R18, [R1+0x1f8] ;  /* 0x0001f80001127983 */ /* 0x000ea20000300800 */
[----:B------:R-:W2:Y:S01]  /*5b660*/  LDL.LU R19, [R1+0x1fc] ;  /* 0x0001fc0001137983 */ /* 0x000ea20000300800 */
[----:B0-----:R-:W-:-:S02]  /*5b670*/  IMAD.MOV.U32 R24, RZ, RZ, R3 ;  /* 0x000000ffff187224 */ /* 0x001fc400078e0003 */
[----:B------:R-:W-:-:S05]  /*5b680*/  IMAD.MOV.U32 R25, RZ, RZ, R0 ;  /* 0x000000ffff197224 */ /* 0x000fca00078e0000 */
[----:B------:R0:W-:Y:S04]  /*5b690*/  STL.64 [R1+0x3518], R24 ;  /* 0x0035181801007387 */ /* 0x0001e80000100a00 */
[----:B0-----:R-:W3:Y:S04]  /*5b6a0*/  LDL.LU.64 R24, [R1+0x20] ;  /* 0x0000200001187983 */ /* 0x001ee80000300a00 */
[----:B--2---:R-:W-:Y:S01]  /*5b6b0*/  STL.64 [R1+0x34f8], R18 ;  /* 0x0034f81201007387 */ /* 0x004fe20000100a00 */
[----:B----4-:R0:W-:Y:S03]  /*5b6c0*/  STL.64 [R1+0x34f0], R16 ;  /* 0x0034f01001007387 */ /* 0x0101e60000100a00 */
[----:B0-----:R-:W2:Y:S01]  /*5b6d0*/  LDL.LU R16, [R1+0x200] ;  /* 0x0002000001107983 */ /* 0x001ea20000300800 */
[----:B------:R-:W2:Y:S02]  /*5b6e0*/  LDL.LU R17, [R1+0x204] ;  /* 0x0002040001117983 */ /* 0x000ea40000300800 */
[----:B------:R-:W4:Y:S02]  /*5b6f0*/  LDL.LU R18, [R1+0x208] ;  /* 0x0002080001127983 */ /* 0x000f240000300800 */
[----:B------:R-:W4:Y:S02]  /*5b700*/  LDL.LU R19, [R1+0x20c] ;  /* 0x00020c0001137983 */ /* 0x000f240000300800 */
[----:B------:R-:W-:-:S02]  /*5b710*/  IMAD.MOV.U32 R12, RZ, RZ, R15 ;  /* 0x000000ffff0c7224 */ /* 0x000fc400078e000f */
[----:B------:R-:W-:-:S07]  /*5b720*/  IMAD.MOV.U32 R13, RZ, RZ, R14 ;  /* 0x000000ffff0d7224 */ /* 0x000fce00078e000e */
[C---:B------:R-:W-:Y:S01]  /*5b730*/  HMMA.16816.F32 R12, R8.reuse, R12, R20 ;  /* 0x0000000c080c723c */ /* 0x040fe20000001814 */
[----:B----4-:R-:W-:Y:S01]  /*5b740*/  STL.64 [R1+0x3510], R18 ;  /* 0x0035101201007387 */ /* 0x010fe20000100a00 */
[----:B--2---:R0:W-:Y:S03]  /*5b750*/  STL.64 [R1+0x3508], R16 ;  /* 0x0035081001007387 */ /* 0x0041e60000100a00 */
[----:B0-----:R-:W2:Y:S01]  /*5b760*/  LDL.LU R16, [R1+0x210] ;  /* 0x0002100001107983 */ /* 0x001ea20000300800 */
[----:B------:R-:W2:Y:S02]  /*5b770*/  LDL.LU R17, [R1+0x214] ;  /* 0x0002140001117983 */ /* 0x000ea40000300800 */
[----:B------:R-:W2:Y:S02]  /*5b780*/  LDL.LU R18, [R1+0x218] ;  /* 0x0002180001127983 */ /* 0x000ea40000300800 */
[----:B------:R-:W2:Y:S01]  /*5b790*/  LDL.LU R19, [R1+0x21c] ;  /* 0x00021c0001137983 */ /* 0x000ea20000300800 */
[----:B------:R-:W4:Y:S01]  /*5b7a0*/  LDL.LU.64 R22, [R1+0x35c0] ;  /* 0x0035c00001167983 */ /* 0x000f220000300a00 */
[----:B------:R-:W4:Y:S11]  /*5b7b0*/  LDL.LU.64 R20, [R1+0x35b8] ;  /* 0x0035b80001147983 */ /* 0x000f360000300a00 */
[----:B------:R0:W-:Y:S02]  /*5b7c0*/  STL.64 [R1+0x330], R12 ;  /* 0x0003300c01007387 */ /* 0x0001e40000100a00 */
[----:B------:R4:W-:Y:S01]  /*5b7d0*/  STL.64 [R1+0x338], R14 ;  /* 0x0003380e01007387 */ /* 0x0009e20000100a00 */
        /* <DEDUP_REMOVED lines=31> */
[C---:B---3--:R-:W-:Y:S01]  /*5b9d0*/  HMMA.16816.F32 R20, R8.reuse, R20, R4 ;  /* 0x000000140814723c */ /* 0x048fe20000001804 */
[----:B------:R-:W3:Y:S01]  /*5b9e0*/  LDL.LU.64 R6, [R1+0x3558] ;  /* 0x0035580001067983 */ /* 0x000ee20000300a00 */
[----:B------:R-:W3:Y:S11]  /*5b9f0*/  LDL.LU.64 R4, [R1+0x3550] ;  /* 0x0035500001047983 */ /* 0x000ef60000300a00 */
[----:B------:R-:W-:Y:S10]  /*5ba00*/  @!UPT UIADD3 URZ, URZ, URZ, URZ ;  /* 0x0000003f3f3ff290 */ /* 0x000ff4000fffe03f */
        /* <DEDUP_REMOVED lines=8> */
[----:B------:R-:W-:Y:S03]  /*5ba90*/  STL.64 [R1+0x2d8], R22 ;  /* 0x0002d81601007387 */ /* 0x000fe60000100a00 */
[----:B0-----:R-:W3:Y:S02]  /*5baa0*/  LDL.LU.64 R20, [R1+0x3530] ;  /* 0x0035300001147983 */ /* 0x001ee40000300a00 */
[----:B---3--:R-:W-:Y:S02]  /*5bab0*/  HMMA.16816.F32 R8, R8, R20, R4 ;  /* 0x000000140808723c */ /* 0x008fe40000001804 */
[----:B------:R-:W3:Y:S01]  /*5bac0*/  LDL.LU.64 R6, [R1+0x3528] ;  /* 0x0035280001067983 */ /* 0x000ee20000300a00 */
[----:B------:R-:W3:Y:S11]  /*5bad0*/  LDL.LU.64 R4, [R1+0x3520] ;  /* 0x0035200001047983 */ /* 0x000ef60000300a00 */
[----:B------:R-:W-:Y:S09]  /*5bae0*/  @!UPT UIADD3 URZ, URZ, URZ, URZ ;  /* 0x0000003f3f3ff290 */ /* 0x000ff2000fffe03f */
[----:B------:R0:W-:Y:S01]  /*5baf0*/  STL.64 [R1+0x230], R8 ;  /* 0x0002300801007387 */ /* 0x0001e20000100a00 */
[----:B------:R-:W-:Y:S03]  /*5bb00*/  STL.64 [R1+0x238], R10 ;  /* 0x0002380a01007387 */ /* 0x000fe60000100a00 */
[----:B0-----:R-:W2:Y:S04]  /*5bb10*/  LDL.LU.64 R8, [R1+0x30] ;  /* 0x0000300001087983 */ /* 0x001ea80000300a00 */
[----:B--2---:R0:W-:Y:S04]  /*5bb20*/  STL.64 [R1+0x34c8], R8 ;  /* 0x0034c80801007387 */ /* 0x0041e80000100a00 */
[----:B0-----:R-:W2:Y:S01]  /*5bb30*/  LDL.LU R8, [R1+0x4e0] ;  /* 0x0004e00001087983 */ /* 0x001ea20000300800 */
[----:B------:R-:W2:Y:S02]  /*5bb40*/  LDL.LU R9, [R1+0x4e4] ;  /* 0x0004e40001097983 */ /* 0x000ea40000300800 */
[----:B------:R-:W2:Y:S02]  /*5bb50*/  LDL.LU R10, [R1+0x4e8] ;  /* 0x0004e800010a7983 */ /* 0x000ea40000300800 */
[----:B------:R-:W2:Y:S01]  /*5bb60*/  LDL.LU R11, [R1+0x4ec] ;  /* 0x0004ec00010b7983 */ /* 0x000ea20000300800 */
[----:B------:R0:W-:Y:S04]  /*5bb70*/  STL.64 [R1+0x3438], R20 ;  /* 0x0034381401007387 */ /* 0x0001e80000100a00 */
        /* <DEDUP_REMOVED lines=11> */
[----:B------:R-:W3:Y:S03]  /*5bc30*/  LDL.LU.64 R24, [R1+0x3518] ;  /* 0x0035180001187983 */ /* 0x000ee60000300a00 */
[----:B------:R0:W-:Y:S02]  /*5bc40*/  STL.64 [R1+0x34a8], R20 ;  /* 0x0034a81401007387 */ /* 0x0001e40000100a00 */
[----:B0-----:R-:W2:Y:S01]  /*5bc50*/  LDL.LU.64 R20, [R1+0x1d0] ;  /* 0x0001d00001147983 */ /* 0x001ea20000300a00 */
[C---:B---3--:R-:W-:Y:S03]  /*5bc60*/  HMMA.16816.F32 R24, R4.reuse, R24, R16 ;  /* 0x000000180418723c */ /* 0x048fe60000001810 */
[----:B--2---:R0:W-:Y:S04]  /*5bc70*/  STL.64 [R1+0x34b8], R20 ;  /* 0x0034b81401007387 */ /* 0x0041e80000100a00 */
[----:B0-----:R-:W2:Y:S01]  /*5bc80*/  LDL.LU.64 R20, [R1+0x1e0] ;  /* 0x0001e00001147983 */ /* 0x001ea20000300a00 */
[----:B------:R-:W3:Y:S02]  /*5bc90*/  LDL.LU.64 R18, [R1+0x3510] ;  /* 0x0035100001127983 */ /* 0x000ee40000300a00 */
[----:B------:R-:W3:Y:S11]  /*5bca0*/  LDL.LU.64 R16, [R1+0x3508] ;  /* 0x0035080001107983 */ /* 0x000ef60000300a00 */
[----:B------:R-:W-:Y:S02]  /*5bcb0*/  @!UPT UIADD3 URZ, URZ, URZ, URZ ;  /* 0x0000003f3f3ff290 */ /* 0x000fe4000fffe03f */
[----:B------:R0:W-:Y:S01]  /*5bcc0*/  STL.64 [R1+0x210], R24 ;  /* 0x0002101801007387 */ /* 0x0001e20000100a00 */
[----:B------:R-:W-:Y:S04]  /*5bcd0*/  STL.64 [R1+0x218], R26 ;  /* 0x0002181a01007387 */ /* 0x000fe80000100a00 */
[----:B0-----:R-:W3:Y:S02]  /*5bce0*/  LDL.LU.64 R24, [R1+0x3500] ;  /* 0x0035000001187983 */ /* 0x001ee40000300a00 */
[C---:B---3--:R-:W-:Y:S01]  /*5bcf0*/  HMMA.16816.F32 R16, R4.reuse, R24, R16 ;  /* 0x000000180410723c */ /* 0x048fe20000001810 */
[----:B------:R-:W-:Y:S02]  /*5bd00*/  IMAD.MOV.U32 R3, RZ, RZ, R24 ;  /* 0x000000ffff037224 */ /* 0x000fe400078e0018 */
[----:B------:R-:W-:Y:S11]  /*5bd10*/  IMAD.MOV.U32 R0, RZ, RZ, R25 ;  /* 0x000000ffff007224 */ /* 0x000ff600078e0019 */
[----:B------:R-:W-:Y:S09]  /*5bd20*/  @!UPT UIADD3 URZ, URZ, URZ, URZ ;  /* 0x0000003f3f3ff290 */ /* 0x000ff2000fffe03f */
[----:B------:R-:W-:Y:S01]  /*5bd30*/  STL.64 [R1+0x200], R16 ;  /* 0x0002001001007387 */ /* 0x000fe20000100a00 */
[----:B------:R0:W-:Y:S03]  /*5bd40*/  STL.64 [R1+0x208], R18 ;  /* 0x0002081201007387 */ /* 0x0001e60000100a00 */
[----:B0-----:R-:W3:Y:S01]  /*5bd50*/  LDL.LU.64 R18, [R1+0x34f8] ;  /* 0x0034f80001127983 */ /* 0x001ee20000300a00 */
[----:B------:R-:W3:Y:S02]  /*5bd60*/  LDL.LU.64 R16, [R1+0x34f0] ;  /* 0x0034f00001107983 */ /* 0x000ee40000300a00 */
[----:B------:R-:W2:Y:S02]  /*5bd70*/  LDL.LU.64 R26, [R1+0x34e8] ;  /* 0x0034e800011a7983 */ /* 0x000ea40000300a00 */
[----:B------:R-:W3:Y:S02]  /*5bd80*/  LDL.LU.64 R24, [R1+0x34e0] ;  /* 0x0034e00001187983 */ /* 0x000ee40000300a00 */
[C---:B---3--:R-:W-:Y:S11]  /*5bd90*/  HMMA.16816.F32 R16, R4.reuse, R24, R16 ;  /* 0x000000180410723c */ /* 0x048ff60000001810 */
[----:B------:R-:W-:Y:S11]  /*5bda0*/  @!UPT UIADD3 URZ, URZ, URZ, URZ ;  /* 0x0000003f3f3ff290 */ /* 0x000ff6000fffe03f */
[----:B------:R-:W-:Y:S01]  /*5bdb0*/  @!UPT UIADD3 URZ, URZ, URZ, URZ ;  /* 0x0000003f3f3ff290 */ /* 0x000fe2000fffe03f */
[----:B------:R0:W-:Y:S01]  /*5bdc0*/  STL.64 [R1+0x1f0], R16 ;  /* 0x0001f01001007387 */ /* 0x0001e20000100a00 */
[----:B------:R-:W-:Y:S03]  /*5bdd0*/  STL.64 [R1+0x1f8], R18 ;  /* 0x0001f81201007387 */ /* 0x000fe60000100a00 */
[----:B0-----:R-:W4:Y:S01]  /*5bde0*/  LDL.LU.64 R16, [R1+0x34d8] ;  /* 0x0034d80001107983 */ /* 0x001f220000300a00 */
[----:B--2---:R-:W-:Y:S02]  /*5bdf0*/  STL.64 [R1+0x33d0], R26 ;  /* 0x0033d01a01007387 */ /* 0x004fe40000100a00 */
[----:B------:R0:W-:Y:S02]  /*5be00*/  STL.64 [R1+0x33c8], R24 ;  /* 0x0033c81801007387 */ /* 0x0001e40000100a00 */
[----:B0-----:R-:W2:Y:S01]  /*5be10*/  LDL.LU.64 R24, [R1+0x1c0] ;  /* 0x0001c00001187983 */ /* 0x001ea20000300a00 */
[C---:B----4-:R-:W-:Y:S03]  /*5be20*/  HMMA.16816.F32 R12, R4.reuse, R16, R12 ;  /* 0x00000010040c723c */ /* 0x050fe6000000180c */
[----:B--2---:R0:W-:Y:S04]  /*5be30*/  STL.64 [R1+0x34b0], R24 ;  /* 0x0034b01801007387 */ /* 0x0041e80000100a00 */
[----:B0-----:R-:W2:Y:S01]  /*5be40*/  LDL.LU R24, [R1+0x540] ;  /* 0x0005400001187983 */ /* 0x001ea20000300800 */
[----:B------:R-:W2:Y:S02]  /*5be50*/  LDL.LU R25, [R1+0x544] ;  /* 0x0005440001197983 */ /* 0x000ea40000300800 */
[----:B------:R-:W2:Y:S02]  /*5be60*/  LDL.LU R26, [R1+0x548] ;  /* 0x00054800011a7983 */ /* 0x000ea40000300800 */
[----:B------:R-:W2:Y:S11]  /*5be70*/  LDL.LU R27, [R1+0x54c] ;  /* 0x00054c00011b7983 */ /* 0x000eb60000300800 */
[----:B------:R0:W-:Y:S01]  /*5be80*/  STL.64 [R1+0x150], R12 ;  /* 0x0001500c01007387 */ /* 0x0001e20000100a00 */
[----:B------:R-:W-:Y:S03]  /*5be90*/  STL.64 [R1+0x158], R14 ;  /* 0x0001580e01007387 */ /* 0x000fe60000100a00 */
[----:B0-----:R-:W3:Y:S01]  /*5bea0*/  LDL.LU.64 R12, [R1+0x34d0] ;  /* 0x0034d000010c7983 */ /* 0x001ee20000300a00 */
[----:B------:R0:W-:Y:S02]  /*5beb0*/  STL [R1+0x33c4], R16 ;  /* 0x0033c41001007387 */ /* 0x0001e40000100800 */
[----:B------:R1:W-:Y:S01]  /*5bec0*/  STL [R1+0x33c0], R17 ;  /* 0x0033c01101007387 */ /* 0x0003e20000100800 */
[----:B0-----:R-:W4:Y:S01]  /*5bed0*/  LDL.LU R16, [R1+0x4d0] ;  /* 0x0004d00001107983 */ /* 0x001f220000300800 */
[----:B-1----:R-:W4:Y:S02]  /*5bee0*/  LDL.LU R17, [R1+0x4d4] ;  /* 0x0004d40001117983 */ /* 0x002f240000300800 */
[----:B------:R-:W4:Y:S02]  /*5bef0*/  LDL.LU R18, [R1+0x4d8] ;  /* 0x0004d80001127983 */ /* 0x000f240000300800 */
[----:B------:R-:W4:Y:S01]  /*5bf00*/  LDL.LU R19, [R1+0x4dc] ;  /* 0x0004dc0001137983 */ /* 0x000f220000300800 */
[C---:B---3--:R-:W-:Y:S11]  /*5bf10*/  HMMA.16816.F32 R8, R4.reuse, R12, R8 ;  /* 0x0000000c0408723c */ /* 0x048ff60000001808 */
[----:B------:R-:W-:Y:S11]  /*5bf20*/  @!UPT UIADD3 URZ, URZ, URZ, URZ ;  /* 0x0000003f3f3ff290 */ /* 0x000ff6000fffe03f */
[----:B------:R-:W-:Y:S01]  /*5bf30*/  @!UPT UIADD3 URZ, URZ, URZ, URZ ;  /* 0x0000003f3f3ff290 */ /* 0x000fe2000fffe03f */
[----:B------:R0:W-:Y:S01]  /*5bf40*/  STL.64 [R1+0x140], R8 ;  /* 0x0001400801007387 */ /* 0x0001e20000100a00 */
[----:B------:R-:W-:Y:S03]  /*5bf50*/  STL.64 [R1+0x148], R10 ;  /* 0x0001480a01007387 */ /* 0x000fe60000100a00 */
[----:B0-----:R-:W4:Y:S02]  /*5bf60*/  LDL.LU.64 R8, [R1+0x34c8] ;  /* 0x0034c80001087983 */ /* 0x001f240000300a00 */
[C---:B----4-:R-:W-:Y:S11]  /*5bf70*/  HMMA.16816.F32 R16, R4.reuse, R8, R16 ;  /* 0x000000080410723c */ /* 0x050ff60000001810 */
[----:B------:R-:W-:Y:S11]  /*5bf80*/  @!UPT UIADD3 URZ, URZ, URZ, URZ ;  /* 0x0000003f3f3ff290 */ /* 0x000ff6000fffe03f */
[----:B------:R-:W-:Y:S01]  /*5bf90*/  @!UPT UIADD3 URZ, URZ, URZ, URZ ;  /* 0x0000003f3f3ff290 */ /* 0x000fe2000fffe03f */
[----:B------:R-:W-:Y:S01]  /*5bfa0*/  STL.64 [R1+0x130], R16 ;  /* 0x0001301001007387 */ /* 0x000fe20000100a00 */
[----:B------:R0:W-:Y:S02]  /*5bfb0*/  STL.64 [R1+0x138], R18 ;  /* 0x0001381201007387 */ /* 0x0001e40000100a00 */
[----:B0-----:R-:W-:Y:S02]  /*5bfc0*/  IMAD.MOV.U32 R19, RZ, RZ, R8 ;  /* 0x000000ffff137224 */ /* 0x001fe400078e0008 */
[----:B------:R-:W-:Y:S02]  /*5bfd0*/  IMAD.MOV.U32 R18, RZ, RZ, R9 ;  /* 0x000000ffff127224 */ /* 0x000fe400078e0009 */
[----:B------:R-:W0:Y:S04]  /*5bfe0*/  LDSM.16.MT88.4 R8, [R2+0x12800] ;  /* 0x012800000208783b */ /* 0x000e280000004200 */
[----:B------:R1:W-:Y:S01]  /*5bff0*/  STL.64 [R1+0x3480], R18 ;  /* 0x0034801201007387 */ /* 0x0003e20000100a00 */
[----:B------:R-:W3:Y:S02]  /*5c000*/  LDL.LU R16, [R1+0x530] ;  /* 0x0005300001107983 */ /* 0x000ee40000300800 */
[----:B------:R-:W3:Y:S01]  /*5c010*/  LDL.LU R17, [R1+0x534] ;  /* 0x0005340001117983 */ /* 0x000ee20000300800 */
[----:B-1----:R-:W3:Y:S01]  /*5c020*/  LDL.LU R18, [R1+0x538] ;  /* 0x0005380001127983 */ /* 0x002ee20000300800 */
[----:B------:R-:W3:Y:S02]  /*5c030*/  LDL.LU R19, [R1+0x53c] ;  /* 0x00053c0001137983 */ /* 0x000ee40000300800 */
[----:B------:R-:W4:Y:S01]  /*5c040*/  LDL.LU R2, [R1+0x34c0] ;  /* 0x0034c00001027983 */ /* 0x000f220000300800 */
[----:B0-----:R-:W-:Y:S01]  /*5c050*/  STL.64 [R1+0x32d0], R10 ;  /* 0x0032d00a01007387 */ /* 0x001fe20000100a00 */
[----:B------:R0:W-:Y:S03]  /*5c060*/  STL.64 [R1+0x32c8], R8 ;  /* 0x0032c80801007387 */ /* 0x0001e60000100a00 */
[----:B0-----:R-:W2:Y:S01]  /*5c070*/  LDL.LU R8, [R1+0x550] ;  /* 0x0005500001087983 */ /* 0x001ea20000300800 */
[----:B------:R-:W2:Y:S02]  /*5c080*/  LDL.LU R9, [R1+0x554] ;  /* 0x0005540001097983 */ /* 0x000ea40000300800 */
[----:B------:R-:W2:Y:S02]  /*5c090*/  LDL.LU R10, [R1+0x558] ;  /* 0x00055800010a7983 */ /* 0x000ea40000300800 */
[----:B------:R-:W2:Y:S02]  /*5c0a0*/  LDL.LU R11, [R1+0x55c] ;  /* 0x00055c00010b7983 */ /* 0x000ea40000300800 */
        /* <DEDUP_REMOVED lines=8> */
[C---:B--2---:R-:W-:Y:S11]  /*5c130*/  HMMA.16816.F32 R24, R4.reuse, R20, R24 ;  /* 0x000000140418723c */ /* 0x044ff60000001818 */
[----:B------:R-:W-:Y:S11]  /*5c140*/  @!UPT UIADD3 URZ, URZ, URZ, URZ ;  /* 0x0000003f3f3ff290 */ /* 0x000ff6000fffe03f */
[----:B------:R-:W-:Y:S01]  /*5c150*/  @!UPT UIADD3 URZ, URZ, URZ, URZ ;  /* 0x0000003f3f3ff290 */ /* 0x000fe2000fffe03f */
[----:B------:R0:W-:Y:S01]  /*5c160*/  STL.64 [R1+0x110], R24 ;  /* 0x0001101801007387 */ /* 0x0001e20000100a00 */
[----:B------:R-:W-:Y:S03]  /*5c170*/  STL.64 [R1+0x118], R26 ;  /* 0x0001181a01007387 */ /* 0x000fe60000100a00 */
[----:B0-----:R-:W3:Y:S01]  /*5c180*/  LDL.LU.64 R24, [R1+0x34b0] ;  /* 0x0034b00001187983 */ /* 0x001ee20000300a00 */
[----:B------:R-:W-:Y:S02]  /*5c190*/  IMAD.MOV.U32 R11, RZ, RZ, R20 ;  /* 0x000000ffff0b7224 */ /* 0x000fe400078e0014 */
[----:B------:R-:W-:Y:S02]  /*5c1a0*/  IMAD.MOV.U32 R10, RZ, RZ, R21 ;  /* 0x000000ffff0a7224 */ /* 0x000fe400078e0015 */
[----:B------:R-:W2:Y:S03]  /*5c1b0*/  LDL.LU.64 R20, [R1+0x34a8] ;  /* 0x0034a80001147983 */ /* 0x000ea60000300a00 */
[----:B------:R-:W-:Y:S02]  /*5c1c0*/  STL.64 [R1+0x33e0], R10 ;  /* 0x0033e00a01007387 */ /* 0x000fe40000100a00 */
[----:B------:R3:W-:Y:S02]  /*5c1d0*/  STL.64 [R1+0x33d8], R8 ;  /* 0x0033d80801007387 */ /* 0x0007e40000100a00 */
[----:B---3--:R-:W-:Y:S01]  /*5c1e0*/  HMMA.16816.F32 R8, R4, R24, R16 ;  /* 0x000000180408723c */ /* 0x008fe20000001810 */
[----:B------:R-:W-:-:S02]  /*5c1f0*/  IMAD.MOV.U32 R15, RZ, RZ, R24 ;  /* 0x000000ffff0f7224 */ /* 0x000fc400078e0018 */
[----:B------:R-:W-:Y:S11]  /*5c200*/  IMAD.MOV.U32 R14, RZ, RZ, R25 ;  /* 0x000000ffff0e7224 */ /* 0x000ff600078e0019 */
[----:B------:R-:W-:Y:S09]  /*5c210*/  @!UPT UIADD3 URZ, URZ, URZ, URZ ;  /* 0x0000003f3f3ff290 */ /* 0x000ff2000fffe03f */
[----:B------:R-:W-:Y:S01]  /*5c220*/  STL.64 [R1+0x100], R8 ;  /* 0x0001000801007387 */ /* 0x000fe20000100a00 */
[----:B------:R-:W-:Y:S02]  /*5c230*/  STL.64 [R1+0x108], R10 ;  /* 0x0001080a01007387 */ /* 0x000fe40000100a00 */
[----:B------:R-:W-:Y:S02]  /*5c240*/  STL.64 [R1+0x33f0], R14 ;  /* 0x0033f00e01007387 */ /* 0x000fe40000100a00 */
[----:B------:R0:W-:Y:S02]  /*5c250*/  STL.64 [R1+0x33e8], R12 ;  /* 0x0033e80c01007387 */ /* 0x0001e40000100a00 */
[----:B0-----:R-:W3:Y:S01]  /*5c260*/  LDL.LU R12, [R1+0x80] ;  /* 0x00008000010c7983 */ /* 0x001ee20000300800 */
[----:B------:R-:W3:Y:S02]  /*5c270*/  LDL.LU R13, [R1+0x84] ;  /* 0x00008400010d7983 */ /* 0x000ee40000300800 */
[----:B------:R-:W2:Y:S02]  /*5c280*/  LDL.LU R14, [R1+0x88] ;  /* 0x00008800010e7983 */ /* 0x000ea40000300800 */
[----:B------:R-:W2:Y:S02]  /*5c290*/  LDL.LU R15, [R1+0x8c] ;  /* 0x00008c00010f7983 */ /* 0x000ea40000300800 */
[----:B------:R-:W-:-:S02]  /*5c2a0*/  IMAD.MOV.U32 R24, RZ, RZ, R3 ;  /* 0x000000ffff187224 */ /* 0x000fc400078e0003 */
[----:B------:R-:W-:Y:S01]  /*5c2b0*/  IMAD.MOV.U32 R25, RZ, RZ, R0 ;  /* 0x000000ffff197224 */ /* 0x000fe200078e0000 */
[----:B--2---:R-:W-:Y:S01]  /*5c2c0*/  STL.64 [R1+0x3400], R14 ;  /* 0x0034000e01007387 */ /* 0x004fe20000100a00 */
[----:B---3--:R0:W-:Y:S02]  /*5c2d0*/  STL.64 [R1+0x33f8], R12 ;  /* 0x0033f80c01007387 */ /* 0x0081e40000100a00 */
[----:B0-----:R-:W-:Y:S02]  /*5c2e0*/  IMAD.MOV.U32 R12, RZ, RZ, R21 ;  /* 0x000000ffff0c7224 */ /* 0x001fe400078e0015 */
[----:B------:R-:W-:-:S05]  /*5c2f0*/  IMAD.MOV.U32 R13, RZ, RZ, R20 ;  /* 0x000000ffff0d7224 */ /* 0x000fca00078e0014 */
[----:B------:R0:W-:Y:S01]  /*5c300*/  STL.64 [R1+0x3440], R12 ;  /* 0x0034400c01007387 */ /* 0x0001e20000100a00 */
[----:B------:R1:W-:Y:S03]  /*5c310*/  STL.64 [R1+0x3468], R24 ;  /* 0x0034681801007387 */ /* 0x0003e60000100a00 */
[----:B0-----:R-:W2:Y:S01]  /*5c320*/  LDL.LU R12, [R1+0xb0] ;  /* 0x0000b000010c7983 */ /* 0x001ea20000300800 */
[----:B------:R-:W2:Y:S02]  /*5c330*/  LDL.LU R13, [R1+0xb4] ;  /* 0x0000b400010d7983 */ /* 0x000ea40000300800 */
[----:B------:R-:W3:Y:S02]  /*5c340*/  LDL.LU R14, [R1+0xb8] ;  /* 0x0000b800010e7983 */ /* 0x000ee40000300800 */
[----:B------:R-:W3:Y:S01]  /*5c350*/  LDL.LU R15, [R1+0xbc] ;  /* 0x0000bc00010f7983 */ /* 0x000ee20000300800 */
[----:B-1----:R-:W2:Y:S01]  /*5c360*/  LDL.LU R24, [R1+0x500] ;  /* 0x0005000001187983 */ /* 0x002ea20000300800 */
[----:B------:R-:W2:Y:S02]  /*5c370*/  LDL.LU R25, [R1+0x504] ;  /* 0x0005040001197983 */ /* 0x000ea40000300800 */
[----:B------:R-:W2:Y:S02]  /*5c380*/  LDL.LU R26, [R1+0x508] ;  /* 0x00050800011a7983 */ /* 0x000ea40000300800 */
[----:B------:R-:W2:Y:S01]  /*5c390*/  LDL.LU R27, [R1+0x50c] ;  /* 0x00050c00011b7983 */ /* 0x000ea20000300800 */
[----:B------:R-:W2:Y:S01]  /*5c3a0*/  LDL.LU R16, [R1+0x510] ;  /* 0x0005100001107983 */ /* 0x000ea20000300800 */
        /* <DEDUP_REMOVED lines=13> */
[----:B0-----:R-:W2:Y:S01]  /*5c480*/  LDL.LU.64 R24, [R1+0x1b0] ;  /* 0x0001b00001187983 */ /* 0x001ea20000300a00 */
[----:B---3--:R-:W-:Y:S02]  /*5c490*/  STL.64 [R1+0x3450], R14 ;  /* 0x0034500e01007387 */ /* 0x008fe40000100a00 */
[----:B------:R0:W-:Y:S02]  /*5c4a0*/  STL.64 [R1+0x3448], R12 ;  /* 0x0034480c01007387 */ /* 0x0001e40000100a00 */
[----:B0-----:R-:W3:Y:S04]  /*5c4b0*/  LDL.LU.64 R12, [R1+0x180] ;  /* 0x00018000010c7983 */ /* 0x001ee80000300a00 */
[----:B---3--:R0:W-:Y:S04]  /*5c4c0*/  STL.64 [R1+0x3460], R12 ;  /* 0x0034600c01007387 */ /* 0x0081e80000100a00 */
[----:B0-----:R-:W3:Y:S01]  /*5c4d0*/  LDL.LU.64 R12, [R1+0x190] ;  /* 0x00019000010c7983 */ /* 0x001ee20000300a00 */
[----:B------:R-:W2:Y:S03]  /*5c4e0*/  LDL.LU.64 R20, [R1+0x170] ;  /* 0x0001700001147983 */ /* 0x000ea60000300a00 */
[----:B--2---:R0:W-:Y:S04]  /*5c4f0*/  STL.64 [R1+0x3458], R20 ;  /* 0x0034581401007387 */ /* 0x0041e80000100a00 */
[----:B0-----:R-:W2:Y:S01]  /*5c500*/  LDL.LU R20, [R1+0xc0] ;  /* 0x0000c00001147983 */ /* 0x001ea20000300800 */
[----:B------:R-:W2:Y:S02]  /*5c510*/  LDL.LU R21, [R1+0xc4] ;  /* 0x0000c40001157983 */ /* 0x000ea40000300800 */
[----:B------:R-:W2:Y:S02]  /*5c520*/  LDL.LU R22, [R1+0xc8] ;  /* 0x0000c80001167983 */ /* 0x000ea40000300800 */
[----:B------:R-:W2:Y:S01]  /*5c530*/  LDL.LU R23, [R1+0xcc] ;  /* 0x0000cc0001177983 */ /* 0x000ea20000300800 */
[----:B------:R-:W2:Y:S01]  /*5c540*/  LDL.LU R8, [R1+0x70] ;  /* 0x0000700001087983 */ /* 0x000ea20000300800 */
[----:B------:R-:W2:Y:S02]  /*5c550*/  LDL.LU R9, [R1+0x74] ;  /* 0x0000740001097983 */ /* 0x000ea40000300800 */
[----:B------:R-:W2:Y:S02]  /*5c560*/  LDL.LU R10, [R1+0x78] ;  /* 0x00007800010a7983 */ /* 0x000ea40000300800 */
[----:B----4-:R-:W-:-:S02]  /*5c570*/  IMAD.MOV.U32 R11, RZ, RZ, R2 ;  /* 0x000000ffff0b7224 */ /* 0x010fc400078e0002 */
[----:B------:R-:W4:Y:S01]  /*5c580*/  LDL.LU R2, [R1+0x34a0] ;  /* 0x0034a00001027983 */ /* 0x000f220000300800 */
[----:B------:R-:W-:Y:S03]  /*5c590*/  HMMA.16816.F32 R16, R4, R24, R16 ;  /* 0x000000180410723c */ /* 0x000fe60000001810 */
        /* <DEDUP_REMOVED lines=13> */
[----:B------:R-:W2:Y:S02]  /*5c670*/  LDL.LU.64 R24, [R1+0x3498] ;  /* 0x0034980001187983 */ /* 0x000ea40000300a00 */
[----:B----4-:R-:W-:Y:S01]  /*5c680*/  IMAD.MOV.U32 R11, RZ, RZ, R2 ;  /* 0x000000ffff0b7224 */ /* 0x010fe200078e0002 */
[----:B------:R-:W-:Y:S01]  /*5c690*/  STL.64 [R1+0xf0], R16 ;  /* 0x0000f01001007387 */ /* 0x000fe20000100a00 */
[----:B------:R0:W-:Y:S02]  /*5c6a0*/  STL [R1+0xf8], R18 ;  /* 0x0000f81201007387 */ /* 0x0001e40000100800 */
[----:B------:R-:W-:-:S02]  /*5c6b0*/  IMAD.MOV.U32 R2, RZ, RZ, R19 ;  /* 0x000000ffff027224 */ /* 0x000fc400078e0013 */
[----:B0-----:R-:W2:Y:S01]  /*5c6c0*/  LDL.LU.64 R18, [R1+0x3490] ;  /* 0x0034900001127983 */ /* 0x001ea20000300a00 */
[----:B------:R-:W2:Y:S02]  /*5c6d0*/  LDL.LU.64 R16, [R1+0x3488] ;  /* 0x0034880001107983 */ /* 0x000ea40000300a00 */
[----:B------:R-:W-:Y:S01]  /*5c6e0*/  STL [R1+0x3148], R2 ;  /* 0x0031480201007387 */ /* 0x000fe20000100800 */
        /* <DEDUP_REMOVED lines=9> */
[----:B------:R-:W3:Y:S02]  /*5c780*/  LDL.LU.64 R24, [R1+0x3470] ;  /* 0x0034700001187983 */ /* 0x000ee40000300a00 */
        /* <DEDUP_REMOVED lines=8> */
[----:B------:R-:W4:Y:S02]  /*5c810*/  LDL.LU.64 R12, [R1+0x3460] ;  /* 0x00346000010c7983 */ /* 0x000f240000300a00 */
[----:B----4-:R-:W-:Y:S01]  /*5c820*/  HMMA.16816.F32 R20, R4, R12, R20 ;  /* 0x0000000c0414723c */ /* 0x010fe20000001814 */
[----:B------:R-:W-:-:S02]  /*5c830*/  IMAD.MOV.U32 R0, RZ, RZ, R12 ;  /* 0x000000ffff007224 */ /* 0x000fc400078e000c */
[----:B------:R-:W-:Y:S11]  /*5c840*/  IMAD.MOV.U32 R3, RZ, RZ, R13 ;  /* 0x000000ffff037224 */ /* 0x000ff600078e000d */
[----:B------:R-:W-:Y:S09]  /*5c850*/  @!UPT UIADD3 URZ, URZ, URZ, URZ ;  /* 0x0000003f3f3ff290 */ /* 0x000ff2000fffe03f */
[----:B------:R0:W-:Y:S01]  /*5c860*/  STL.64 [R1+0xc0], R20 ;  /* 0x0000c01401007387 */ /* 0x0001e20000100a00 */
[----:B------:R-:W-:Y:S03]  /*5c870*/  STL.64 [R1+0xc8], R22 ;  /* 0x0000c81601007387 */ /* 0x000fe60000100a00 */
[----:B0-----:R-:W4:Y:S01]  /*5c880*/  LDL.LU.64 R20, [R1+0x3458] ;  /* 0x0034580001147983 */ /* 0x001f220000300a00 */
[----:B------:R-:W4:Y:S02]  /*5c890*/  LDL.LU.64 R14, [R1+0x3450] ;  /* 0x00345000010e7983 */ /* 0x000f240000300a00 */
[----:B------:R-:W4:Y:S02]  /*5c8a0*/  LDL.LU.64 R12, [R1+0x3448] ;  /* 0x00344800010c7983 */ /* 0x000f240000300a00 */
[----:B------:R-:W2:Y:S01]  /*5c8b0*/  LDL R2, [R1+0x1ec8] ;  /* 0x001ec80001027983 */ /* 0x000ea20000100800 */
[C---:B----4-:R-:W-:Y:S11]  /*5c8c0*/  HMMA.16816.F32 R12, R4.reuse, R20, R12 ;  /* 0x00000014040c723c */ /* 0x050ff6000000180c */
[----:B------:R-:W-:Y:S11]  /*5c8d0*/  @!UPT UIADD3 URZ, URZ, URZ, URZ ;  /* 0x0000003f3f3ff290 */ /* 0x000ff6000fffe03f */
[----:B------:R-:W-:Y:S01]  /*5c8e0*/  @!UPT UIADD3 URZ, URZ, URZ, URZ ;  /* 0x0000003f3f3ff290 */ /* 0x000fe2000fffe03f */
[----:B------:R0:W-:Y:S01]  /*5c8f0*/  STL.64 [R1+0xb0], R12 ;  /* 0x0000b00c01007387 */ /* 0x0001e20000100a00 */
[----:B------:R1:W-:Y:S03]  /*5c900*/  STL.64 [R1+0xb8], R14 ;  /* 0x0000b80e01007387 */ /* 0x0003e60000100a00 */
[----:B0-----:R-:W4:Y:S01]  /*5c910*/  LDL.LU.64 R12, [R1+0x3440] ;  /* 0x00344000010c7983 */ /* 0x001f220000300a00 */
[----:B-1----:R-:W-:Y:S02]  /*5c920*/  IMAD.MOV.U32 R15, RZ, RZ, R20 ;  /* 0x000000ffff0f7224 */ /* 0x002fe400078e0014 */
[----:B------:R-:W-:Y:S02]  /*5c930*/  IMAD.MOV.U32 R14, RZ, RZ, R21 ;  /* 0x000000ffff0e7224 */ /* 0x000fe400078e0015 */
[----:B------:R-:W2:Y:S02]  /*5c940*/  LDL.LU.64 R20, [R1+0x3438] ;  /* 0x0034380001147983 */ /* 0x000ea40000300a00 */
[----:B--2---:R-:W-:Y:S02]  /*5c950*/  HMMA.16816.F32 R4, R4, R20, R8 ;  /* 0x000000140404723c */ /* 0x004fe40000001808 */
[----:B------:R-:W4:Y:S01]  /*5c960*/  LDL.LU.64 R10, [R1+0x3430] ;  /* 0x00343000010a7983 */ /* 0x000f220000300a00 */
[----:B------:R-:W4:Y:S02]  /*5c970*/  LDL.LU.64 R8, [R1+0x3428] ;  /* 0x0034280001087983 */ /* 0x000f240000300a00 */
[----:B------:R-:W4:Y:S02]  /*5c980*/  LDL.LU.64 R22, [R1+0x3420] ;  /* 0x0034200001167983 */ /* 0x000f240000300a00 */
[----:B------:R-:W4:Y:S11]  /*5c990*/  LDL.LU.64 R20, [R1+0x3418] ;  /* 0x0034180001147983 */ /* 0x000f360000300a00 */
[----:B------:R-:W-:Y:S05]  /*5c9a0*/  @!UPT UIADD3 URZ, URZ, URZ, URZ ;  /* 0x0000003f3f3ff290 */ /* 0x000fea000fffe03f */
[----:B------:R0:W-:Y:S02]  /*5c9b0*/  STL.64 [R1+0xa0], R4 ;  /* 0x0000a00401007387 */ /* 0x0001e40000100a00 */
[----:B0-----:R-:W-:Y:S02]  /*5c9c0*/  IMAD.MOV.U32 R4, RZ, RZ, R15 ;  /* 0x000000ffff047224 */ /* 0x001fe400078e000f */
[----:B------:R-:W-:Y:S01]  /*5c9d0*/  IMAD.MOV.U32 R5, RZ, RZ, R14 ;  /* 0x000000ffff057224 */ /* 0x000fe200078e000e */
[----:B------:R-:W-:Y:S04]  /*5c9e0*/  STL.64 [R1+0xa8], R6 ;  /* 0x0000a80601007387 */ /* 0x000fe80000100a00 */
[----:B------:R0:W-:Y:S04]  /*5c9f0*/  STL.64 [R1+0x32d8], R4 ;  /* 0x0032d80401007387 */ /* 0x0001e80000100a00 */
[----:B0-----:R-:W2:Y:S01]  /*5ca00*/  LDL.LU R4, [R1+0x10] ;  /* 0x0000100001047983 */ /* 0x001ea20000300800 */
[----:B------:R-:W2:Y:S01]  /*5ca10*/  LDL.LU R5, [R1+0x14] ;  /* 0x0000140001057983 */ /* 0x000ea20000300800 */
[C---:B----4-:R-:W-:Y:S02]  /*5ca20*/  HMMA.16816.F32 R12, R20.reuse, R12, R8 ;  /* 0x0000000c140c723c */ /* 0x050fe40000001808 */
[----:B------:R-:W3:Y:S01]  /*5ca30*/  LDL.LU.64 R10, [R1+0x3410] ;  /* 0x00341000010a7983 */ /* 0x000ee20000300a00 */
[----:B------:R-:W3:Y:S11]  /*5ca40*/  LDL.LU.64 R8, [R1+0x3408] ;  /* 0x0034080001087983 */ /* 0x000ef60000300a00 */
[----:B------:R-:W-:Y:S09]  /*5ca50*/  @!UPT UIADD3 URZ, URZ, URZ, URZ ;  /* 0x0000003f3f3ff290 */ /* 0x000ff2000fffe03f */
[----:B------:R-:W-:Y:S01]  /*5ca60*/  STL.64 [R1+0x90], R12 ;  /* 0x0000900c01007387 */ /* 0x000fe20000100a00 */
[----:B------:R0:W-:Y:S03]  /*5ca70*/  STL.64 [R1+0x98], R14 ;  /* 0x0000980e01007387 */ /* 0x0001e60000100a00 */
[----:B0-----:R-:W2:Y:S01]  /*5ca80*/  LDL.LU.64 R14, [R1+0x3400] ;  /* 0x00340000010e7983 */ /* 0x001ea20000300a00 */
[----:B------:R-:W2:Y:S02]  /*5ca90*/  LDL.LU.64 R12, [R1+0x33f8] ;  /* 0x0033f800010c7983 */ /* 0x000ea40000300a00 */
[----:B--2---:R-:W-:Y:S01]  /*5caa0*/  HMMA.16816.F32 R4, R20, R4, R12 ;  /* 0x000000041404723c */ /* 0x004fe2000000180c */
[----:B------:R-:W2:Y:S01]  /*5cab0*/  LDL.LU.64 R14, [R1+0x33f0] ;  /* 0x0033f000010e7983 */ /* 0x000ea20000300a00 */
[----:B------:R-:W4:Y:S11]  /*5cac0*/  LDL.LU.64 R12, [R1+0x33e8] ;  /* 0x0033e800010c7983 */ /* 0x000f360000300a00 */
[----:B------:R-:W-:Y:S10]  /*5cad0*/  @!UPT UIADD3 URZ, URZ, URZ, URZ ;  /* 0x0000003f3f3ff290 */ /* 0x000ff4000fffe03f */
[----:B------:R0:W-:Y:S01]  /*5cae0*/  STL.64 [R1+0x80], R4 ;  /* 0x0000800401007387 */ /* 0x0001e20000100a00 */
[----:B------:R1:W-:Y:S03]  /*5caf0*/  STL.64 [R1+0x88], R6 ;  /* 0x0000880601007387 */ /* 0x0003e60000100a00 */
[----:B0-----:R-:W2:Y:S01]  /*5cb00*/  LDL.LU R4, [R1+0x450] ;  /* 0x0004500001047983 */ /* 0x001ea20000300800 */
[----:B------:R-:W2:Y:S02]  /*5cb10*/  LDL.LU R5, [R1+0x454] ;  /* 0x0004540001057983 */ /* 0x000ea40000300800 */
[----:B-1----:R-:W2:Y:S02]  /*5cb20*/  LDL.LU R6, [R1+0x458] ;  /* 0x0004580001067983 */ /* 0x002ea40000300800 */
[----:B------:R-:W2:Y:S02]  /*5cb30*/  LDL.LU R7, [R1+0x45c] ;  /* 0x00045c0001077983 */ /* 0x000ea40000300800 */
[----:B--2---:R-:W-:Y:S01]  /*5cb40*/  STL.64 [R1+0x32e8], R6 ;  /* 0x0032e80601007387 */ /* 0x004fe20000100a00 */
[----:B------:R0:W-:Y:S02]  /*5cb50*/  STL.64 [R1+0x32e0], R4 ;  /* 0x0032e00401007387 */ /* 0x0001e40000100a00 */
[----:B0-----:R-:W-:-:S02]  /*5cb60*/  IMAD.MOV.U32 R4, RZ, RZ, R27 ;  /* 0x000000ffff047224 */ /* 0x001fc400078e001b */
[----:B------:R-:W-:Y:S02]  /*5cb70*/  IMAD.MOV.U32 R5, RZ, RZ, R26 ;  /* 0x000000ffff057224 */ /* 0x000fe400078e001a */
[C---:B---3--:R-:W-:Y:S03]  /*5cb80*/  HMMA.16816.F32 R24, R20.reuse, R24, R8 ;  /* 0x000000181418723c */ /* 0x048fe60000001808 */
[----:B------:R0:W-:Y:S04]  /*5cb90*/  STL.64 [R1+0x3300], R4 ;  /* 0x0033000401007387 */ /* 0x0001e80000100a00 */
[----:B0-----:R-:W2:Y:S01]  /*5cba0*/  LDL.LU R4, [R1+0x60] ;  /* 0x0000600001047983 */ /* 0x001ea20000300800 */
[----:B------:R-:W2:Y:S02]  /*5cbb0*/  LDL.LU R5, [R1+0x64] ;  /* 0x0000640001057983 */ /* 0x000ea40000300800 */
[----:B------:R-:W2:Y:S02]  /*5cbc0*/  LDL.LU R6, [R1+0x68] ;  /* 0x0000680001067983 */ /* 0x000ea40000300800 */
[----:B------:R-:W2:Y:S01]  /*5cbd0*/  LDL.LU R7, [R1+0x6c] ;  /* 0x00006c0001077983 */ /* 0x000ea20000300800 */
[----:B------:R-:W3:Y:S01]  /*5cbe0*/  LDL.LU.64 R10, [R1+0x33e0] ;  /* 0x0033e000010a7983 */ /* 0x000ee20000300a00 */
[----:B------:R-:W2:Y:S09]  /*5cbf0*/  LDL.LU.64 R8, [R1+0x33d8] ;  /* 0x0033d80001087983 */ /* 0x000eb20000300a00 */
[----:B------:R-:W-:Y:S01]  /*5cc00*/  STL.64 [R1+0x70], R24 ;  /* 0x0000701801007387 */ /* 0x000fe20000100a00 */
[----:B------:R0:W-:Y:S03]  /*5cc10*/  STL.64 [R1+0x78], R26 ;  /* 0x0000781a01007387 */ /* 0x0001e60000100a00 */
[----:B0-----:R-:W2:Y:S01]  /*5cc20*/  LDL.LU.64 R26, [R1+0x33d0] ;  /* 0x0033d000011a7983 */ /* 0x001ea20000300a00 */
[----:B------:R-:W2:Y:S02]  /*5cc30*/  LDL.LU.64 R24, [R1+0x33c8] ;  /* 0x0033c80001187983 */ /* 0x000ea40000300a00 */
[----:B--2---:R-:W-:Y:S11]  /*5cc40*/  HMMA.16816.F32 R4, R20, R24, R4 ;  /* 0x000000181404723c */ /* 0x004ff60000001804 */
[----:B------:R-:W-:Y:S11]  /*5cc50*/  @!UPT UIADD3 URZ, URZ, URZ, URZ ;  /* 0x0000003f3f3ff290 */ /* 0x000ff6000fffe03f */
[----:B------:R-:W-:Y:S01]  /*5cc60*/  @!UPT UIADD3 URZ, URZ, URZ, URZ ;  /* 0x0000003f3f3ff290 */ /* 0x000fe2000fffe03f */
[----:B------:R0:W-:Y:S01]  /*5cc70*/  STL.64 [R1+0x60], R4 ;  /* 0x0000600401007387 */ /* 0x0001e20000100a00 */
[----:B------:R-:W-:Y:S02]  /*5cc80*/  STL.64 [R1+0x68], R6 ;  /* 0x0000680601007387 */ /* 0x000fe40000100a00 */
[----:B0-----:R-:W-:Y:S02]  /*5cc90*/  IMAD.MOV.U32 R4, RZ, RZ, R16 ;  /* 0x000000ffff047224 */ /* 0x001fe400078e0010 */
[----:B------:R-:W-:Y:S01]  /*5cca0*/  IMAD.MOV.U32 R5, RZ, RZ, R17 ;  /* 0x000000ffff057224 */ /* 0x000fe200078e0011 */
[----:B------:R-:W2:Y:S01]  /*5ccb0*/  LDL.LU R16, [R1+0x33c4] ;  /* 0x0033c40001107983 */ /* 0x000ea20000300800 */
[----:B------:R-:W2:Y:S03]  /*5ccc0*/  LDL.LU R17, [R1+0x33c0] ;  /* 0x0033c00001117983 */ /* 0x000ea60000300800 */
[----:B------:R-:W-:Y:S01]  /*5ccd0*/  STL.64 [R1+0x3318], R4 ;  /* 0x0033180401007387 */ /* 0x000fe20000100a00 */
[----:B------:R0:W-:Y:S02]  /*5cce0*/  STL.64 [R1+0x32a0], R26 ;  /* 0x0032a01a01007387 */ /* 0x0001e40000100a00 */
[----:B------:R-:W2:Y:S02]  /*5ccf0*/  LDL.LU R24, [R1+0x440] ;  /* 0x0004400001187983 */ /* 0x000ea40000300800 */
[----:B------:R-:W2:Y:S01]  /*5cd00*/  LDL.LU R25, [R1+0x444] ;  /* 0x0004440001197983 */ /* 0x000ea20000300800 */
[----:B0-----:R-:W2:Y:S01]  /*5cd10*/  LDL.LU R26, [R1+0x448] ;  /* 0x00044800011a7983 */ /* 0x001ea20000300800 */
[----:B------:R-:W2:Y:S02]  /*5cd20*/  LDL.LU R27, [R1+0x44c] ;  /* 0x00044c00011b7983 */ /* 0x000ea40000300800 */
[----:B------:R-:W-:-:S02]  /*5cd30*/  IMAD.MOV.U32 R4, RZ, RZ, R28 ;  /* 0x000000ffff047224 */ /* 0x000fc400078e001c */
[----:B------:R-:W-:Y:S01]  /*5cd40*/  IMAD.MOV.U32 R5, RZ, RZ, R29 ;  /* 0x000000ffff057224 */ /* 0x000fe200078e001d */
[----:B------:R-:W3:Y:S01]  /*5cd50*/  LDL.LU R28, [R1+0x33bc] ;  /* 0x0033bc00011c7983 */ /* 0x000ee20000300800 */
[----:B------:R-:W3:Y:S03]  /*5cd60*/  LDL.LU R29, [R1+0x33b8] ;  /* 0x0033b800011d7983 */ /* 0x000ee60000300800 */
        /* <DEDUP_REMOVED lines=9> */
[----:B------:R-:W4:Y:S01]  /*5ce00*/  LDL.LU R15, [R1+0x33b4] ;  /* 0x0033b400010f7983 */ /* 0x000f220000300800 */
[----:B------:R-:W4:Y:S03]  /*5ce10*/  LDL.LU R14, [R1+0x33b0] ;  /* 0x0033b000010e7983 */ /* 0x000f260000300800 */
[----:B------:R3:W-:Y:S02]  /*5ce20*/  STL.64 [R1+0x3348], R4 ;  /* 0x0033480401007387 */ /* 0x0007e40000100a00 */
[----:B---3--:R-:W-:Y:S02]  /*5ce30*/  IMAD.MOV.U32 R4, RZ, RZ, R11 ;  /* 0x000000ffff047224 */ /* 0x008fe400078e000b */
[----:B------:R-:W-:Y:S01]  /*5ce40*/  IMAD.MOV.U32 R5, RZ, RZ, R10 ;  /* 0x000000ffff057224 */ /* 0x000fe200078e000a */
[----:B--2---:R-:W-:Y:S01]  /*5ce50*/  STL.64 [R1+0x3310], R26 ;  /* 0x0033101a01007387 */ /* 0x004fe20000100a00 */
[----:B------:R0:W-:Y:S03]  /*5ce60*/  STL.64 [R1+0x3308], R24 ;  /* 0x0033081801007387 */ /* 0x0001e60000100a00 */
[----:B0-----:R-:W2:Y:S01]  /*5ce70*/  LDL.LU R24, [R1+0x470] ;  /* 0x0004700001187983 */ /* 0x001ea20000300800 */
[----:B------:R-:W2:Y:S02]  /*5ce80*/  LDL.LU R25, [R1+0x474] ;  /* 0x0004740001197983 */ /* 0x000ea40000300800 */
[----:B------:R-:W3:Y:S02]  /*5ce90*/  LDL.LU R26, [R1+0x478] ;  /* 0x00047800011a7983 */ /* 0x000ee40000300800 */
[----:B------:R-:W3:Y:S01]  /*5cea0*/  LDL.LU R27, [R1+0x47c] ;  /* 0x00047c00011b7983 */ /* 0x000ee20000300800 */
[----:B------:R0:W-:Y:S02]  /*5ceb0*/  STL.64 [R1+0x3368], R4 ;  /* 0x0033680401007387 */ /* 0x0001e40000100a00 */
[----:B0-----:R-:W-:-:S02]  /*5cec0*/  IMAD.MOV.U32 R4, RZ, RZ, R9 ;  /* 0x000000ffff047224 */ /* 0x001fc400078e0009 */
[----:B------:R-:W-:-:S05]  /*5ced0*/  IMAD.MOV.U32 R5, RZ, RZ, R8 ;  /* 0x000000ffff057224 */ /* 0x000fca00078e0008 */
[----:B------:R0:W-:Y:S02]  /*5cee0*/  STL.64 [R1+0x3380], R4 ;  /* 0x0033800401007387 */ /* 0x0001e40000100a00 */
[----:B0-----:R-:W-:Y:S02]  /*5cef0*/  IMAD.MOV.U32 R4, RZ, RZ, R19 ;  /* 0x000000ffff047224 */ /* 0x001fe400078e0013 */
[----:B------:R-:W-:Y:S01]  /*5cf00*/  IMAD.MOV.U32 R5, RZ, RZ, R18 ;  /* 0x000000ffff057224 */ /* 0x000fe200078e0012 */
[----:B------:R-:W4:Y:S01]  /*5cf10*/  LDL.LU R19, [R1+0x33ac] ;  /* 0x0033ac0001137983 */ /* 0x000f220000300800 */
[----:B------:R-:W4:Y:S03]  /*5cf20*/  LDL.LU R18, [R1+0x33a8] ;  /* 0x0033a80001127983 */ /* 0x000f260000300800 */
[----:B------:R0:W-:Y:S04]  /*5cf30*/  STL.64 [R1+0x3398], R4 ;  /* 0x0033980401007387 */ /* 0x0001e80000100a00 */
        /* <DEDUP_REMOVED lines=26> */
[C---:B----4-:R-:W-:Y:S08]  /*5d0e0*/  HMMA.16816.F32 R8, R20.reuse, R16, R8 ;  /* 0x000000101408723c */ /* 0x050ff00000001808 */
        /* <DEDUP_REMOVED lines=13> */
[----:B------:R0:W-:Y:S01]  /*5d1c0*/  STL.64 [R1+0x50], R8 ;  /* 0x0000500801007387 */ /* 0x0001e20000100a00 */
[----:B------:R1:W-:Y:S03]  /*5d1d0*/  STL.64 [R1+0x58], R10 ;  /* 0x0000580a01007387 */ /* 0x0003e60000100a00 */
[----:B0-----:R-:W3:Y:S01]  /*5d1e0*/  LDL.LU R8, [R1+0x2c0] ;  /* 0x0002c00001087983 */ /* 0x001ee20000300800 */
[----:B------:R-:W3:Y:S02]  /*5d1f0*/  LDL.LU R9, [R1+0x2c4] ;  /* 0x0002c40001097983 */ /* 0x000ee40000300800 */
[----:B-1----:R-:W-:-:S02]  /*5d200*/  IMAD.MOV.U32 R10, RZ, RZ, R18 ;  /* 0x000000ffff0a7224 */ /* 0x002fc400078e0012 */
[----:B------:R-:W-:Y:S01]  /*5d210*/  IMAD.MOV.U32 R11, RZ, RZ, R19 ;  /* 0x000000ffff0b7224 */ /* 0x000fe200078e0013 */
[----:B------:R-:W4:Y:S01]  /*5d220*/  LDL.LU R18, [R1+0x33a4] ;  /* 0x0033a40001127983 */ /* 0x000f220000300800 */
[----:B------:R-:W4:Y:S02]  /*5d230*/  LDL.LU R19, [R1+0x33a0] ;  /* 0x0033a00001137983 */ /* 0x000f240000300800 */
[----:B------:R0:W-:Y:S02]  /*5d240*/  STL.64 [R1+0x40], R4 ;  /* 0x0000400401007387 */ /* 0x0001e40000100a00 */
[----:B------:R2:W-:Y:S01]  /*5d250*/  STL.64 [R1+0x48], R6 ;  /* 0x0000480601007387 */ /* 0x0005e20000100a00 */
        /* <DEDUP_REMOVED lines=8> */
[----:B--2---:R-:W-:Y:S02]  /*5d2e0*/  HMMA.16816.F32 R4, R20, R4, R24 ;  /* 0x000000041404723c */ /* 0x004fe40000001818 */
[----:B------:R-:W2:Y:S01]  /*5d2f0*/  LDL.LU.64 R26, [R1+0x3378] ;  /* 0x00337800011a7983 */ /* 0x000ea20000300a00 */
[----:B------:R-:W2:Y:S11]  /*5d300*/  LDL.LU.64 R24, [R1+0x3370] ;  /* 0x0033700001187983 */ /* 0x000eb60000300a00 */
[----:B------:R-:W-:Y:S09]  /*5d310*/  @!UPT UIADD3 URZ, URZ, URZ, URZ ;  /* 0x0000003f3f3ff290 */ /* 0x000ff2000fffe03f */
[----:B------:R0:W-:Y:S01]  /*5d320*/  STL [R1+0x670], R4 ;  /* 0x0006700401007387 */ /* 0x0001e20000100800 */
[----:B------:R-:W-:-:S03]  /*5d330*/  IMAD.MOV.U32 R17, RZ, RZ, R5 ;  /* 0x000000ffff117224 */ /* 0x000fc600078e0005 */
[----:B0-----:R-:W2:Y:S01]  /*5d340*/  LDL.LU.64 R4, [R1+0x3368] ;  /* 0x0033680001047983 */ /* 0x001ea20000300a00 */
[----:B------:R-:W-:Y:S02]  /*5d350*/  IMAD.MOV.U32 R16, RZ, RZ, R6 ;  /* 0x000000ffff107224 */ /* 0x000fe400078e0006 */
[----:B------:R-:W-:Y:S02]  /*5d360*/  IMAD.MOV.U32 R12, RZ, RZ, R7 ;  /* 0x000000ffff0c7224 */ /* 0x000fe400078e0007 */
[----:B----4-:R0:W-:Y:S01]  /*5d370*/  STL.64 [R1+0x3298], R18 ;  /* 0x0032981201007387 */ /* 0x0101e20000100a00 */
[----:B------:R-:W-:Y:S01]  /*5d380*/  STL.64 [R1+0x3290], R16 ;  /* 0x0032901001007387 */ /* 0x000fe20000100a00 */
[----:B------:R-:W-:-:S03]  /*5d390*/  IMAD.MOV.U32 R13, RZ, RZ, R3 ;  /* 0x000000ffff0d7224 */ /* 0x000fc600078e0003 */
[----:B0-----:R-:W4:Y:S01]  /*5d3a0*/  LDL.64 R18, [R1+0x28] ;  /* 0x0000280001127983 */ /* 0x001f220000100a00 */
[----:B------:R0:W-:Y:S02]  /*5d3b0*/  STL [R1+0x314c], R12 ;  /* 0x00314c0c01007387 */ /* 0x0001e40000100800 */
[----:B------:R-:W-:Y:S02]  /*5d3c0*/  STL.64 [R1+0x32b8], R14 ;  /* 0x0032b80e01007387 */ /* 0x000fe40000100a00 */
[----:B0-----:R-:W-:Y:S02]  /*5d3d0*/  IMAD.MOV.U32 R12, RZ, RZ, R0 ;  /* 0x000000ffff0c7224 */ /* 0x001fe400078e0000 */
[----:B------:R-:W3:Y:S01]  /*5d3e0*/  LDL.LU R0, [R1+0x3364] ;  /* 0x0033640001007983 */ /* 0x000ee20000300800 */
[----:B------:R-:W3:Y:S01]  /*5d3f0*/  LDL.LU R3, [R1+0x3360] ;  /* 0x0033600001037983 */ /* 0x000ee20000300800 */
        /* <DEDUP_REMOVED lines=32> */
[----:B------:R-:W-:Y:S01]  /*5d600*/  STL.64 [R1+0x620], R4 ;  /* 0x0006200401007387 */ /* 0x000fe20000100a00 */
[----:B------:R0:W-:Y:S03]  /*5d610*/  STL.64 [R1+0x628], R6 ;  /* 0x0006280601007387 */ /* 0x0001e60000100a00 */
[----:B0-----:R-:W2:Y:S01]  /*5d620*/  LDL.LU.64 R6, [R1+0x32e8] ;  /* 0x0032e80001067983 */ /* 0x001ea20000300a00 */
[----:B------:R-:W2:Y:S02]  /*5d630*/  LDL.LU.64 R4, [R1+0x32e0] ;  /* 0x0032e00001047983 */ /* 0x000ea40000300a00 */
[C---:B--2---:R-:W-:Y:S01]  /*5d640*/  HMMA.16816.F32 R12, R20.reuse, R12, R4 ;  /* 0x0000000c140c723c */ /* 0x044fe20000001804 */
[----:B------:R-:W2:Y:S11]  /*5d650*/  LDL.LU.64 R4, [R1+0x32d8] ;  /* 0x0032d80001047983 */ /* 0x000eb60000300a00 */
[----:B------:R-:W-:Y:S11]  /*5d660*/  @!UPT UIADD3 URZ, URZ, URZ, URZ ;  /* 0x0000003f3f3ff290 */ /* 0x000ff6000fffe03f */
[----:B------:R0:W-:Y:S01]  /*5d670*/  STL.64 [R1+0x610], R12 ;  /* 0x0006100c01007387 */ /* 0x0001e20000100a00 */
[----:B------:R1:W-:Y:S03]  /*5d680*/  STL.64 [R1+0x618], R14 ;  /* 0x0006180e01007387 */ /* 0x0003e60000100a00 */
[----:B0-----:R-:W3:Y:S01]  /*5d690*/  LDL.LU R12, [R1+0x2a0] ;  /* 0x0002a000010c7983 */ /* 0x001ee20000300800 */
[C---:B--2---:R-:W-:Y:S03]  /*5d6a0*/  HMMA.16816.F32 R24, R20.reuse, R4, R24 ;  /* 0x000000041418723c */ /* 0x044fe60000001818 */
[----:B------:R-:W0:Y:S11]  /*5d6b0*/  LDSM.16.MT88.4 R4, [R2+0x12800] ;  /* 0x012800000204783b */ /* 0x000e360000004200 */
[----:B------:R-:W-:Y:S09]  /*5d6c0*/  @!UPT UIADD3 URZ, URZ, URZ, URZ ;  /* 0x0000003f3f3ff290 */ /* 0x000ff2000fffe03f */
[----:B------:R-:W-:Y:S01]  /*5d6d0*/  STL.64 [R1+0x600], R24 ;  /* 0x0006001801007387 */ /* 0x000fe20000100a00 */
[----:B------:R2:W-:Y:S02]  /*5d6e0*/  STL.64 [R1+0x608], R26 ;  /* 0x0006081a01007387 */ /* 0x0005e40000100a00 */
[----:B------:R-:W3:Y:S02]  /*5d6f0*/  LDL.LU R13, [R1+0x2a4] ;  /* 0x0002a400010d7983 */ /* 0x000ee40000300800 */
[----:B-1----:R-:W3:Y:S01]  /*5d700*/  LDL.LU R14, [R1+0x2a8] ;  /* 0x0002a800010e7983 */ /* 0x002ee20000300800 */
[----:B------:R-:W3:Y:S04]  /*5d710*/  LDL.LU R15, [R1+0x2ac] ;  /* 0x0002ac00010f7983 */ /* 0x000ee80000300800 */
[----:B--2---:R-:W2:Y:S04]  /*5d720*/  LDL.64 R26, [R1+0x8] ;  /* 0x00000800011a7983 */ /* 0x004ea80000100a00 */
[----:B--2---:R1:W-:Y:S04]  /*5d730*/  STL.64 [R1+0x32c0], R26 ;  /* 0x0032c01a01007387 */ /* 0x0043e80000100a00 */
[----:B-1----:R-:W2:Y:S01]  /*5d740*/  LDL.64 R26, [R1+0x18] ;  /* 0x00001800011a7983 */ /* 0x002ea20000100a00 */
[----:B0-----:R-:W-:Y:S02]  /*5d750*/  STL.64 [R1+0x31b8], R6 ;  /* 0x0031b80601007387 */ /* 0x001fe40000100a00 */
[----:B------:R0:W-:Y:S02]  /*5d760*/  STL.64 [R1+0x31b0], R4 ;  /* 0x0031b00401007387 */ /* 0x0001e40000100a00 */
[----:B0-----:R-:W3:Y:S01]  /*5d770*/  LDL.LU.64 R4, [R1+0x160] ;  /* 0x0001600001047983 */ /* 0x001ee20000300a00 */
[----:B------:R-:W2:Y:S01]  /*5d780*/  LDL.64 R6, [R1+0x168] ;  /* 0x0001680001067983 */ /* 0x000ea20000100a00 */
[----:B---3--:R-:W-:Y:S02]  /*5d790*/  HMMA.16816.F32 R20, R20, R4, R8 ;  /* 0x000000041414723c */ /* 0x008fe40000001808 */
[----:B------:R-:W3:Y:S01]  /*5d7a0*/  LDL.LU.64 R10, [R1+0x32d0] ;  /* 0x0032d000010a7983 */ /* 0x000ee20000300a00 */
[----:B------:R-:W3:Y:S11]  /*5d7b0*/  LDL.LU.64 R8, [R1+0x32c8] ;  /* 0x0032c80001087983 */ /* 0x000ef60000300a00 */
[----:B------:R-:W-:Y:S09]  /*5d7c0*/  @!UPT UIADD3 URZ, URZ, URZ, URZ ;  /* 0x0000003f3f3ff290 */ /* 0x000ff2000fffe03f */
[----:B------:R0:W-:Y:S01]  /*5d7d0*/  STL.64 [R1+0x4b0], R20 ;  /* 0x0004b01401007387 */ /* 0x0001e20000100a00 */
[----:B------:R1:W-:Y:S03]  /*5d7e0*/  STL.64 [R1+0x4b8], R22 ;  /* 0x0004b81601007387 */ /* 0x0003e60000100a00 */
[----:B0-----:R-:W3:Y:S01]  /*5d7f0*/  LDL.LU R20, [R1+0x2b0] ;  /* 0x0002b00001147983 */ /* 0x001ee20000300800 */
[----:B------:R-:W3:Y:S02]  /*5d800*/  LDL.LU R21, [R1+0x2b4] ;  /* 0x0002b40001157983 */ /* 0x000ee40000300800 */
[----:B-1----:R-:W3:Y:S02]  /*5d810*/  LDL.LU R22, [R1+0x2b8] ;  /* 0x0002b80001167983 */ /* 0x002ee40000300800 */
[----:B------:R-:W3:Y:S01]  /*5d820*/  LDL.LU R23, [R1+0x2bc] ;  /* 0x0002bc0001177983 */ /* 0x000ee20000300800 */
[----:B--2---:R-:W-:Y:S01]  /*5d830*/  STL.64 [R1+0x31c8], R6 ;  /* 0x0031c80601007387 */ /* 0x004fe20000100a00 */
[----:B----4-:R-:W-:-:S02]  /*5d840*/  IMAD.MOV.U32 R4, RZ, RZ, R18 ;  /* 0x000000ffff047224 */ /* 0x010fc400078e0012 */
[----:B------:R-:W-:Y:S01]  /*5d850*/  IMAD.MOV.U32 R2, RZ, RZ, R19 ;  /* 0x000000ffff027224 */ /* 0x000fe200078e0013 */
[C---:B---3--:R-:W-:Y:S11]  /*5d860*/  HMMA.16816.F32 R20, R8.reuse, R18, R20 ;  /* 0x000000120814723c */ /* 0x048ff60000001814 */
[----:B------:R-:W-:Y:S11]  /*5d870*/  @!UPT UIADD3 URZ, URZ, URZ, URZ ;  /* 0x0000003f3f3ff290 */ /* 0x000ff6000fffe03f */
[----:B------:R-:W-:Y:S01]  /*5d880*/  @!UPT UIADD3 URZ, URZ, URZ, URZ ;  /* 0x0000003f3f3ff290 */ /* 0x000fe2000fffe03f */
[----:B------:R-:W-:Y:S01]  /*5d890*/  STL.64 [R1+0x490], R20 ;  /* 0x0004901401007387 */ /* 0x000fe20000100a00 */
[----:B------:R-:W-:Y:S02]  /*5d8a0*/  STL.64 [R1+0x498], R22 ;  /* 0x0004981601007387 */ /* 0x000fe40000100a00 */
[----:B------:R-:W2:Y:S02]  /*5d8b0*/  LDL.LU R16, [R1+0x280] ;  /* 0x0002800001107983 */ /* 0x000ea40000300800 */
[----:B------:R-:W2:Y:S01]  /*5d8c0*/  LDL.LU R17, [R1+0x284] ;  /* 0x0002840001117983 */ /* 0x000ea20000300800 */
[----:B------:R-:W3:Y:S01]  /*5d8d0*/  LDL.LU R18, [R1+0x288] ;  /* 0x0002880001127983 */ /* 0x000ee20000300800 */
[----:B------:R-:W3:Y:S03]  /*5d8e0*/  LDL.LU R19, [R1+0x28c] ;  /* 0x00028c0001137983 */ /* 0x000ee60000300800 */
[----:B---3--:R-:W-:Y:S01]  /*5d8f0*/  STL.64 [R1+0x32b0], R18 ;  /* 0x0032b01201007387 */ /* 0x008fe20000100a00 */
[----:B--2---:R0:W-:Y:S03]  /*5d900*/  STL.64 [R1+0x32a8], R16 ;  /* 0x0032a81001007387 */ /* 0x0041e60000100a00 */
[----:B0-----:R-:W2:Y:S01]  /*5d910*/  LDL.LU R16, [R1+0x290] ;  /* 0x0002900001107983 */ /* 0x001ea20000300800 */
[----:B------:R-:W2:Y:S02]  /*5d920*/  LDL.LU R17, [R1+0x294] ;  /* 0x0002940001117983 */ /* 0x000ea40000300800 */
[----:B------:R-:W2:Y:S02]  /*5d930*/  LDL.LU R18, [R1+0x298] ;  /* 0x0002980001127983 */ /* 0x000ea40000300800 */
[----:B------:R-:W2:Y:S01]  /*5d940*/  LDL.LU R19, [R1+0x29c] ;  /* 0x00029c0001137983 */ /* 0x000ea20000300800 */
[----:B------:R-:W3:Y:S04]  /*5d950*/  LDL.64 R22, [R1+0x38] ;  /* 0x0000380001167983 */ /* 0x000ee80000100a00 */
[----:B---3--:R0:W-:Y:S01]  /*5d960*/  STL.64 [R1+0x3270], R22 ;  /* 0x0032701601007387 */ /* 0x0081e20000100a00 */
[----:B------:R-:W3:Y:S02]  /*5d970*/  LDL.LU R20, [R1+0x260] ;  /* 0x0002600001147983 */ /* 0x000ee40000300800 */
[----:B------:R-:W3:Y:S01]  /*5d980*/  LDL.LU R21, [R1+0x264] ;  /* 0x0002640001157983 */ /* 0x000ee20000300800 */
[----:B0-----:R-:W4:Y:S01]  /*5d990*/  LDL.LU R22, [R1+0x268] ;  /* 0x0002680001167983 */ /* 0x001f220000300800 */
[----:B------:R-:W4:Y:S01]  /*5d9a0*/  LDL.LU R23, [R1+0x26c] ;  /* 0x00026c0001177983 */ /* 0x000f220000300800 */
[----:B------:R-:W-:Y:S01]  /*5d9b0*/  HMMA.16816.F32 R12, R8, R26, R12 ;  /* 0x0000001a080c723c */ /* 0x000fe2000000180c */
[----:B------:R-:W-:-:S02]  /*5d9c0*/  IMAD.MOV.U32 R6, RZ, RZ, R26 ;  /* 0x000000ffff067224 */ /* 0x000fc400078e001a */
[----:B------:R-:W-:Y:S01]  /*5d9d0*/  IMAD.MOV.U32 R5, RZ, RZ, R27 ;  /* 0x000000ffff057224 */ /* 0x000fe200078e001b */
[----:B----4-:R-:W-:Y:S01]  /*5d9e0*/  STL.64 [R1+0x3280], R22 ;  /* 0x0032801601007387 */ /* 0x010fe20000100a00 */
[----:B---3--:R0:W-:Y:S03]  /*5d9f0*/  STL.64 [R1+0x3278], R20 ;  /* 0x0032781401007387 */ /* 0x0081e60000100a00 */
[----:B0-----:R-:W3:Y:S01]  /*5da00*/  LDL.LU R20, [R1+0x270] ;  /* 0x0002700001147983 */ /* 0x001ee20000300800 */
[----:B------:R-:W3:Y:S02]  /*5da10*/  LDL.LU R21, [R1+0x274] ;  /* 0x0002740001157983 */ /* 0x000ee40000300800 */
[----:B------:R-:W2:Y:S02]  /*5da20*/  LDL.LU.64 R26, [R1+0x32c0] ;  /* 0x0032c000011a7983 */ /* 0x000ea40000300a00 */
[----:B------:R-:W-:-:S02]  /*5da30*/  IMAD.MOV.U32 R23, RZ, RZ, R0 ;  /* 0x000000ffff177224 */ /* 0x000fc400078e0000 */
[----:B------:R-:W-:-:S09]  /*5da40*/  IMAD.MOV.U32 R22, RZ, RZ, R3 ;  /* 0x000000ffff167224 */ /* 0x000fd200078e0003 */
[----:B------:R-:W-:Y:S02]  /*5da50*/  IMAD.MOV.U32 R0, RZ, RZ, R15 ;  /* 0x000000ffff007224 */ /* 0x000fe400078e000f */
[----:B------:R-:W-:Y:S01]  /*5da60*/  IMAD.MOV.U32 R3, RZ, RZ, R14 ;  /* 0x000000ffff037224 */ /* 0x000fe200078e000e */
[----:B------:R0:W-:Y:S01]  /*5da70*/  STL.64 [R1+0x480], R12 ;  /* 0x0004800c01007387 */ /* 0x0001e20000100a00 */
[----:B------:R-:W4:Y:S03]  /*5da80*/  LDL.LU.64 R14, [R1+0x32b8] ;  /* 0x0032b800010e7983 */ /* 0x000f260000300a00 */
[----:B0-----:R-:W3:Y:S01]  /*5da90*/  LDL R13, [R1+0x1ec4] ;  /* 0x001ec400010d7983 */ /* 0x001ee20000100800 */
        /* <DEDUP_REMOVED lines=11> */
[----:B------:R0:W-:Y:S01]  /*5db50*/  STL.64 [R1+0x3258], R6 ;  /* 0x0032580601007387 */ /* 0x0001e20000100a00 */
[----:B------:R1:W-:Y:S04]  /*5db60*/  STL.64 [R1+0x3250], R4 ;  /* 0x0032500401007387 */ /* 0x0003e80000100a00 */
[----:B0-----:R-:W3:Y:S01]  /*5db70*/  LDL.64 R6, [R1+0x1e8] ;  /* 0x0001e80001067983 */ /* 0x001ee20000100a00 */
[----:B--2---:R-:W-:Y:S03]  /*5db80*/  HMMA.16816.F32 R16, R8, R26, R16 ;  /* 0x0000001a0810723c */ /* 0x004fe60000001810 */
[----:B---3--:R0:W-:Y:S01]  /*5db90*/  STL.64 [R1+0x3268], R6 ;  /* 0x0032680601007387 */ /* 0x0081e20000100a00 */
[----:B-1----:R-:W2:Y:S02]  /*5dba0*/  LDL.LU R4, [R1+0x250] ;  /* 0x0002500001047983 */ /* 0x002ea40000300800 */
[----:B------:R-:W2:Y:S01]  /*5dbb0*/  LDL.LU R5, [R1+0x254] ;  /* 0x0002540001057983 */ /* 0x000ea20000300800 */
[----:B0-----:R-:W2:Y:S01]  /*5dbc0*/  LDL.LU R6, [R1+0x258] ;  /* 0x0002580001067983 */ /* 0x001ea20000300800 */
[----:B------:R-:W2:Y:S11]  /*5dbd0*/  LDL.LU R7, [R1+0x25c] ;  /* 0x00025c0001077983 */ /* 0x000eb60000300800 */
[----:B------:R-:W-:Y:S04]  /*5dbe0*/  @!UPT UIADD3 URZ, URZ, URZ, URZ ;  /* 0x0000003f3f3ff290 */ /* 0x000fe8000fffe03f */
[----:B------:R0:W-:Y:S02]  /*5dbf0*/  STL.64 [R1+0x468], R18 ;  /* 0x0004681201007387 */ /* 0x0001e40000100a00 */
[----:B0-----:R-:W3:Y:S01]  /*5dc00*/  LDL.LU.64 R18, [R1+0x3298] ;  /* 0x0032980001127983 */ /* 0x001ee20000300a00 */
[----:B------:R-:W-:Y:S02]  /*5dc10*/  IMAD.MOV.U32 R0, RZ, RZ, R16 ;  /* 0x000000ffff007224 */ /* 0x000fe400078e0010 */
[----:B------:R-:W-:Y:S02]  /*5dc20*/  IMAD.MOV.U32 R3, RZ, RZ, R17 ;  /* 0x000000ffff037224 */ /* 0x000fe400078e0011 */
[----:B------:R-:W2:Y:S01]  /*5dc30*/  LDL.LU.64 R16, [R1+0x3290] ;  /* 0x0032900001107983 */ /* 0x000ea20000300a00 */
[----:B------:R4:W-:Y:S02]  /*5dc40*/  STL.64 [R1+0x3260], R26 ;  /* 0x0032601a01007387 */ /* 0x0009e40000100a00 */
[----:B------:R-:W2:Y:S02]  /*5dc50*/  LDL.LU R24, [R1+0x430] ;  /* 0x0004300001187983 */ /* 0x000ea40000300800 */
[----:B------:R-:W2:Y:S02]  /*5dc60*/  LDL.LU R25, [R1+0x434] ;  /* 0x0004340001197983 */ /* 0x000ea40000300800 */
[----:B----4-:R-:W-:-:S02]  /*5dc70*/  IMAD.MOV.U32 R26, RZ, RZ, R14 ;  /* 0x000000ffff1a7224 */ /* 0x010fc400078e000e */
[----:B------:R-:W-:Y:S01]  /*5dc80*/  IMAD.MOV.U32 R27, RZ, RZ, R15 ;  /* 0x000000ffff1b7224 */ /* 0x000fe200078e000f */
[----:B------:R-:W4:Y:S01]  /*5dc90*/  LDL.LU R14, [R1+0x328c] ;  /* 0x00328c00010e7983 */ /* 0x000f220000300800 */
[----:B------:R-:W4:Y:S02]  /*5dca0*/  LDL.LU R15, [R1+0x3288] ;  /* 0x00328800010f7983 */ /* 0x000f240000300800 */
[----:B------:R-:W-:Y:S02]  /*5dcb0*/  STL [R1+0x2ecc], R3 ;  /* 0x002ecc0301007387 */ /* 0x000fe40000100800 */
[----:B------:R-:W-:Y:S01]  /*5dcc0*/  STL [R1+0x2ec8], R0 ;  /* 0x002ec80001007387 */ /* 0x000fe20000100800 */
[C---:B---3--:R-:W-:Y:S11]  /*5dcd0*/  HMMA.16816.F32 R20, R8.reuse, R18, R20 ;  /* 0x000000120814723c */ /* 0x048ff60000001814 */
[----:B------:R-:W-:Y:S11]  /*5dce0*/  @!UPT UIADD3 URZ, URZ, URZ, URZ ;  /* 0x0000003f3f3ff290 */ /* 0x000ff6000fffe03f */
[----:B------:R-:W-:Y:S01]  /*5dcf0*/  @!UPT UIADD3 URZ, URZ, URZ, URZ ;  /* 0x0000003f3f3ff290 */ /* 0x000fe2000fffe03f */
[----:B------:R-:W-:Y:S01]  /*5dd00*/  STL.64 [R1+0x450], R20 ;  /* 0x0004501401007387 */ /* 0x000fe20000100a00 */
[----:B------:R0:W-:Y:S03]  /*5dd10*/  STL.64 [R1+0x458], R22 ;  /* 0x0004581601007387 */ /* 0x0001e60000100a00 */
[----:B0-----:R-:W4:Y:S01]  /*5dd20*/  LDL.LU.64 R22, [R1+0x3280] ;  /* 0x0032800001167983 */ /* 0x001f220000300a00 */
[----:B------:R-:W4:Y:S02]  /*5dd30*/  LDL.LU.64 R20, [R1+0x3278] ;  /* 0x0032780001147983 */ /* 0x000f240000300a00 */
[----:B------:R0:W-:Y:S02]  /*5dd40*/  STL.64 [R1+0x3168], R18 ;  /* 0x0031681201007387 */ /* 0x0001e40000100a00 */
[----:B--2---:R-:W-:Y:S01]  /*5dd50*/  STL.64 [R1+0x3160], R16 ;  /* 0x0031601001007387 */ /* 0x004fe20000100a00 */
[----:B0-----:R-:W2:Y:S04]  /*5dd60*/  LDL R18, [R1+0x1d8] ;  /* 0x0001d80001127983 */ /* 0x001ea80000100800 */
[----:B------:R-:W2:Y:S01]  /*5dd70*/  LDL R19, [R1+0x1dc] ;  /* 0x0001dc0001137983 */ /* 0x000ea20000100800 */
[C---:B----4-:R-:W-:Y:S11]  /*5dd80*/  HMMA.16816.F32 R20, R8.reuse, R14, R20 ;  /* 0x0000000e0814723c */ /* 0x050ff60000001814 */
[----:B------:R-:W-:Y:S11]  /*5dd90*/  @!UPT UIADD3 URZ, URZ, URZ, URZ ;  /* 0x0000003f3f3ff290 */ /* 0x000ff6000fffe03f */
[----:B------:R-:W-:Y:S01]  /*5dda0*/  @!UPT UIADD3 URZ, URZ, URZ, URZ ;  /* 0x0000003f3f3ff290 */ /* 0x000fe2000fffe03f */
[----:B------:R-:W-:Y:S01]  /*5ddb0*/  STL.64 [R1+0x440], R20 ;  /* 0x0004401401007387 */ /* 0x000fe20000100a00 */
[----:B------:R0:W-:Y:S03]  /*5ddc0*/  STL.64 [R1+0x448], R22 ;  /* 0x0004481601007387 */ /* 0x0001e60000100a00 */
[----:B0-----:R-:W3:Y:S01]  /*5ddd0*/  LDL.LU.64 R22, [R1+0x3270] ;  /* 0x0032700001167983 */ /* 0x001ee20000300a00 */
[----:B------:R-:W-:Y:S02]  /*5dde0*/  STL [R1+0x3154], R14 ;  /* 0x0031540e01007387 */ /* 0x000fe40000100800 */
[----:B------:R-:W-:Y:S01]  /*5ddf0*/  STL [R1+0x3150], R15 ;  /* 0x0031500f01007387 */ /* 0x000fe20000100800 */
[C---:B---3--:R-:W-:Y:S11]  /*5de00*/  HMMA.16816.F32 R4, R8.reuse, R22, R4 ;  /* 0x000000160804723c */ /* 0x048ff60000001804 */
[----:B------:R-:W-:Y:S11]  /*5de10*/  @!UPT UIADD3 URZ, URZ, URZ, URZ ;  /* 0x0000003f3f3ff290 */ /* 0x000ff6000fffe03f */
[----:B------:R-:W-:Y:S01]  /*5de20*/  @!UPT UIADD3 URZ, URZ, URZ, URZ ;  /* 0x0000003f3f3ff290 */ /* 0x000fe2000fffe03f */
[----:B------:R-:W-:Y:S01]  /*5de30*/  STL.64 [R1+0x5f0], R4 ;  /* 0x0005f00401007387 */ /* 0x000fe20000100a00 */
[----:B------:R0:W-:Y:S03]  /*5de40*/  STL.64 [R1+0x5f8], R6 ;  /* 0x0005f80601007387 */ /* 0x0001e60000100a00 */
[----:B0-----:R-:W3:Y:S01]  /*5de50*/  LDL.LU.64 R6, [R1+0x3268] ;  /* 0x0032680001067983 */ /* 0x001ee20000300a00 */
[----:B------:R-:W-:Y:S02]  /*5de60*/  IMAD.MOV.U32 R3, RZ, RZ, R22 ;  /* 0x000000ffff037224 */ /* 0x000fe400078e0016 */
[----:B------:R-:W-:Y:S02]  /*5de70*/  IMAD.MOV.U32 R0, RZ, RZ, R23 ;  /* 0x000000ffff007224 */ /* 0x000fe400078e0017 */
[----:B------:R-:W0:Y:S04]  /*5de80*/  LDSM.16.MT88.4 R20, [R13+0x12800] ;  /* 0x012800000d14783b */ /* 0x000e280000004200 */
[----:B------:R-:W-:Y:S04]  /*5de90*/  STL [R1+0x3158], R3 ;  /* 0x0031580301007387 */ /* 0x000fe80000100800 */
[----:B0-----:R-:W-:Y:S01]  /*5dea0*/  STL.64 [R1+0x3070], R22 ;  /* 0x0030701601007387 */ /* 0x001fe20000100a00 */
[----:B------:R0:W-:Y:S03]  /*5deb0*/  STL.64 [R1+0x3068], R20 ;  /* 0x0030681401007387 */ /* 0x0001e60000100a00 */
[----:B0-----:R-:W2:Y:S01]  /*5dec0*/  LDL.LU R20, [R1+0x420] ;  /* 0x0004200001147983 */ /* 0x001ea20000300800 */
[----:B------:R-:W2:Y:S01]  /*5ded0*/  LDL.LU R21, [R1+0x424] ;  /* 0x0004240001157983 */ /* 0x000ea20000300800 */
[----:B---3--:R-:W-:Y:S11]  /*5dee0*/  HMMA.16816.F32 R24, R8, R6, R24 ;  /* 0x000000060818723c */ /* 0x008ff60000001818 */
[----:B------:R-:W-:Y:S11]  /*5def0*/  @!UPT UIADD3 URZ, URZ, URZ, URZ ;  /* 0x0000003f3f3ff290 */ /* 0x000ff6000fffe03f */
[----:B------:R-:W-:Y:S01]  /*5df00*/  @!UPT UIADD3 URZ, URZ, URZ, URZ ;  /* 0x0000003f3f3ff290 */ /* 0x000fe2000fffe03f */
[----:B------:R-:W-:Y:S01]  /*5df10*/  STL.64 [R1+0x4e0], R24 ;  /* 0x0004e01801007387 */ /* 0x000fe20000100a00 */
[----:B------:R0:W-:Y:S03]  /*5df20*/  STL.64 [R1+0x4e8], R26 ;  /* 0x0004e81a01007387 */ /* 0x0001e60000100a00 */
[----:B0-----:R-:W3:Y:S01]  /*5df30*/  LDL.LU.64 R26, [R1+0x3260] ;  /* 0x00326000011a7983 */ /* 0x001ee20000300a00 */
[----:B------:R-:W-:Y:S02]  /*5df40*/  IMAD.MOV.U32 R22, RZ, RZ, R29 ;  /* 0x000000ffff167224 */ /* 0x000fe400078e001d */
[----:B------:R-:W-:Y:S02]  /*5df50*/  IMAD.MOV.U32 R23, RZ, RZ, R28 ;  /* 0x000000ffff177224 */ /* 0x000fe400078e001c */
[----:B------:R-:W-:Y:S02]  /*5df60*/  IMAD.MOV.U32 R24, RZ, RZ, R6 ;  /* 0x000000ffff187224 */ /* 0x000fe400078e0006 */
[----:B------:R-:W-:-:S02]  /*5df70*/  IMAD.MOV.U32 R13, RZ, RZ, R7 ;  /* 0x000000ffff0d7224 */ /* 0x000fc400078e0007 */
[----:B------:R-:W4:Y:S01]  /*5df80*/  LDL.LU.64 R6, [R1+0x3258] ;  /* 0x0032580001067983 */ /* 0x000f220000300a00 */
[----:B------:R-:W4:Y:S01]  /*5df90*/  LDL.LU.64 R4, [R1+0x3250] ;  /* 0x0032500001047983 */ /* 0x000f220000300a00 */
[----:B--2---:R-:W-:Y:S02]  /*5dfa0*/  HMMA.16816.F32 R16, R8, R18, R20 ;  /* 0x000000120810723c */ /* 0x004fe40000001814 */
[----:B---3--:R-:W-:Y:S01]  /*5dfb0*/  STL.64 [R1+0x3238], R26 ;  /* 0x0032381a01007387 */ /* 0x008fe20000100a00 */
[----:B------:R-:W-:Y:S02]  /*5dfc0*/  STL [R1+0x3234], R24 ;  /* 0x0032341801007387 */ /* 0x000fe40000100800 */
[----:B------:R-:W-:Y:S11]  /*5dfd0*/  STL [R1+0x3230], R13 ;  /* 0x0032300d01007387 */ /* 0x000ff60000100800 */
[----:B------:R-:W-:Y:S07]  /*5dfe0*/  @!UPT UIADD3 URZ, URZ, URZ, URZ ;  /* 0x0000003f3f3ff290 */ /* 0x000fee000fffe03f */
[----:B------:R-:W-:Y:S01]  /*5dff0*/  STL.64 [R1+0x4d0], R16 ;  /* 0x0004d01001007387 */ /* 0x000fe20000100a00 */
[----:B------:R-:W2:Y:S01]  /*5e000*/  LDL.LU R20, [R1+0x370] ;  /* 0x0003700001147983 */ /* 0x000ea20000300800 */
[----:B------:R-:W2:Y:S02]  /*5e010*/  LDL.LU R21, [R1+0x374] ;  /* 0x0003740001157983 */ /* 0x000ea40000300800 */
[----:B------:R-:W3:Y:S02]  /*5e020*/  LDL.LU R22, [R1+0x378] ;  /* 0x0003780001167983 */ /* 0x000ee40000300800 */
[----:B------:R-:W3:Y:S02]  /*5e030*/  LDL.LU R23, [R1+0x37c] ;  /* 0x00037c0001177983 */ /* 0x000ee40000300800 */
[----:B------:R-:W-:Y:S02]  /*5e040*/  IMAD.MOV.U32 R29, RZ, RZ, R18 ;  /* 0x000000ffff1d7224 */ /* 0x000fe400078e0012 */
[----:B------:R-:W-:-:S02]  /*5e050*/  IMAD.MOV.U32 R28, RZ, RZ, R19 ;  /* 0x000000ffff1c7224 */ /* 0x000fc400078e0013 */
[----:B------:R-:W-:Y:S02]  /*5e060*/  IMAD.MOV.U32 R18, RZ, RZ, R12 ;  /* 0x000000ffff127224 */ /* 0x000fe400078e000c */
[----:B----4-:R-:W-:Y:S01]  /*5e070*/  IMAD.MOV.U32 R19, RZ, RZ, R7 ;  /* 0x000000ffff137224 */ /* 0x010fe200078e0007 */
[----:B---3--:R-:W-:Y:S01]  /*5e080*/  STL.64 [R1+0x3178], R22 ;  /* 0x0031781601007387 */ /* 0x008fe20000100a00 */
[----:B--2---:R0:W-:Y:S03]  /*5e090*/  STL.64 [R1+0x3170], R20 ;  /* 0x0031701401007387 */ /* 0x0041e60000100a00 */
[----:B------:R1:W-:Y:S01]  /*5e0a0*/  STL.64 [R1+0x3180], R18 ;  /* 0x0031801201007387 */ /* 0x0003e20000100a00 */
[----:B0-----:R-:W2:Y:S01]  /*5e0b0*/  LDL.LU R20, [R1+0x390] ;  /* 0x0003900001147983 */ /* 0x001ea20000300800 */
[----:B------:R-:W2:Y:S02]  /*5e0c0*/  LDL.LU R21, [R1+0x394] ;  /* 0x0003940001157983 */ /* 0x000ea40000300800 */
[----:B------:R-:W3:Y:S02]  /*5e0d0*/  LDL.LU R22, [R1+0x398] ;  /* 0x0003980001167983 */ /* 0x000ee40000300800 */
[----:B------:R-:W3:Y:S02]  /*5e0e0*/  LDL.LU R23, [R1+0x39c] ;  /* 0x00039c0001177983 */ /* 0x000ee40000300800 */
[----:B-1----:R-:W-:-:S02]  /*5e0f0*/  IMAD.MOV.U32 R18, RZ, RZ, R6 ;  /* 0x000000ffff127224 */ /* 0x002fc400078e0006 */
[----:B------:R-:W-:Y:S01]  /*5e100*/  IMAD.MOV.U32 R19, RZ, RZ, R5 ;  /* 0x000000ffff137224 */ /* 0x000fe200078e0005 */
[----:B---3--:R-:W-:Y:S01]  /*5e110*/  STL.64 [R1+0x3190], R22 ;  /* 0x0031901601007387 */ /* 0x008fe20000100a00 */
[----:B--2---:R0:W-:Y:S03]  /*5e120*/  STL.64 [R1+0x3188], R20 ;  /* 0x0031881401007387 */ /* 0x0041e60000100a00 */
[----:B------:R-:W-:Y:S01]  /*5e130*/  STL.64 [R1+0x3198], R18 ;  /* 0x0031981201007387 */ /* 0x000fe20000100a00 */
[----:B0-----:R-:W2:Y:S01]  /*5e140*/  LDL.LU R20, [R1+0x3a0] ;  /* 0x0003a00001147983 */ /* 0x001ea20000300800 */
[----:B------:R-:W2:Y:S02]  /*5e150*/  LDL.LU R21, [R1+0x3a4] ;  /* 0x0003a40001157983 */ /* 0x000ea40000300800 */
[----:B------:R-:W3:Y:S02]  /*5e160*/  LDL.LU R22, [R1+0x3a8] ;  /* 0x0003a80001167983 */ /* 0x000ee40000300800 */
[----:B------:R-:W3:Y:S01]  /*5e170*/  LDL.LU R23, [R1+0x3ac] ;  /* 0x0003ac0001177983 */ /* 0x000ee20000300800 */
[----:B------:R-:W4:Y:S04]  /*5e180*/  LDL.64 R6, [R1+0x178] ;  /* 0x0001780001067983 */ /* 0x000f280000100a00 */
[----:B----4-:R0:W-:Y:S01]  /*5e190*/  STL.64 [R1+0x31e0], R6 ;  /* 0x0031e00601007387 */ /* 0x0101e20000100a00 */
[----:B---3--:R-:W-:Y:S02]  /*5e1a0*/  STL.64 [R1+0x31a8], R22 ;  /* 0x0031a81601007387 */ /* 0x008fe40000100a00 */
[----:B--2---:R-:W-:Y:S01]  /*5e1b0*/  STL.64 [R1+0x31a0], R20 ;  /* 0x0031a01401007387 */ /* 0x004fe20000100a00 */
[----:B0-----:R-:W2:Y:S04]  /*5e1c0*/  LDL R6, [R1+0x188] ;  /* 0x0001880001067983 */ /* 0x001ea80000100800 */
[----:B------:R-:W2:Y:S01]  /*5e1d0*/  LDL R7, [R1+0x18c] ;  /* 0x00018c0001077983 */ /* 0x000ea20000100800 */
[----:B------:R-:W-:-:S02]  /*5e1e0*/  IMAD.MOV.U32 R18, RZ, RZ, R4 ;  /* 0x000000ffff127224 */ /* 0x000fc400078e0004 */
[----:B------:R-:W-:Y:S01]  /*5e1f0*/  IMAD.MOV.U32 R19, RZ, RZ, R2 ;  /* 0x000000ffff137224 */ /* 0x000fe200078e0002 */
[----:B--2---:R0:W-:Y:S04]  /*5e200*/  STL.64 [R1+0x31f8], R6 ;  /* 0x0031f80601007387 */ /* 0x0041e80000100a00 */
[----:B0-----:R-:W2:Y:S04]  /*5e210*/  LDL.64 R6, [R1+0x198] ;  /* 0x0001980001067983 */ /* 0x001ea80000100a00 */
[----:B--2---:R-:W-:Y:S01]  /*5e220*/  STL.64 [R1+0x3210], R6 ;  /* 0x0032100601007387 */ /* 0x004fe20000100a00 */
[----:B------:R0:W-:Y:S02]  /*5e230*/  STL.64 [R1+0x31c0], R18 ;  /* 0x0031c01201007387 */ /* 0x0001e40000100a00 */
[----:B------:R-:W2:Y:S02]  /*5e240*/  LDL.LU R16, [R1+0x240] ;  /* 0x0002400001107983 */ /* 0x000ea40000300800 */
[----:B------:R-:W2:Y:S01]  /*5e250*/  LDL.LU R17, [R1+0x244] ;  /* 0x0002440001117983 */ /* 0x000ea20000300800 */
[----:B0-----:R-:W3:Y:S01]  /*5e260*/  LDL.LU R18, [R1+0x248] ;  /* 0x0002480001127983 */ /* 0x001ee20000300800 */
[----:B------:R-:W3:Y:S02]  /*5e270*/  LDL.LU R19, [R1+0x24c] ;  /* 0x00024c0001137983 */ /* 0x000ee40000300800 */
[----:B------:R-:W4:Y:S02]  /*5e280*/  LDL R6, [R1+0x1a8] ;  /* 0x0001a80001067983 */ /* 0x000f240000100800 */
[----:B------:R-:W4:Y:S01]  /*5e290*/  LDL R7, [R1+0x1ac] ;  /* 0x0001ac0001077983 */ /* 0x000f220000100800 */
        /* <DEDUP_REMOVED lines=10> */
[----:B------:R-:W2:Y:S01]  /*5e340*/  LDL.64 R26, [R1+0x1c8] ;  /* 0x0001c800011a7983 */ /* 0x000ea20000100a00 */
[----:B----4-:R0:W-:Y:S03]  /*5e350*/  STL.64 [R1+0x3228], R6 ;  /* 0x0032280601007387 */ /* 0x0101e60000100a00 */
[----:B0-----:R-:W4:Y:S01]  /*5e360*/  LDL.64 R6, [R1+0x1b8] ;  /* 0x0001b80001067983 */ /* 0x001f220000100a00 */
        /* <DEDUP_REMOVED lines=29> */
[----:B------:R-:W-:Y:S01]  /*5e540*/  STL [R1+0x2de4], R28 ;  /* 0x002de41c01007387 */ /* 0x000fe20000100800 */
[----:B------:R-:W-:Y:S02]  /*5e550*/  STL [R1+0x2de0], R29 ;  /* 0x002de01d01007387 */ /* 0x000fe40000100800 */
[----:B------:R-:W-:Y:S02]  /*5e560*/  STL.64 [R1+0x4c0], R12 ;  /* 0x0004c00c01007387 */ /* 0x000fe40000100a00 */
[----:B------:R0:W-:Y:S02]  /*5e570*/  STL.64 [R1+0x4c8], R14 ;  /* 0x0004c80e01007387 */ /* 0x0001e40000100a00 */
[----:B0-----:R-:W4:Y:S01]  /*5e580*/  LDL.LU.64 R14, [R1+0x3248] ;  /* 0x00324800010e7983 */ /* 0x001f220000300a00 */
[----:B------:R-:W4:Y:S02]  /*5e590*/  LDL.LU.64 R12, [R1+0x3240] ;  /* 0x00324000010c7983 */ /* 0x000f240000300a00 */
[----:B------:R-:W-:-:S02]  /*5e5a0*/  IMAD.MOV.U32 R2, RZ, RZ, R26 ;  /* 0x000000ffff027224 */ /* 0x000fc400078e001a */
[----:B------:R-:W-:Y:S02]  /*5e5b0*/  IMAD.MOV.U32 R25, RZ, RZ, R27 ;  /* 0x000000ffff197224 */ /* 0x000fe400078e001b */
[----:B------:R-:W2:Y:S01]  /*5e5c0*/  LDL.LU.64 R26, [R1+0x3238] ;  /* 0x00323800011a7983 */ /* 0x000ea20000300a00 */
[----:B------:R-:W2:Y:S01]  /*5e5d0*/  LDL.LU R24, [R1+0x3234] ;  /* 0x0032340001187983 */ /* 0x000ea20000300800 */
[C---:B----4-:R-:W-:Y:S11]  /*5e5e0*/  HMMA.16816.F32 R12, R8.reuse, R6, R12 ;  /* 0x00000006080c723c */ /* 0x050ff6000000180c */
[----:B------:R-:W-:Y:S11]  /*5e5f0*/  @!UPT UIADD3 URZ, URZ, URZ, URZ ;  /* 0x0000003f3f3ff290 */ /* 0x000ff6000fffe03f */
[----:B------:R-:W-:Y:S01]  /*5e600*/  @!UPT UIADD3 URZ, URZ, URZ, URZ ;  /* 0x0000003f3f3ff290 */ /* 0x000fe2000fffe03f */
[----:B------:R0:W-:Y:S01]  /*5e610*/  STL.64 [R1+0x5e0], R12 ;  /* 0x0005e00c01007387 */ /* 0x0001e20000100a00 */
[----:B------:R1:W-:Y:S03]  /*5e620*/  STL.64 [R1+0x5e8], R14 ;  /* 0x0005e80e01007387 */ /* 0x0003e60000100a00 */
[----:B0-----:R-:W4:Y:S01]  /*5e630*/  LDL.LU R13, [R1+0x3230] ;  /* 0x00323000010d7983 */ /* 0x001f220000300800 */
[----:B-1----:R-:W-:Y:S02]  /*5e640*/  IMAD.MOV.U32 R15, RZ, RZ, R6 ;  /* 0x000000ffff0f7224 */ /* 0x002fe400078e0006 */
[----:B------:R-:W-:Y:S02]  /*5e650*/  IMAD.MOV.U32 R12, RZ, RZ, R7 ;  /* 0x000000ffff0c7224 */ /* 0x000fe400078e0007 */
[----:B------:R-:W2:Y:S02]  /*5e660*/  LDL.LU.64 R6, [R1+0x3228] ;  /* 0x0032280001067983 */ /* 0x000ea40000300a00 */
[C---:B--2---:R-:W-:Y:S02]  /*5e670*/  HMMA.16816.F32 R4, R8.reuse, R6, R16 ;  /* 0x000000060804723c */ /* 0x044fe40000001810 */
[----:B------:R-:W2:Y:S01]  /*5e680*/  LDL.LU.64 R18, [R1+0x3220] ;  /* 0x0032200001127983 */ /* 0x000ea20000300a00 */
[----:B------:R-:W2:Y:S11]  /*5e690*/  LDL.LU.64 R16, [R1+0x3218] ;  /* 0x0032180001107983 */ /* 0x000eb60000300a00 */
[----:B------:R-:W-:Y:S09]  /*5e6a0*/  @!UPT UIADD3 URZ, URZ, URZ, URZ ;  /* 0x0000003f3f3ff290 */ /* 0x000ff2000fffe03f */
[----:B------:R-:W-:Y:S01]  /*5e6b0*/  STL.64 [R1+0x5d0], R4 ;  /* 0x0005d00401007387 */ /* 0x000fe20000100a00 */
[----:B------:R-:W-:Y:S02]  /*5e6c0*/  IMAD.MOV.U32 R28, RZ, RZ, R6 ;  /* 0x000000ffff1c7224 */ /* 0x000fe400078e0006 */
[----:B------:R-:W-:Y:S02]  /*5e6d0*/  IMAD.MOV.U32 R29, RZ, RZ, R7 ;  /* 0x000000ffff1d7224 */ /* 0x000fe400078e0007 */
[----:B------:R-:W2:Y:S03]  /*5e6e0*/  LDL.LU.64 R6, [R1+0x3210] ;  /* 0x0032100001067983 */ /* 0x000ea60000300a00 */
[----:B------:R0:W-:Y:S02]  /*5e6f0*/  STL [R1+0x2dec], R29 ;  /* 0x002dec1d01007387 */ /* 0x0001e40000100800 */
[----:B------:R1:W-:Y:S01]  /*5e700*/  STL [R1+0x2de8], R28 ;  /* 0x002de81c01007387 */ /* 0x0003e20000100800 */
[----:B--2---:R-:W-:Y:S01]  /*5e710*/  HMMA.16816.F32 R16, R8, R6, R16 ;  /* 0x000000060810723c */ /* 0x004fe20000001810 */
[----:B0-----:R-:W-:-:S02]  /*5e720*/  IMAD.MOV.U32 R29, RZ, RZ, R6 ;  /* 0x000000ffff1d7224 */ /* 0x001fc400078e0006 */
[----:B-1----:R-:W-:Y:S11]  /*5e730*/  IMAD.MOV.U32 R28, RZ, RZ, R7 ;  /* 0x000000ffff1c7224 */ /* 0x002ff600078e0007 */
        /* <DEDUP_REMOVED lines=22> */
[----:B--2---:R-:W-:Y:S01]  /*5e8a0*/  HMMA.16816.F32 R8, R8, R6, R16 ;  /* 0x000000060808723c */ /* 0x004fe20000001810 */
[----:B------:R-:W3:Y:S06]  /*5e8b0*/  LDL.LU.64 R18, [R1+0x31c0] ;  /* 0x0031c00001127983 */ /* 0x000eec0000300a00 */
[----:B------:R-:W-:-:S02]  /*5e8c0*/  IMAD.MOV.U32 R17, RZ, RZ, R6 ;  /* 0x000000ffff117224 */ /* 0x000fc400078e0006 */
[----:B------:R-:W-:Y:S11]  /*5e8d0*/  IMAD.MOV.U32 R16, RZ, RZ, R7 ;  /* 0x000000ffff107224 */ /* 0x000ff600078e0007 */
[----:B------:R-:W-:Y:S03]  /*5e8e0*/  @!UPT UIADD3 URZ, URZ, URZ, URZ ;  /* 0x0000003f3f3ff290 */ /* 0x000fe6000fffe03f */
[----:B------:R-:W-:Y:S01]  /*5e8f0*/  STL.64 [R1+0x3c0], R8 ;  /* 0x0003c00801007387 */ /* 0x000fe20000100a00 */
[----:B------:R0:W-:Y:S02]  /*5e900*/  STL.64 [R1+0x3c8], R10 ;  /* 0x0003c80a01007387 */ /* 0x0001e40000100a00 */
[----:B------:R-:W3:Y:S02]  /*5e910*/  LDL.LU.64 R6, [R1+0x31b8] ;  /* 0x0031b80001067983 */ /* 0x000ee40000300a00 */
[----:B------:R-:W3:Y:S01]  /*5e920*/  LDL.LU.64 R4, [R1+0x31b0] ;  /* 0x0031b00001047983 */ /* 0x000ee20000300a00 */
[----:B0-----:R-:W2:Y:S04]  /*5e930*/  LDL R11, [R1+0x1ec0] ;  /* 0x001ec000010b7983 */ /* 0x001ea80000100800 */
[----:B--2---:R-:W0:Y:S04]  /*5e940*/  LDSM.16.MT88.4 R8, [R11+0x12800] ;  /* 0x012800000b08783b */ /* 0x004e280000004200 */
[----:B0-----:R0:W-:Y:S02]  /*5e950*/  STL.64 [R1+0x2f78], R10 ;  /* 0x002f780a01007387 */ /* 0x0011e40000100a00 */
[----:B0-----:R-:W-:-:S02]  /*5e960*/  IMAD.MOV.U32 R10, RZ, RZ, R17 ;  /* 0x000000ffff0a7224 */ /* 0x001fc400078e0011 */
[----:B------:R-:W-:Y:S02]  /*5e970*/  IMAD.MOV.U32 R11, RZ, RZ, R16 ;  /* 0x000000ffff0b7224 */ /* 0x000fe400078e0010 */
[C---:B---3--:R-:W-:Y:S01]  /*5e980*/  HMMA.16816.F32 R16, R4.reuse, R18, R20 ;  /* 0x000000120410723c */ /* 0x048fe20000001814 */
[----:B------:R0:W-:Y:S02]  /*5e990*/  STL.64 [R1+0x2f70], R8 ;  /* 0x002f700801007387 */ /* 0x0001e40000100a00 */
[----:B------:R1:W-:Y:S02]  /*5e9a0*/  STL.64 [R1+0x30c8], R10 ;  /* 0x0030c80a01007387 */ /* 0x0003e40000100a00 */
[----:B0-----:R-:W2:Y:S01]  /*5e9b0*/  LDL.LU R8, [R1+0x380] ;  /* 0x0003800001087983 */ /* 0x001ea20000300800 */
[----:B------:R-:W2:Y:S02]  /*5e9c0*/  LDL.LU R9, [R1+0x384] ;  /* 0x0003840001097983 */ /* 0x000ea40000300800 */
[----:B-1----:R-:W2:Y:S02]  /*5e9d0*/  LDL.LU R10, [R1+0x388] ;  /* 0x00038800010a7983 */ /* 0x002ea40000300800 */
[----:B------:R-:W2:Y:S01]  /*5e9e0*/  LDL.LU R11, [R1+0x38c] ;  /* 0x00038c00010b7983 */ /* 0x000ea20000300800 */
[----:B------:R-:W3:Y:S01]  /*5e9f0*/  LDL.LU.64 R22, [R1+0x31a8] ;  /* 0x0031a80001167983 */ /* 0x000ee20000300a00 */
[----:B------:R-:W3:Y:S11]  /*5ea00*/  LDL.LU.64 R20, [R1+0x31a0] ;  /* 0x0031a00001147983 */ /* 0x000ef60000300a00 */
        /* <DEDUP_REMOVED lines=16> */
[----:B0-----:R-:W3:Y:S01]  /*5eb10*/  LDL.LU.64 R18, [R1+0x3168] ;  /* 0x0031680001127983 */ /* 0x001ee20000300a00 */
[C---:B--2---:R-:W-:Y:S01]  /*5eb20*/  HMMA.16816.F32 R8, R4.reuse, R26, R8 ;  /* 0x0000001a0408723c */ /* 0x044fe20000001808 */
[----:B------:R-:W2:Y:S02]  /*5eb30*/  LDL.LU.64 R16, [R1+0x3160] ;  /* 0x0031600001107983 */ /* 0x000ea40000300a00 */
[----:B------:R-:W-:Y:S11]  /*5eb40*/  STL.64 [R1+0x3060], R26 ;  /* 0x0030601a01007387 */ /* 0x000ff60000100a00 */
[----:B------:R-:W-:Y:S09]  /*5eb50*/  @!UPT UIADD3 URZ, URZ, URZ, URZ ;  /* 0x0000003f3f3ff290 */ /* 0x000ff2000fffe03f */
[----:B------:R-:W-:Y:S01]  /*5eb60*/  STL.64 [R1+0x2b0], R8 ;  /* 0x0002b00801007387 */ /* 0x000fe20000100a00 */
[----:B------:R3:W-:Y:S02]  /*5eb70*/  STL.64 [R1+0x2b8], R10 ;  /* 0x0002b80a01007387 */ /* 0x0007e40000100a00 */
[----:B---3--:R-:W-:Y:S01]  /*5eb80*/  HMMA.16816.F32 R8, R4, R18, R20 ;  /* 0x000000120408723c */ /* 0x008fe20000001814 */
[----:B------:R-:W3:Y:S11]  /*5eb90*/  LDL.LU R20, [R1+0x230] ;  /* 0x0002300001147983 */ /* 0x000ef60000300800 */
[----:B------:R-:W-:Y:S11]  /*5eba0*/  @!UPT UIADD3 URZ, URZ, URZ, URZ ;  /* 0x0000003f3f3ff290 */ /* 0x000ff6000fffe03f */
[----:B------:R-:W-:Y:S01]  /*5ebb0*/  STL.64 [R1+0x2a0], R8 ;  /* 0x0002a00801007387 */ /* 0x000fe20000100a00 */
[----:B------:R-:W-:Y:S02]  /*5ebc0*/  STL.64 [R1+0x2a8], R10 ;  /* 0x0002a80a01007387 */ /* 0x000fe40000100a00 */
[----:B------:R-:W3:Y:S02]  /*5ebd0*/  LDL.LU R21, [R1+0x234] ;  /* 0x0002340001157983 */ /* 0x000ee40000300800 */
[----:B------:R-:W2:Y:S01]  /*5ebe0*/  LDL.LU R22, [R1+0x238] ;  /* 0x0002380001167983 */ /* 0x000ea20000300800 */
[----:B------:R-:W2:Y:S04]  /*5ebf0*/  LDL.LU R23, [R1+0x23c] ;  /* 0x00023c0001177983 */ /* 0x000ea80000300800 */
[----:B--2---:R0:W-:Y:S01]  /*5ec00*/  STL.64 [R1+0x3080], R22 ;  /* 0x0030801601007387 */ /* 0x0041e20000100a00 */
[----:B---3--:R-:W-:Y:S02]  /*5ec10*/  STL.64 [R1+0x3078], R20 ;  /* 0x0030781401007387 */ /* 0x008fe40000100a00 */
[----:B0-----:R-:W-:-:S02]  /*5ec20*/  IMAD.MOV.U32 R22, RZ, RZ, R3 ;  /* 0x000000ffff167224 */ /* 0x001fc400078e0003 */
[----:B------:R-:W-:Y:S01]  /*5ec30*/  IMAD.MOV.U32 R23, RZ, RZ, R14 ;  /* 0x000000ffff177224 */ /* 0x000fe200078e000e */
[----:B------:R-:W2:Y:S01]  /*5ec40*/  LDL.LU R3, [R1+0x3158] ;  /* 0x0031580001037983 */ /* 0x000ea20000300800 */
[----:B------:R-:W3:Y:S03]  /*5ec50*/  LDL.LU R14, [R1+0x3154] ;  /* 0x00315400010e7983 */ /* 0x000ee60000300800 */
[----:B------:R0:W-:Y:S04]  /*5ec60*/  STL.64 [R1+0x3090], R22 ;  /* 0x0030901601007387 */ /* 0x0001e80000100a00 */
[----:B0-----:R-:W2:Y:S04]  /*5ec70*/  LDL.64 R22, [R1+0x188] ;  /* 0x0001880001167983 */ /* 0x001ea80000100a00 */
[----:B--2---:R0:W-:Y:S02]  /*5ec80*/  STL.64 [R1+0x30a8], R22 ;  /* 0x0030a81601007387 */ /* 0x0041e40000100a00 */
[----:B0-----:R-:W-:-:S02]  /*5ec90*/  IMAD.MOV.U32 R22, RZ, RZ, R29 ;  /* 0x000000ffff167224 */ /* 0x001fc400078e001d */
[----:B------:R-:W-:-:S05]  /*5eca0*/  IMAD.MOV.U32 R23, RZ, RZ, R28 ;  /* 0x000000ffff177224 */ /* 0x000fca00078e001c */
[----:B------:R-:W-:Y:S01]  /*5ecb0*/  STL.64 [R1+0x30c0], R22 ;  /* 0x0030c01601007387 */ /* 0x000fe20000100a00 */
[----:B------:R0:W-:Y:S02]  /*5ecc0*/  STL.64 [R1+0x3058], R18 ;  /* 0x0030581201007387 */ /* 0x0001e40000100a00 */
[----:B------:R1:W-:Y:S01]  /*5ecd0*/  STL.64 [R1+0x3050], R16 ;  /* 0x0030501001007387 */ /* 0x0003e20000100a00 */
[----:B0-----:R-:W2:Y:S04]  /*5ece0*/  LDL.LU.64 R18, [R1+0x8] ;  /* 0x0000080001127983 */ /* 0x001ea80000300a00 */
[----:B--2---:R0:W-:Y:S01]  /*5ecf0*/  STL.64 [R1+0x3088], R18 ;  /* 0x0030881201007387 */ /* 0x0041e20000100a00 */
[----:B-1----:R-:W2:Y:S02]  /*5ed00*/  LDL.LU R16, [R1+0x2d0] ;  /* 0x0002d00001107983 */ /* 0x002ea40000300800 */
[----:B------:R-:W2:Y:S01]  /*5ed10*/  LDL.LU R17, [R1+0x2d4] ;  /* 0x0002d40001117983 */ /* 0x000ea20000300800 */
[----:B0-----:R-:W2:Y:S01]  /*5ed20*/  LDL.LU R18, [R1+0x2d8] ;  /* 0x0002d80001127983 */ /* 0x001ea20000300800 */
[----:B------:R-:W2:Y:S02]  /*5ed30*/  LDL.LU R19, [R1+0x2dc] ;  /* 0x0002dc0001137983 */ /* 0x000ea40000300800 */
[----:B------:R-:W2:Y:S02]  /*5ed40*/  LDL.LU R8, [R1+0x300] ;  /* 0x0003000001087983 */ /* 0x000ea40000300800 */
[----:B------:R-:W2:Y:S01]  /*5ed50*/  LDL.LU R9, [R1+0x304] ;  /* 0x0003040001097983 */ /* 0x000ea20000300800 */
[----:B------:R-:W2:Y:S01]  /*5ed60*/  LDL.LU R10, [R1+0x308] ;  /* 0x00030800010a7983 */ /* 0x000ea20000300800 */
[----:B------:R-:W2:Y:S03]  /*5ed70*/  LDL.LU R11, [R1+0x30c] ;  /* 0x00030c00010b7983 */ /* 0x000ea60000300800 */
[----:B--2---:R0:W-:Y:S01]  /*5ed80*/  STL.64 [R1+0x30d8], R10 ;  /* 0x0030d80a01007387 */ /* 0x0041e20000100a00 */
[----:B------:R-:W-:Y:S02]  /*5ed90*/  STL.64 [R1+0x30d0], R8 ;  /* 0x0030d00801007387 */ /* 0x000fe40000100a00 */
[----:B0-----:R-:W-:-:S02]  /*5eda0*/  IMAD.MOV.U32 R10, RZ, RZ, R15 ;  /* 0x000000ffff0a7224 */ /* 0x001fc400078e000f */
[----:B------:R-:W-:Y:S01]  /*5edb0*/  IMAD.MOV.U32 R11, RZ, RZ, R12 ;  /* 0x000000ffff0b7224 */ /* 0x000fe200078e000c */
[----:B------:R-:W3:Y:S01]  /*5edc0*/  LDL.LU R15, [R1+0x3150] ;  /* 0x00315000010f7983 */ /* 0x000ee20000300800 */
[----:B------:R-:W2:Y:S03]  /*5edd0*/  LDL.LU R12, [R1+0x314c] ;  /* 0x00314c00010c7983 */ /* 0x000ea60000300800 */
[----:B------:R0:W-:Y:S02]  /*5ede0*/  STL.64 [R1+0x30e8], R10 ;  /* 0x0030e80a01007387 */ /* 0x0001e40000100a00 */
[----:B0-----:R-:W-:Y:S02]  /*5edf0*/  IMAD.MOV.U32 R10, RZ, RZ, R2 ;  /* 0x000000ffff0a7224 */ /* 0x001fe400078e0002 */
[----:B------:R-:W-:Y:S01]  /*5ee00*/  IMAD.MOV.U32 R11, RZ, RZ, R25 ;  /* 0x000000ffff0b7224 */ /* 0x000fe200078e0019 */
[----:B------:R-:W2:Y:S04]  /*5ee10*/  LDL.LU R2, [R1+0x3148] ;  /* 0x0031480001027983 */ /* 0x000ea80000300800 */
[----:B------:R-:W-:Y:S01]  /*5ee20*/  STL.64 [R1+0x3100], R10 ;  /* 0x0031000a01007387 */ /* 0x000fe20000100a00 */
[----:B------:R-:W2:Y:S03]  /*5ee30*/  LDL.64 R22, [R1+0x1a8] ;  /* 0x0001a80001167983 */ /* 0x000ea60000100a00 */
[----:B--2---:R0:W-:Y:S01]  /*5ee40*/  STL.64 [R1+0x30e0], R22 ;  /* 0x0030e01601007387 */ /* 0x0041e20000100a00 */
[----:B------:R-:W2:Y:S02]  /*5ee50*/  LDL.LU R20, [R1+0x310] ;  /* 0x0003100001147983 */ /* 0x000ea40000300800 */
[----:B------:R-:W2:Y:S01]  /*5ee60*/  LDL.LU R21, [R1+0x314] ;  /* 0x0003140001157983 */ /* 0x000ea20000300800 */
[----:B0-----:R-:W2:Y:S01]  /*5ee70*/  LDL.LU R22, [R1+0x318] ;  /* 0x0003180001167983 */ /* 0x001ea20000300800 */
[----:B------:R-:W2:Y:S02]  /*5ee80*/  LDL.LU R23, [R1+0x31c] ;  /* 0x00031c0001177983 */ /* 0x000ea40000300800 */
[----:B------:R-:W2:Y:S02]  /*5ee90*/  LDL.64 R10, [R1+0x1d8] ;  /* 0x0001d800010a7983 */ /* 0x000ea40000100a00 */
[----:B--2---:R-:W-:Y:S01]  /*5eea0*/  STL.64 [R1+0x3118], R10 ;  /* 0x0031180a01007387 */ /* 0x004fe20000100a00 */
[----:B------:R-:W-:Y:S02]  /*5eeb0*/  STL.64 [R1+0x30f8], R22 ;  /* 0x0030f81601007387 */ /* 0x000fe40000100a00 */
[----:B------:R0:W-:Y:S02]  /*5eec0*/  STL.64 [R1+0x30f0], R20 ;  /* 0x0030f01401007387 */ /* 0x0001e40000100a00 */
[----:B0-----:R-:W2:Y:S01]  /*5eed0*/  LDL.LU R20, [R1+0x320] ;  /* 0x0003200001147983 */ /* 0x001ea20000300800 */
[----:B------:R-:W2:Y:S02]  /*5eee0*/  LDL.LU R21, [R1+0x324] ;  /* 0x0003240001157983 */ /* 0x000ea40000300800 */
[----:B------:R-:W2:Y:S02]  /*5eef0*/  LDL.LU R22, [R1+0x328] ;  /* 0x0003280001167983 */ /* 0x000ea40000300800 */
[----:B------:R-:W2:Y:S02]  /*5ef00*/  LDL.LU R23, [R1+0x32c] ;  /* 0x00032c0001177983 */ /* 0x000ea40000300800 */
[----:B------:R-:W-:-:S02]  /*5ef10*/  IMAD.MOV.U32 R10, RZ, RZ, R24 ;  /* 0x000000ffff0a7224 */ /* 0x000fc400078e0018 */
[----:B----4-:R-:W-:-:S05]  /*5ef20*/  IMAD.MOV.U32 R11, RZ, RZ, R13 ;  /* 0x000000ffff0b7224 */ /* 0x010fca00078e000d */
[----:B------:R-:W-:Y:S01]  /*5ef30*/  STL.64 [R1+0x3130], R10 ;  /* 0x0031300a01007387 */ /* 0x000fe20000100a00 */
[----:B------:R-:W3:Y:S02]  /*5ef40*/  LDL.LU R24, [R1+0x360] ;  /* 0x0003600001187983 */ /* 0x000ee40000300800 */
[----:B------:R-:W3:Y:S02]  /*5ef50*/  LDL.LU R25, [R1+0x364] ;  /* 0x0003640001197983 */ /* 0x000ee40000300800 */
[----:B------:R-:W3:Y:S01]  /*5ef60*/  LDL.LU R26, [R1+0x368] ;  /* 0x00036800011a7983 */ /* 0x000ee20000300800 */
[----:B------:R-:W3:Y:S04]  /*5ef70*/  LDL.LU R27, [R1+0x36c] ;  /* 0x00036c00011b7983 */ /* 0x000ee80000300800 */
[----:B--2---:R-:W-:Y:S01]  /*5ef80*/  STL.64 [R1+0x3110], R22 ;  /* 0x0031101601007387 */ /* 0x004fe20000100a00 */
[----:B------:R0:W-:Y:S03]  /*5ef90*/  STL.64 [R1+0x3108], R20 ;  /* 0x0031081401007387 */ /* 0x0001e60000100a00 */
        /* <DEDUP_REMOVED lines=8> */
[----:B------:R-:W4:Y:S02]  /*5f020*/  LDL.LU R22, [R1+0x348] ;  /* 0x0003480001167983 */ /* 0x000f240000300800 */
[----:B------:R-:W4:Y:S01]  /*5f030*/  LDL.LU R23, [R1+0x34c] ;  /* 0x00034c0001177983 */ /* 0x000f220000300800 */
[----:B---3--:R-:W-:Y:S01]  /*5f040*/  HMMA.16816.F32 R24, R4, R14, R24 ;  /* 0x0000000e0418723c */ /* 0x008fe20000001818 */
[----:B----4-:R-:W-:Y:S01]  /*5f050*/  STL.64 [R1+0x3140], R22 ;  /* 0x0031401601007387 */ /* 0x010fe20000100a00 */
[----:B--2---:R0:W-:Y:S03]  /*5f060*/  STL.64 [R1+0x3138], R20 ;  /* 0x0031381401007387 */ /* 0x0041e60000100a00 */
[----:B0-----:R-:W2:Y:S01]  /*5f070*/  LDL.LU R20, [R1+0x350] ;  /* 0x0003500001147983 */ /* 0x001ea20000300800 */
[----:B------:R-:W2:Y:S02]  /*5f080*/  LDL.LU R21, [R1+0x354] ;  /* 0x0003540001157983 */ /* 0x000ea40000300800 */
[----:B------:R-:W2:Y:S02]  /*5f090*/  LDL.LU R22, [R1+0x358] ;  /* 0x0003580001167983 */ /* 0x000ea40000300800 */
[----:B------:R-:W2:Y:S01]  /*5f0a0*/  LDL.LU R23, [R1+0x35c] ;  /* 0x00035c0001177983 */ /* 0x000ea20000300800 */
[----:B------:R-:W-:Y:S01]  /*5f0b0*/  STL.64 [R1+0x30a0], R18 ;  /* 0x0030a01201007387 */ /* 0x000fe20000100a00 */
[----:B------:R0:W-:Y:S03]  /*5f0c0*/  STL.64 [R1+0x3098], R16 ;  /* 0x0030981001007387 */ /* 0x0001e60000100a00 */
[----:B0-----:R-:W3:Y:S01]  /*5f0d0*/  LDL.LU R16, [R1+0x2e0] ;  /* 0x0002e00001107983 */ /* 0x001ee20000300800 */
[----:B------:R-:W3:Y:S02]  /*5f0e0*/  LDL.LU R17, [R1+0x2e4] ;  /* 0x0002e40001117983 */ /* 0x000ee40000300800 */
[----:B------:R-:W4:Y:S02]  /*5f0f0*/  LDL.LU R18, [R1+0x2e8] ;  /* 0x0002e80001127983 */ /* 0x000f240000300800 */
[----:B------:R-:W4:Y:S02]  /*5f100*/  LDL.LU R19, [R1+0x2ec] ;  /* 0x0002ec0001137983 */ /* 0x000f240000300800 */
[----:B------:R-:W-:-:S02]  /*5f110*/  IMAD.MOV.U32 R10, RZ, RZ, R3 ;  /* 0x000000ffff0a7224 */ /* 0x000fc400078e0003 */
[----:B------:R-:W-:-:S07]  /*5f120*/  IMAD.MOV.U32 R11, RZ, RZ, R0 ;  /* 0x000000ffff0b7224 */ /* 0x000fce00078e0000 */
[C---:B--2---:R-:W-:Y:S01]  /*5f130*/  HMMA.16816.F32 R8, R4.reuse, R10, R20 ;  /* 0x0000000a0408723c */ /* 0x044fe20000001814 */
[----:B----4-:R-:W-:Y:S01]  /*5f140*/  STL.64 [R1+0x30b8], R18 ;  /* 0x0030b81201007387 */ /* 0x010fe20000100a00 */
[----:B---3--:R0:W-:Y:S03]  /*5f150*/  STL.64 [R1+0x30b0], R16 ;  /* 0x0030b01001007387 */ /* 0x0081e60000100a00 */
        /* <DEDUP_REMOVED lines=8> */
[----:B-1----:R-:W3:Y:S02]  /*5f1e0*/  LDL.LU R26, [R1+0x218] ;  /* 0x00021800011a7983 */ /* 0x002ee40000300800 */
[----:B------:R-:W3:Y:S01]  /*5f1f0*/  LDL.LU R27, [R1+0x21c] ;  /* 0x00021c00011b7983 */ /* 0x000ee20000300800 */
[----:B------:R-:W-:Y:S01]  /*5f200*/  STL.64 [R1+0x3048], R14 ;  /* 0x0030480e01007387 */ /* 0x000fe20000100a00 */
[----:B------:R0:W-:Y:S03]  /*5f210*/  STL [R1+0x3040], R12 ;  /* 0x0030400c01007387 */ /* 0x0001e60000100800 */
[----:B0-----:R-:W4:Y:S01]  /*5f220*/  LDL.LU R12, [R1+0x200] ;  /* 0x00020000010c7983 */ /* 0x001f220000300800 */
[----:B------:R-:W4:Y:S02]  /*5f230*/  LDL.LU R13, [R1+0x204] ;  /* 0x00020400010d7983 */ /* 0x000f240000300800 */
[----:B------:R-:W4:Y:S02]  /*5f240*/  LDL.LU R14, [R1+0x208] ;  /* 0x00020800010e7983 */ /* 0x000f240000300800 */
[----:B------:R-:W4:Y:S01]  /*5f250*/  LDL.LU R15, [R1+0x20c] ;  /* 0x00020c00010f7983 */ /* 0x000f220000300800 */
[----:B------:R-:W2:Y:S01]  /*5f260*/  LDL.LU.64 R22, [R1+0x3140] ;  /* 0x0031400001167983 */ /* 0x000ea20000300a00 */
[----:B------:R-:W2:Y:S02]  /*5f270*/  LDL.LU.64 R20, [R1+0x3138] ;  /* 0x0031380001147983 */ /* 0x000ea40000300a00 */
[----:B------:R-:W-:Y:S02]  /*5f280*/  STL.64 [R1+0x400], R8 ;  /* 0x0004000801007387 */ /* 0x000fe40000100a00 */
[----:B------:R0:W-:Y:S02]  /*5f290*/  STL.64 [R1+0x408], R10 ;  /* 0x0004080a01007387 */ /* 0x0001e40000100a00 */
[----:B0-----:R-:W2:Y:S02]  /*5f2a0*/  LDL.LU.64 R10, [R1+0x3130] ;  /* 0x00313000010a7983 */ /* 0x001ea40000300a00 */
        /* <DEDUP_REMOVED lines=38> */
[----:B------:R-:W2:Y:S03]  /*5f510*/  LDL.LU.64 R22, [R1+0x30c0] ;  /* 0x0030c00001167983 */ /* 0x000ea60000300a00 */
        /* <DEDUP_REMOVED lines=10> */
[----:B------:R-:W-:Y:S11]  /*5f5c0*/  IMAD.MOV.U32 R28, RZ, RZ, R23 ;  /* 0x000000ffff1c7224 */ /* 0x000ff600078e0017 */
[----:B------:R-:W-:Y:S11]  /*5f5d0*/  @!UPT UIADD3 URZ, URZ, URZ, URZ ;  /* 0x0000003f3f3ff290 */ /* 0x000ff6000fffe03f */
[----:B------:R-:W-:Y:S01]  /*5f5e0*/  STL.64 [R1+0x2e0], R16 ;  /* 0x0002e01001007387 */ /* 0x000fe20000100a00 */
[----:B------:R0:W-:Y:S03]  /*5f5f0*/  STL.64 [R1+0x2e8], R18 ;  /* 0x0002e81201007387 */ /* 0x0001e60000100a00 */
[----:B0-----:R-:W2:Y:S01]  /*5f600*/  LDL.LU.64 R18, [R1+0x30a0] ;  /* 0x0030a00001127983 */ /* 0x001ea20000300a00 */
[----:B------:R-:W2:Y:S02]  /*5f610*/  LDL.LU.64 R16, [R1+0x3098] ;  /* 0x0030980001107983 */ /* 0x000ea40000300a00 */
[----:B------:R-:W2:Y:S02]  /*5f620*/  LDL.LU.64 R22, [R1+0x3090] ;  /* 0x0030900001167983 */ /* 0x000ea40000300a00 */
[----:B------:R-:W-:Y:S01]  /*5f630*/  STL [R1+0x2fe0], R28 ;  /* 0x002fe01c01007387 */ /* 0x000fe20000100800 */
[C---:B--2---:R-:W-:Y:S01]  /*5f640*/  HMMA.16816.F32 R20, R4.reuse, R22, R16 ;  /* 0x000000160414723c */ /* 0x044fe20000001810 */
[----:B------:R-:W2:Y:S11]  /*5f650*/  LDL.LU.64 R18, [R1+0x3088] ;  /* 0x0030880001127983 */ /* 0x000eb60000300a00 */
[----:B------:R-:W-:Y:S11]  /*5f660*/  @!UPT UIADD3 URZ, URZ, URZ, URZ ;  /* 0x0000003f3f3ff290 */ /* 0x000ff6000fffe03f */
[----:B------:R-:W-:Y:S01]  /*5f670*/  STL.64 [R1+0x2d0], R20 ;  /* 0x0002d01401007387 */ /* 0x000fe20000100a00 */
[----:B------:R0:W-:Y:S03]  /*5f680*/  STL.64 [R1+0x2d8], R22 ;  /* 0x0002d81601007387 */ /* 0x0001e60000100a00 */
[----:B0-----:R-:W2:Y:S01]  /*5f690*/  LDL.LU.64 R22, [R1+0x3080] ;  /* 0x0030800001167983 */ /* 0x001ea20000300a00 */
[----:B------:R-:W2:Y:S02]  /*5f6a0*/  LDL.LU.64 R20, [R1+0x3078] ;  /* 0x0030780001147983 */ /* 0x000ea40000300a00 */
[----:B--2---:R-:W-:Y:S01]  /*5f6b0*/  HMMA.16816.F32 R4, R4, R10, R20 ;  /* 0x0000000a0404723c */ /* 0x004fe20000001814 */
[----:B------:R-:W2:Y:S01]  /*5f6c0*/  LDL.LU.64 R22, [R1+0x3070] ;  /* 0x0030700001167983 */ /* 0x000ea20000300a00 */
[----:B------:R-:W2:Y:S11]  /*5f6d0*/  LDL.LU.64 R20, [R1+0x3068] ;  /* 0x0030680001147983 */ /* 0x000eb60000300a00 */
[----:B------:R-:W-:Y:S10]  /*5f6e0*/  @!UPT UIADD3 URZ, URZ, URZ, URZ ;  /* 0x0000003f3f3ff290 */ /* 0x000ff4000fffe03f */
[----:B------:R-:W-:Y:S01]  /*5f6f0*/  STL.64 [R1+0x280], R4 ;  /* 0x0002800401007387 */ /* 0x000fe20000100a00 */
[----:B------:R0:W-:Y:S03]  /*5f700*/  STL.64 [R1+0x288], R6 ;  /* 0x0002880601007387 */ /* 0x0001e60000100a00 */
[----:B0-----:R-:W2:Y:S01]  /*5f710*/  LDL.LU.64 R6, [R1+0x28] ;  /* 0x0000280001067983 */ /* 0x001ea20000300a00 */
[----:B------:R0:W-:Y:S02]  /*5f720*/  STL.64 [R1+0x2f88], R10 ;  /* 0x002f880a01007387 */ /* 0x0001e40000100a00 */
[----:B------:R-:W2:Y:S02]  /*5f730*/  LDL.LU R8, [R1+0x220] ;  /* 0x0002200001087983 */ /* 0x000ea40000300800 */
[----:B------:R-:W2:Y:S01]  /*5f740*/  LDL.LU R9, [R1+0x224] ;  /* 0x0002240001097983 */ /* 0x000ea20000300800 */
[----:B0-----:R-:W2:Y:S01]  /*5f750*/  LDL.LU R10, [R1+0x228] ;  /* 0x00022800010a7983 */ /* 0x001ea20000300800 */
[----:B------:R-:W2:Y:S02]  /*5f760*/  LDL.LU R11, [R1+0x22c] ;  /* 0x00022c00010b7983 */ /* 0x000ea40000300800 */
[C---:B--2---:R-:W-:Y:S11]  /*5f770*/  HMMA.16816.F32 R8, R20.reuse, R6, R8 ;  /* 0x000000061408723c */ /* 0x044ff60000001808 */
[----:B------:R-:W-:Y:S11]  /*5f780*/  @!UPT UIADD3 URZ, URZ, URZ, URZ ;  /* 0x0000003f3f3ff290 */ /* 0x000ff6000fffe03f */
[----:B------:R-:W-:Y:S01]  /*5f790*/  @!UPT UIADD3 URZ, URZ, URZ, URZ ;  /* 0x0000003f3f3ff290 */ /* 0x000fe2000fffe03f */
[----:B------:R-:W-:Y:S01]  /*5f7a0*/  STL.64 [R1+0x270], R8 ;  /* 0x0002700801007387 */ /* 0x000fe20000100a00 */
[----:B------:R0:W-:Y:S02]  /*5f7b0*/  STL.64 [R1+0x278], R10 ;  /* 0x0002780a01007387 */ /* 0x0001e40000100a00 */
[----:B------:R1:W-:Y:S02]  /*5f7c0*/  STL [R1+0x3010], R7 ;  /* 0x0030100701007387 */ /* 0x0003e40000100800 */
[----:B0-----:R-:W-:Y:S02]  /*5f7d0*/  IMAD.MOV.U32 R10, RZ, RZ, R6 ;  /* 0x000000ffff0a7224 */ /* 0x001fe400078e0006 */
[----:B-1----:R-:W3:Y:S01]  /*5f7e0*/  LDL.LU.64 R6, [R1+0x18] ;  /* 0x0000180001067983 */ /* 0x002ee20000300a00 */
[----:B------:R-:W-:Y:S02]  /*5f7f0*/  IMAD.MOV.U32 R28, RZ, RZ, R18 ;  /* 0x000000ffff1c7224 */ /* 0x000fe400078e0012 */
[----:B------:R-:W-:Y:S01]  /*5f800*/  IMAD.MOV.U32 R8, RZ, RZ, R19 ;  /* 0x000000ffff087224 */ /* 0x000fe200078e0013 */
[----:B---3--:R-:W-:Y:S01]  /*5f810*/  HMMA.16816.F32 R24, R20, R6, R24 ;  /* 0x000000061418723c */ /* 0x008fe20000001818 */
[----:B------:R-:W-:-:S02]  /*5f820*/  IMAD.MOV.U32 R9, RZ, RZ, R6 ;  /* 0x000000ffff097224 */ /* 0x000fc400078e0006 */
[----:B------:R-:W-:-:S05]  /*5f830*/  IMAD.MOV.U32 R11, RZ, RZ, R7 ;  /* 0x000000ffff0b7224 */ /* 0x000fca00078e0007 */
[C---:B----4-:R-:W-:Y:S11]  /*5f840*/  HMMA.16816.F32 R4, R20.reuse, R18, R12 ;  /* 0x000000121404723c */ /* 0x050ff6000000180c */
[----:B------:R-:W-:Y:S04]  /*5f850*/  @!UPT UIADD3 URZ, URZ, URZ, URZ ;  /* 0x0000003f3f3ff290 */ /* 0x000fe8000fffe03f */
[----:B------:R-:W-:Y:S01]  /*5f860*/  STL.64 [R1+0x260], R24 ;  /* 0x0002601801007387 */ /* 0x000fe20000100a00 */
[----:B------:R0:W-:Y:S03]  /*5f870*/  STL.64 [R1+0x268], R26 ;  /* 0x0002681a01007387 */ /* 0x0001e60000100a00 */
[----:B0-----:R-:W2:Y:S04]  /*5f880*/  LDL.LU.64 R26, [R1+0x3060] ;  /* 0x00306000011a7983 */ /* 0x001ea80000300a00 */
[----:B------:R-:W-:Y:S02]  /*5f890*/  STL.64 [R1+0x250], R4 ;  /* 0x0002500401007387 */ /* 0x000fe40000100a00 */
[----:B------:R0:W-:Y:S02]  /*5f8a0*/  STL.64 [R1+0x258], R6 ;  /* 0x0002580601007387 */ /* 0x0001e40000100a00 */
[----:B------:R-:W2:Y:S01]  /*5f8b0*/  LDL.LU R16, [R1+0x1f0] ;  /* 0x0001f00001107983 */ /* 0x000ea20000300800 */
[----:B------:R-:W2:Y:S01]  /*5f8c0*/  LDL.LU R17, [R1+0x1f4] ;  /* 0x0001f40001117983 */ /* 0x000ea20000300800 */
[----:B------:R-:W2:Y:S02]  /*5f8d0*/  LDL.LU R18, [R1+0x1f8] ;  /* 0x0001f80001127983 */ /* 0x000ea40000300800 */
[----:B------:R-:W2:Y:S02]  /*5f8e0*/  LDL.LU R19, [R1+0x1fc] ;  /* 0x0001fc0001137983 */ /* 0x000ea40000300800 */
[----:B------:R-:W3:Y:S01]  /*5f8f0*/  LDL.LU R12, [R1+0x150] ;  /* 0x00015000010c7983 */ /* 0x000ee20000300800 */
[----:B------:R-:W3:Y:S01]  /*5f900*/  LDL.LU R13, [R1+0x154] ;  /* 0x00015400010d7983 */ /* 0x000ee20000300800 */
[----:B------:R-:W3:Y:S02]  /*5f910*/  LDL.LU R14, [R1+0x158] ;  /* 0x00015800010e7983 */ /* 0x000ee40000300800 */
[----:B------:R-:W3:Y:S01]  /*5f920*/  LDL.LU R15, [R1+0x15c] ;  /* 0x00015c00010f7983 */ /* 0x000ee20000300800 */
[----:B0-----:R-:W4:Y:S04]  /*5f930*/  LDL.LU.64 R6, [R1+0x1e8] ;  /* 0x0001e80001067983 */ /* 0x001f280000300a00 */
[----:B----4-:R0:W-:Y:S04]  /*5f940*/  STL.64 [R1+0x3020], R6 ;  /* 0x0030200601007387 */ /* 0x0101e80000100a00 */
[----:B0-----:R-:W4:Y:S04]  /*5f950*/  LDL.LU.64 R6, [R1+0x38] ;  /* 0x0000380001067983 */ /* 0x001f280000300a00 */
[----:B----4-:R0:W-:Y:S01]  /*5f960*/  STL.64 [R1+0x3038], R6 ;  /* 0x0030380601007387 */ /* 0x0101e20000100a00 */
[----:B------:R-:W4:Y:S02]  /*5f970*/  LDL.LU R4, [R1+0x140] ;  /* 0x0001400001047983 */ /* 0x000f240000300800 */
[----:B------:R-:W4:Y:S01]  /*5f980*/  LDL.LU R5, [R1+0x144] ;  /* 0x0001440001057983 */ /* 0x000f220000300800 */
[----:B0-----:R-:W4:Y:S01]  /*5f990*/  LDL.LU R6, [R1+0x148] ;  /* 0x0001480001067983 */ /* 0x001f220000300800 */
[----:B------:R-:W4:Y:S02]  /*5f9a0*/  LDL.LU R7, [R1+0x14c] ;  /* 0x00014c0001077983 */ /* 0x000f240000300800 */
[----:B------:R-:W-:Y:S02]  /*5f9b0*/  STL.64 [R1+0x2ff0], R10 ;  /* 0x002ff00a01007387 */ /* 0x000fe40000100a00 */
[----:B------:R0:W-:Y:S02]  /*5f9c0*/  STL.64 [R1+0x2fe8], R8 ;  /* 0x002fe80801007387 */ /* 0x0001e40000100a00 */
[----:B0-----:R-:W3:Y:S01]  /*5f9d0*/  LDL.LU R8, [R1+0x100] ;  /* 0x0001000001087983 */ /* 0x001ee20000300800 */
[----:B------:R-:W3:Y:S02]  /*5f9e0*/  LDL.LU R9, [R1+0x104] ;  /* 0x0001040001097983 */ /* 0x000ee40000300800 */
[----:B------:R-:W3:Y:S02]  /*5f9f0*/  LDL.LU R10, [R1+0x108] ;  /* 0x00010800010a7983 */ /* 0x000ee40000300800 */
[----:B------:R-:W3:Y:S01]  /*5fa00*/  LDL.LU R11, [R1+0x10c] ;  /* 0x00010c00010b7983 */ /* 0x000ee20000300800 */
[----:B--2---:R-:W-:Y:S01]  /*5fa10*/  HMMA.16816.F32 R16, R20, R26, R16 ;  /* 0x0000001a1410723c */ /* 0x004fe20000001810 */
[----:B---3--:R0:W-:Y:S01]  /*5fa20*/  STL.64 [R1+0x3000], R10 ;  /* 0x0030000a01007387 */ /* 0x0081e20000100a00 */
[----:B------:R1:W-:Y:S02]  /*5fa30*/  STL.64 [R1+0x2ff8], R8 ;  /* 0x002ff80801007387 */ /* 0x0003e40000100a00 */
[----:B0-----:R-:W-:-:S02]  /*5fa40*/  IMAD.MOV.U32 R10, RZ, RZ, R3 ;  /* 0x000000ffff0a7224 */ /* 0x001fc400078e0003 */
[----:B------:R-:W-:-:S05]  /*5fa50*/  IMAD.MOV.U32 R11, RZ, RZ, R0 ;  /* 0x000000ffff0b7224 */ /* 0x000fca00078e0000 */
[----:B------:R0:W-:Y:S01]  /*5fa60*/  STL.64 [R1+0x3018], R10 ;  /* 0x0030180a01007387 */ /* 0x0001e20000100a00 */
[----:B-1----:R-:W2:Y:S02]  /*5fa70*/  LDL.LU R8, [R1+0x120] ;  /* 0x0001200001087983 */ /* 0x002ea40000300800 */
        /* <DEDUP_REMOVED lines=12> */
[----:B------:R-:W2:Y:S01]  /*5fb40*/  LDL.LU.64 R16, [R1+0x3050] ;  /* 0x0030500001107983 */ /* 0x000ea20000300a00 */
[C---:B---3--:R-:W-:Y:S11]  /*5fb50*/  HMMA.16816.F32 R12, R20.reuse, R18, R12 ;  /* 0x00000012140c723c */ /* 0x048ff6000000180c */
[----:B------:R-:W-:Y:S11]  /*5fb60*/  @!UPT UIADD3 URZ, URZ, URZ, URZ ;  /* 0x0000003f3f3ff290 */ /* 0x000ff6000fffe03f */
[----:B------:R-:W-:Y:S01]  /*5fb70*/  @!UPT UIADD3 URZ, URZ, URZ, URZ ;  /* 0x0000003f3f3ff290 */ /* 0x000fe2000fffe03f */
[----:B------:R-:W-:Y:S01]  /*5fb80*/  STL.64 [R1+0x230], R12 ;  /* 0x0002300c01007387 */ /* 0x000fe20000100a00 */
[----:B------:R0:W-:Y:S03]  /*5fb90*/  STL.64 [R1+0x238], R14 ;  /* 0x0002380e01007387 */ /* 0x0001e60000100a00 */
[----:B0-----:R-:W4:Y:S01]  /*5fba0*/  LDL.LU.64 R14, [R1+0x3048] ;  /* 0x00304800010e7983 */ /* 0x001f220000300a00 */
[----:B------:R-:W3:Y:S02]  /*5fbb0*/  LDL.LU R12, [R1+0x3040] ;  /* 0x00304000010c7983 */ /* 0x000ee40000300800 */
[----:B------:R0:W-:Y:S02]  /*5fbc0*/  STL.64 [R1+0x2f18], R18 ;  /* 0x002f181201007387 */ /* 0x0001e40000100a00 */
[----:B--2---:R1:W-:Y:S01]  /*5fbd0*/  STL.64 [R1+0x2f10], R16 ;  /* 0x002f101001007387 */ /* 0x0043e20000100a00 */
[----:B0-----:R-:W2:Y:S01]  /*5fbe0*/  LDL.LU.64 R18, [R1+0x1b8] ;  /* 0x0001b80001127983 */ /* 0x001ea20000300a00 */
[C---:B----4-:R-:W-:Y:S03]  /*5fbf0*/  HMMA.16816.F32 R4, R20.reuse, R14, R4 ;  /* 0x0000000e1404723c */ /* 0x050fe60000001804 */
[----:B--2---:R0:W-:Y:S01]  /*5fc00*/  STL.64 [R1+0x3008], R18 ;  /* 0x0030081201007387 */ /* 0x0041e20000100a00 */
[----:B-1----:R-:W2:Y:S02]  /*5fc10*/  LDL.LU R16, [R1+0x110] ;  /* 0x0001100001107983 */ /* 0x002ea40000300800 */
[----:B------:R-:W2:Y:S01]  /*5fc20*/  LDL.LU R17, [R1+0x114] ;  /* 0x0001140001117983 */ /* 0x000ea20000300800 */
[----:B0-----:R-:W2:Y:S01]  /*5fc30*/  LDL.LU R18, [R1+0x118] ;  /* 0x0001180001127983 */ /* 0x001ea20000300800 */
[----:B------:R-:W2:Y:S02]  /*5fc40*/  LDL.LU R19, [R1+0x11c] ;  /* 0x00011c0001137983 */ /* 0x000ea40000300800 */
[----:B------:R-:W3:Y:S11]  /*5fc50*/  LDL R13, [R1+0x1eb8] ;  /* 0x001eb800010d7983 */ /* 0x000ef60000100800 */
[----:B------:R-:W-:Y:S02]  /*5fc60*/  @!UPT UIADD3 URZ, URZ, URZ, URZ ;  /* 0x0000003f3f3ff290 */ /* 0x000fe4000fffe03f */
[----:B------:R-:W-:Y:S01]  /*5fc70*/  STL.64 [R1+0x220], R4 ;  /* 0x0002200401007387 */ /* 0x000fe20000100a00 */
[----:B------:R0:W-:Y:S04]  /*5fc80*/  STL.64 [R1+0x228], R6 ;  /* 0x0002280601007387 */ /* 0x0001e80000100a00 */
[----:B0-----:R-:W4:Y:S01]  /*5fc90*/  LDL.LU.64 R6, [R1+0x3038] ;  /* 0x0030380001067983 */ /* 0x001f220000300a00 */
[----:B------:R0:W-:Y:S02]  /*5fca0*/  STL.64 [R1+0x2f28], R14 ;  /* 0x002f280e01007387 */ /* 0x0001e40000100a00 */
[----:B0-----:R-:W-:Y:S01]  /*5fcb0*/  IMAD.MOV.U32 R15, RZ, RZ, R2 ;  /* 0x000000ffff0f7224 */ /* 0x001fe200078e0002 */
[----:B----4-:R-:W-:Y:S01]  /*5fcc0*/  HMMA.16816.F32 R8, R20, R6, R8 ;  /* 0x000000061408723c */ /* 0x010fe20000001808 */
[----:B---3--:R0:W-:Y:S01]  /*5fcd0*/  STL.64 [R1+0x2f20], R12 ;  /* 0x002f200c01007387 */ /* 0x0081e20000100a00 */
[----:B------:R-:W-:-:S02]  /*5fce0*/  IMAD.MOV.U32 R25, RZ, RZ, R6 ;  /* 0x000000ffff197224 */ /* 0x000fc400078e0006 */
[----:B------:R-:W-:Y:S01]  /*5fcf0*/  IMAD.MOV.U32 R2, RZ, RZ, R7 ;  /* 0x000000ffff027224 */ /* 0x000fe200078e0007 */
[----:B0-----:R-:W3:Y:S01]  /*5fd00*/  LDL.LU R12, [R1+0xf0] ;  /* 0x0000f000010c7983 */ /* 0x001ee20000300800 */
[----:B------:R-:W3:Y:S02]  /*5fd10*/  LDL.LU R13, [R1+0xf4] ;  /* 0x0000f400010d7983 */ /* 0x000ee40000300800 */
[----:B------:R-:W3:Y:S11]  /*5fd20*/  LDL.LU R14, [R1+0xf8] ;  /* 0x0000f800010e7983 */ /* 0x000ef60000300800 */
[----:B------:R-:W-:Y:S04]  /*5fd30*/  @!UPT UIADD3 URZ, URZ, URZ, URZ ;  /* 0x0000003f3f3ff290 */ /* 0x000fe8000fffe03f */
[----:B------:R-:W-:Y:S01]  /*5fd40*/  STL.64 [R1+0x210], R8 ;  /* 0x0002100801007387 */ /* 0x000fe20000100a00 */
[----:B------:R0:W-:Y:S03]  /*5fd50*/  STL.64 [R1+0x218], R10 ;  /* 0x0002180a01007387 */ /* 0x0001e60000100a00 */
        /* <DEDUP_REMOVED lines=8> */
[----:B0-----:R-:W2:Y:S01]  /*5fde0*/  LDL.LU.64 R10, [R1+0x3018] ;  /* 0x00301800010a7983 */ /* 0x001ea20000300a00 */
[----:B------:R-:W-:Y:S02]  /*5fdf0*/  IMAD.MOV.U32 R24, RZ, RZ, R6 ;  /* 0x000000ffff187224 */ /* 0x000fe400078e0006 */
[----:B------:R-:W-:Y:S02]  /*5fe00*/  IMAD.MOV.U32 R6, RZ, RZ, R7 ;  /* 0x000000ffff067224 */ /* 0x000fe400078e0007 */
[----:B------:R-:W4:Y:S01]  /*5fe10*/  LDL.LU R7, [R1+0x3010] ;  /* 0x0030100001077983 */ /* 0x000f220000300800 */
[----:B------:R0:W-:Y:S02]  /*5fe20*/  STL.64 [R1+0x2f38], R26 ;  /* 0x002f381a01007387 */ /* 0x0001e40000100a00 */
[----:B------:R-:W-:Y:S01]  /*5fe30*/  STL.64 [R1+0x2f30], R24 ;  /* 0x002f301801007387 */ /* 0x000fe20000100a00 */
[----:B0-----:R-:W3:Y:S01]  /*5fe40*/  LDL.LU.64 R26, [R1+0x1c8] ;  /* 0x0001c800011a7983 */ /* 0x001ee20000300a00 */
[C---:B--2---:R-:W-:Y:S03]  /*5fe50*/  HMMA.16816.F32 R8, R20.reuse, R10, R16 ;  /* 0x0000000a1408723c */ /* 0x044fe60000001810 */
[----:B------:R-:W2:Y:S11]  /*5fe60*/  LDL.LU.64 R18, [R1+0x3008] ;  /* 0x0030080001127983 */ /* 0x000eb60000300a00 */
[----:B------:R-:W-:Y:S09]  /*5fe70*/  @!UPT UIADD3 URZ, URZ, URZ, URZ ;  /* 0x0000003f3f3ff290 */ /* 0x000ff2000fffe03f */
[----:B------:R-:W-:Y:S01]  /*5fe80*/  STL.64 [R1+0x5b0], R8 ;  /* 0x0005b00801007387 */ /* 0x000fe20000100a00 */
[----:B------:R0:W-:Y:S03]  /*5fe90*/  STL.64 [R1+0x5b8], R10 ;  /* 0x0005b80a01007387 */ /* 0x0001e60000100a00 */
[----:B0-----:R-:W3:Y:S01]  /*5fea0*/  LDL.LU.64 R10, [R1+0x3000] ;  /* 0x00300000010a7983 */ /* 0x001ee20000300a00 */
[----:B------:R-:W3:Y:S02]  /*5feb0*/  LDL.LU.64 R8, [R1+0x2ff8] ;  /* 0x002ff80001087983 */ /* 0x000ee40000300a00 */
[C---:B---3--:R-:W-:Y:S11]  /*5fec0*/  HMMA.16816.F32 R8, R20.reuse, R26, R8 ;  /* 0x0000001a1408723c */ /* 0x048ff60000001808 */
[----:B------:R-:W-:Y:S11]  /*5fed0*/  @!UPT UIADD3 URZ, URZ, URZ, URZ ;  /* 0x0000003f3f3ff290 */ /* 0x000ff6000fffe03f */
[----:B------:R-:W-:Y:S01]  /*5fee0*/  @!UPT UIADD3 URZ, URZ, URZ, URZ ;  /* 0x0000003f3f3ff290 */ /* 0x000fe2000fffe03f */
[----:B------:R-:W-:Y:S01]  /*5fef0*/  STL.64 [R1+0x5a0], R8 ;  /* 0x0005a00801007387 */ /* 0x000fe20000100a00 */
[----:B------:R0:W-:Y:S03]  /*5ff00*/  STL.64 [R1+0x5a8], R10 ;  /* 0x0005a80a01007387 */ /* 0x0001e60000100a00 */
[----:B0-----:R-:W3:Y:S01]  /*5ff10*/  LDL.LU.64 R10, [R1+0x2ff0] ;  /* 0x002ff000010a7983 */ /* 0x001ee20000300a00 */
[----:B------:R-:W3:Y:S01]  /*5ff20*/  LDL.LU.64 R8, [R1+0x2fe8] ;  /* 0x002fe80001087983 */ /* 0x000ee20000300a00 */
[----:B--2---:R-:W-:Y:S01]  /*5ff30*/  HMMA.16816.F32 R12, R20, R18, R12 ;  /* 0x00000012140c723c */ /* 0x004fe2000000180c */
[----:B------:R-:W-:Y:S02]  /*5ff40*/  IMAD.MOV.U32 R5, RZ, RZ, R26 ;  /* 0x000000ffff057224 */ /* 0x000fe400078e001a */
[----:B------:R-:W-:Y:S01]  /*5ff50*/  IMAD.MOV.U32 R4, RZ, RZ, R27 ;  /* 0x000000ffff047224 */ /* 0x000fe200078e001b */
[----:B------:R-:W2:Y:S01]  /*5ff60*/  LDL R29, [R1+0x688] ;  /* 0x00068800011d7983 */ /* 0x000ea20000100800 */
[----:B------:R-:W-:Y:S03]  /*5ff70*/  STL [R1+0x2ef8], R6 ;  /* 0x002ef80601007387 */ /* 0x000fe60000100800 */
[----:B------:R-:W-:Y:S11]  /*5ff80*/  STL.64 [R1+0x2ef0], R4 ;  /* 0x002ef00401007387 */ /* 0x000ff60000100a00 */
[----:B------:R-:W-:Y:S04]  /*5ff90*/  @!UPT UIADD3 URZ, URZ, URZ, URZ ;  /* 0x0000003f3f3ff290 */ /* 0x000fe8000fffe03f */
[----:B------:R-:W-:Y:S01]  /*5ffa0*/  STL.64 [R1+0x590], R12 ;  /* 0x0005900c01007387 */ /* 0x000fe20000100a00 */
[----:B------:R0:W-:Y:S02]  /*5ffb0*/  STL.64 [R1+0x598], R14 ;  /* 0x0005980e01007387 */ /* 0x0001e40000100a00 */
[----:B0-----:R-:W-:Y:S02]  /*5ffc0*/  IMAD.MOV.U32 R14, RZ, RZ, R28 ;  /* 0x000000ffff0e7224 */ /* 0x001fe400078e001c */
[----:B------:R-:W2:Y:S01]  /*5ffd0*/  LDL.LU R28, [R1+0x2fe0] ;  /* 0x002fe000011c7983 */ /* 0x000ea20000300800 */
[----:B---3--:R-:W-:-:S03]  /*5ffe0*/  IMAD.MOV.U32 R15, RZ, RZ, R8 ;  /* 0x000000ffff0f7224 */ /* 0x008fc600078e0008 */
[----:B------:R-:W3:Y:S02]  /*5fff0*/  LDL.LU R8, [R1+0x2fdc] ;  /* 0x002fdc0001087983 */ /* 0x000ee40000300800 */
[----:B------:R0:W-:Y:S02]  /*60000*/  STL.64 [R1+0x2f40], R14 ;  /* 0x002f400e01007387 */ /* 0x0001e40000100a00 */
[----:B------:R-:W2:Y:S02]  /*60010*/  LDL.LU R24, [R1+0x70] ;  /* 0x0000700001187983 */ /* 0x000ea40000300800 */
[----:B------:R-:W2:Y:S01]  /*60020*/  LDL.LU R25, [R1+0x74] ;  /* 0x0000740001197983 */ /* 0x000ea20000300800 */
[----:B------:R-:W2:Y:S01]  /*60030*/  LDL.LU R26, [R1+0x78] ;  /* 0x00007800011a7983 */ /* 0x000ea20000300800 */
[----:B------:R-:W2:Y:S02]  /*60040*/  LDL.LU R27, [R1+0x7c] ;  /* 0x00007c00011b7983 */ /* 0x000ea40000300800 */
[----:B0-----:R-:W-:-:S02]  /*60050*/  IMAD.MOV.U32 R14, RZ, RZ, R9 ;  /* 0x000000ffff0e7224 */ /* 0x001fc400078e0009 */
[----:B------:R-:W-:Y:S01]  /*60060*/  IMAD.MOV.U32 R15, RZ, RZ, R11 ;  /* 0x000000ffff0f7224 */ /* 0x000fe200078e000b */
[----:B--2---:R-:W-:Y:S01]  /*60070*/  STL.64 [R1+0x2f50], R26 ;  /* 0x002f501a01007387 */ /* 0x004fe20000100a00 */
[----:B------:R0:W-:Y:S02]  /*60080*/  STL.64 [R1+0x2f48], R24 ;  /* 0x002f481801007387 */ /* 0x0001e40000100a00 */
[----:B------:R-:W2:Y:S02]  /*60090*/  LDL.LU R9, [R1+0x2fd8] ;  /* 0x002fd80001097983 */ /* 0x000ea40000300800 */
[----:B------:R1:W-:Y:S01]  /*600a0*/  STL.64 [R1+0x2f58], R14 ;  /* 0x002f580e01007387 */ /* 0x0003e20000100a00 */
[----:B0-----:R-:W2:Y:S01]  /*600b0*/  LDL.LU R24, [R1+0x80] ;  /* 0x0000800001187983 */ /* 0x001ea20000300800 */
[----:B------:R-:W2:Y:S02]  /*600c0*/  LDL.LU R25, [R1+0x84] ;  /* 0x0000840001197983 */ /* 0x000ea40000300800 */
[----:B------:R-:W2:Y:S02]  /*600d0*/  LDL.LU R26, [R1+0x88] ;  /* 0x00008800011a7983 */ /* 0x000ea40000300800 */
[----:B------:R-:W2:Y:S02]  /*600e0*/  LDL.LU R27, [R1+0x8c] ;  /* 0x00008c00011b7983 */ /* 0x000ea40000300800 */
[----:B-1----:R-:W-:-:S02]  /*600f0*/  IMAD.MOV.U32 R14, RZ, RZ, R10 ;  /* 0x000000ffff0e7224 */ /* 0x002fc400078e000a */
[----:B----4-:R-:W-:Y:S01]  /*60100*/  IMAD.MOV.U32 R15, RZ, RZ, R7 ;  /* 0x000000ffff0f7224 */ /* 0x010fe200078e0007 */
[----:B--2---:R-:W-:Y:S01]  /*60110*/  STL.64 [R1+0x2f68], R26 ;  /* 0x002f681a01007387 */ /* 0x004fe20000100a00 */
[----:B------:R-:W-:Y:S02]  /*60120*/  STL.64 [R1+0x2f60], R24 ;  /* 0x002f601801007387 */ /* 0x000fe40000100a00 */
[----:B------:R-:W2:Y:S02]  /*60130*/  LDL.LU.64 R10, [R1+0x178] ;  /* 0x00017800010a7983 */ /* 0x000ea40000300a00 */
[----:B--2---:R-:W-:Y:S01]  /*60140*/  STL.64 [R1+0x2fa0], R10 ;  /* 0x002fa00a01007387 */ /* 0x004fe20000100a00 */
[----:B------:R0:W-:Y:S02]  /*60150*/  STL.64 [R1+0x2f80], R14 ;  /* 0x002f800e01007387 */ /* 0x0001e40000100a00 */
[----:B------:R-:W2:Y:S02]  /*60160*/  LDL.LU R12, [R1+0xa0] ;  /* 0x0000a000010c7983 */ /* 0x000ea40000300800 */
[----:B------:R-:W2:Y:S01]  /*60170*/  LDL.LU R13, [R1+0xa4] ;  /* 0x0000a400010d7983 */ /* 0x000ea20000300800 */
[----:B0-----:R-:W4:Y:S01]  /*60180*/  LDL.LU R14, [R1+0xa8] ;  /* 0x0000a800010e7983 */ /* 0x001f220000300800 */
[----:B------:R-:W4:Y:S02]  /*60190*/  LDL.LU R15, [R1+0xac] ;  /* 0x0000ac00010f7983 */ /* 0x000f240000300800 */
[----:B------:R-:W2:Y:S02]  /*601a0*/  LDL R10, [R1+0x188] ;  /* 0x00018800010a7983 */ /* 0x000ea40000100800 */
[----:B------:R-:W-:-:S05]  /*601b0*/  IMAD.MOV.U32 R11, RZ, RZ, R28 ;  /* 0x000000ffff0b7224 */ /* 0x000fca00078e001c */
[----:B--2---:R0:W-:Y:S04]  /*601c0*/  STL.64 [R1+0x2fb8], R10 ;  /* 0x002fb80a01007387 */ /* 0x0041e80000100a00 */
[----:B0-----:R-:W2:Y:S01]  /*601d0*/  LDL.LU.64 R10, [R1+0x198] ;  /* 0x00019800010a7983 */ /* 0x001ea20000300a00 */
[----:B---3--:R-:W-:Y:S02]  /*601e0*/  IMAD.MOV.U32 R7, RZ, RZ, R8 ;  /* 0x000000ffff077224 */ /* 0x008fe400078e0008 */
[----:B------:R-:W-:Y:S01]  /*601f0*/  IMAD.MOV.U32 R6, RZ, RZ, R9 ;  /* 0x000000ffff067224 */ /* 0x000fe200078e0009 */
[----:B--2---:R0:W-:Y:S01]  /*60200*/  STL.64 [R1+0x2fd0], R10 ;  /* 0x002fd00a01007387 */ /* 0x0041e20000100a00 */
[----:B------:R-:W2:Y:S02]  /*60210*/  LDL.LU R8, [R1+0xe0] ;  /* 0x0000e00001087983 */ /* 0x000ea40000300800 */
[----:B------:R-:W2:Y:S01]  /*60220*/  LDL.LU R9, [R1+0xe4] ;  /* 0x0000e40001097983 */ /* 0x000ea20000300800 */
[----:B0-----:R-:W2:Y:S01]  /*60230*/  LDL.LU R10, [R1+0xe8] ;  /* 0x0000e800010a7983 */ /* 0x001ea20000300800 */
[----:B------:R-:W2:Y:S02]  /*60240*/  LDL.LU R11, [R1+0xec] ;  /* 0x0000ec00010b7983 */ /* 0x000ea40000300800 */
[----:B----4-:R-:W-:Y:S02]  /*60250*/  STL.64 [R1+0x2f98], R14 ;  /* 0x002f980e01007387 */ /* 0x010fe40000100a00 */
[----:B------:R0:W-:Y:S02]  /*60260*/  STL.64 [R1+0x2f90], R12 ;  /* 0x002f900c01007387 */ /* 0x0001e40000100a00 */
[----:B0-----:R-:W3:Y:S01]  /*60270*/  LDL.LU R12, [R1+0xb0] ;  /* 0x0000b000010c7983 */ /* 0x001ee20000300800 */
[----:B------:R-:W3:Y:S02]  /*60280*/  LDL.LU R13, [R1+0xb4] ;  /* 0x0000b400010d7983 */ /* 0x000ee40000300800 */
[----:B------:R-:W4:Y:S02]  /*60290*/  LDL.LU R14, [R1+0xb8] ;  /* 0x0000b800010e7983 */ /* 0x000f240000300800 */
[----:B------:R-:W4:Y:S02]  /*602a0*/  LDL.LU R15, [R1+0xbc] ;  /* 0x0000bc00010f7983 */ /* 0x000f240000300800 */
[----:B----4-:R-:W-:Y:S01]  /*602b0*/  STL.64 [R1+0x2fb0], R14 ;  /* 0x002fb00e01007387 */ /* 0x010fe20000100a00 */
[----:B---3--:R0:W-:Y:S03]  /*602c0*/  STL.64 [R1+0x2fa8], R12 ;  /* 0x002fa80c01007387 */ /* 0x0081e60000100a00 */
[----:B0-----:R-:W3:Y:S01]  /*602d0*/  LDL.LU R12, [R1+0xc0] ;  /* 0x0000c000010c7983 */ /* 0x001ee20000300800 */
[----:B------:R-:W3:Y:S02]  /*602e0*/  LDL.LU R13, [R1+0xc4] ;  /* 0x0000c400010d7983 */ /* 0x000ee40000300800 */
[----:B------:R-:W4:Y:S02]  /*602f0*/  LDL.LU R14, [R1+0xc8] ;  /* 0x0000c800010e7983 */ /* 0x000f240000300800 */
[----:B------:R-:W4:Y:S01]  /*60300*/  LDL.LU R15, [R1+0xcc] ;  /* 0x0000cc00010f7983 */ /* 0x000f220000300800 */
[----:B--2---:R-:W-:Y:S01]  /*60310*/  HMMA.16816.F32 R4, R20, R6, R8 ;  /* 0x000000061404723c */ /* 0x004fe20000001808 */
[----:B------:R-:W-:-:S02]  /*60320*/  IMAD.MOV.U32 R0, RZ, RZ, R19 ;  /* 0x000000ffff007224 */ /* 0x000fc400078e0013 */
[----:B------:R-:W-:Y:S01]  /*60330*/  IMAD.MOV.U32 R3, RZ, RZ, R18 ;  /* 0x000000ffff037224 */ /* 0x000fe200078e0012 */
        /* <DEDUP_REMOVED lines=15> */
[----:B------:R-:W-:Y:S02]  /*60430*/  STL [R1+0x2ed0], R3 ;  /* 0x002ed00301007387 */ /* 0x000fe40000100800 */
[----:B------:R-:W2:Y:S02]  /*60440*/  LDL.LU.64 R10, [R1+0x2fd0] ;  /* 0x002fd000010a7983 */ /* 0x000ea40000300a00 */
[----:B------:R0:W-:Y:S01]  /*60450*/  STL.64 [R1+0x580], R4 ;  /* 0x0005800401007387 */ /* 0x0001e20000100a00 */
[----:B------:R1:W-:Y:S04]  /*60460*/  STL.64 [R1+0x588], R6 ;  /* 0x0005880601007387 */ /* 0x0003e80000100a00 */
[----:B0-----:R-:W3:Y:S01]  /*60470*/  LDL.LU R4, [R1+0x4a0] ;  /* 0x0004a00001047983 */ /* 0x001ee20000300800 */
[----:B------:R-:W3:Y:S02]  /*60480*/  LDL.LU R5, [R1+0x4a4] ;  /* 0x0004a40001057983 */ /* 0x000ee40000300800 */
[----:B-1----:R-:W3:Y:S02]  /*60490*/  LDL.LU R6, [R1+0x4a8] ;  /* 0x0004a80001067983 */ /* 0x002ee40000300800 */
[----:B------:R-:W3:Y:S01]  /*604a0*/  LDL.LU R7, [R1+0x4ac] ;  /* 0x0004ac0001077983 */ /* 0x000ee20000300800 */
        /* <DEDUP_REMOVED lines=33> */
[----:B------:R-:W3:Y:S01]  /*606c0*/  LDL.LU.64 R14, [R1+0x2f80] ;  /* 0x002f8000010e7983 */ /* 0x000ee20000300a00 */
[----:B------:R-:W3:Y:S02]  /*606d0*/  LDL.LU.64 R10, [R1+0x2f78] ;  /* 0x002f7800010a7983 */ /* 0x000ee40000300a00 */
[----:B------:R-:W3:Y:S11]  /*606e0*/  LDL.LU.64 R8, [R1+0x2f70] ;  /* 0x002f700001087983 */ /* 0x000ef60000300a00 */
[----:B------:R-:W-:Y:S08]  /*606f0*/  @!UPT UIADD3 URZ, URZ, URZ, URZ ;  /* 0x0000003f3f3ff290 */ /* 0x000ff0000fffe03f */
[----:B------:R0:W-:Y:S01]  /*60700*/  STL.64 [R1+0x540], R20 ;  /* 0x0005401401007387 */ /* 0x0001e20000100a00 */
[----:B------:R1:W-:Y:S03]  /*60710*/  STL.64 [R1+0x548], R22 ;  /* 0x0005481601007387 */ /* 0x0003e60000100a00 */
[----:B0-----:R-:W2:Y:S01]  /*60720*/  LDL.LU R20, [R1+0x50] ;  /* 0x0000500001147983 */ /* 0x001ea20000300800 */
[----:B------:R-:W2:Y:S02]  /*60730*/  LDL.LU R21, [R1+0x54] ;  /* 0x0000540001157983 */ /* 0x000ea40000300800 */
[----:B-1----:R-:W2:Y:S02]  /*60740*/  LDL.LU R22, [R1+0x58] ;  /* 0x0000580001167983 */ /* 0x002ea40000300800 */
        /* <DEDUP_REMOVED lines=16> */
[----:B------:R-:W4:Y:S01]  /*60850*/  LDL.LU.64 R26, [R1+0x2f38] ;  /* 0x002f3800011a7983 */ /* 0x000f220000300a00 */
[----:B------:R-:W3:Y:S11]  /*60860*/  LDL.LU.64 R24, [R1+0x2f30] ;  /* 0x002f300001187983 */ /* 0x000ef60000300a00 */
[----:B------:R-:W-:Y:S09]  /*60870*/  @!UPT UIADD3 URZ, URZ, URZ, URZ ;  /* 0x0000003f3f3ff290 */ /* 0x000ff2000fffe03f */
[----:B------:R-:W-:Y:S01]  /*60880*/  STL.64 [R1+0x510], R12 ;  /* 0x0005100c01007387 */ /* 0x000fe20000100a00 */
[----:B------:R0:W-:Y:S03]  /*60890*/  STL.64 [R1+0x518], R14 ;  /* 0x0005180e01007387 */ /* 0x0001e60000100a00 */
[----:B0-----:R-:W2:Y:S01]  /*608a0*/  LDL.LU.64 R14, [R1+0x2f28] ;  /* 0x002f2800010e7983 */ /* 0x001ea20000300a00 */
[----:B------:R-:W2:Y:S01]  /*608b0*/  LDL.LU.64 R12, [R1+0x2f20] ;  /* 0x002f2000010c7983 */ /* 0x000ea20000300a00 */
[C---:B----4-:R-:W-:Y:S11]  /*608c0*/  HMMA.16816.F32 R16, R8.reuse, R26, R16 ;  /* 0x0000001a0810723c */ /* 0x050ff60000001810 */
[----:B------:R-:W-:Y:S11]  /*608d0*/  @!UPT UIADD3 URZ, URZ, URZ, URZ ;  /* 0x0000003f3f3ff290 */ /* 0x000ff6000fffe03f */
[----:B------:R-:W-:Y:S01]  /*608e0*/  @!UPT UIADD3 URZ, URZ, URZ, URZ ;  /* 0x0000003f3f3ff290 */ /* 0x000fe2000fffe03f */
[----:B------:R-:W-:Y:S01]  /*608f0*/  STL.64 [R1+0x500], R16 ;  /* 0x0005001001007387 */ /* 0x000fe20000100a00 */
[----:B------:R0:W-:Y:S03]  /*60900*/  STL.64 [R1+0x508], R18 ;  /* 0x0005081201007387 */ /* 0x0001e60000100a00 */
[----:B0-----:R-:W4:Y:S01]  /*60910*/  LDL.LU.64 R18, [R1+0x2f18] ;  /* 0x002f180001127983 */ /* 0x001f220000300a00 */
[----:B------:R-:W3:Y:S01]  /*60920*/  LDL.LU.64 R16, [R1+0x2f10] ;  /* 0x002f100001107983 */ /* 0x000ee20000300a00 */
[C---:B--2---:R-:W-:Y:S08]  /*60930*/  HMMA.16816.F32 R4, R8.reuse, R14, R4 ;  /* 0x0000000e0804723c */ /* 0x044ff00000001804 */
[----:B----4-:R-:W-:Y:S11]  /*60940*/  HMMA.16816.F32 R20, R8, R18, R20 ;  /* 0x000000120814723c */ /* 0x010ff60000001814 */
[----:B------:R-:W-:Y:S11]  /*60950*/  @!UPT UIADD3 URZ, URZ, URZ, URZ ;  /* 0x0000003f3f3ff290 */ /* 0x000ff6000fffe03f */
[----:B------:R-:W-:Y:S01]  /*60960*/  @!UPT UIADD3 URZ, URZ, URZ, URZ ;  /* 0x0000003f3f3ff290 */ /* 0x000fe2000fffe03f */
[----:B------:R-:W-:Y:S01]  /*60970*/  STL.64 [R1+0x4f0], R20 ;  /* 0x0004f01401007387 */ /* 0x000fe20000100a00 */
[----:B------:R-:W-:Y:S02]  /*60980*/  STL.64 [R1+0x4f8], R22 ;  /* 0x0004f81601007387 */ /* 0x000fe40000100a00 */
[----:B------:R-:W0:Y:S02]  /*60990*/  LDSM.16.MT88.4 R20, [R29+0x13000] ;  /* 0x013000001d14783b */ /* 0x000e240000004200 */
[----:B0-----:R-:W-:Y:S02]  /*609a0*/  STL.64 [R1+0x2e40], R22 ;  /* 0x002e401601007387 */ /* 0x001fe40000100a00 */
[----:B------:R-:W-:Y:S02]  /*609b0*/  STL.64 [R1+0x200], R4 ;  /* 0x0002000401007387 */ /* 0x000fe40000100a00 */
[----:B------:R-:W-:Y:S02]  /*609c0*/  STL.64 [R1+0x208], R6 ;  /* 0x0002080601007387 */ /* 0x000fe40000100a00 */
[----:B------:R-:W-:Y:S02]  /*609d0*/  STL.64 [R1+0x2e38], R20 ;  /* 0x002e381401007387 */ /* 0x000fe40000100a00 */
[----:B------:R-:W0:Y:S04]  /*609e0*/  LDSM.16.M88.4 R20, [R13+0x80] ;  /* 0x000080000d14783b */ /* 0x000e280000000200 */
[----:B------:R-:W1:Y:S04]  /*609f0*/  LDSM.16.M88.4 R4, [R13+0x1080] ;  /* 0x001080000d04783b */ /* 0x000e680000000200 */
[----:B0-----:R-:W-:Y:S01]  /*60a00*/  STL.64 [R1+0xc0], R20 ;  /* 0x0000c01401007387 */ /* 0x001fe20000100a00 */
[----:B------:R-:W-:Y:S02]  /*60a10*/  STL.64 [R1+0xc8], R22 ;  /* 0x0000c81601007387 */ /* 0x000fe40000100a00 */
[----:B------:R-:W0:Y:S04]  /*60a20*/  LDSM.16.M88.4 R20, [R13+0x2080] ;  /* 0x002080000d14783b */ /* 0x000e280000000200 */
[----:B-1----:R-:W-:Y:S01]  /*60a30*/  STL.64 [R1+0xb0], R4 ;  /* 0x0000b00401007387 */ /* 0x002fe20000100a00 */
[----:B------:R-:W-:Y:S02]  /*60a40*/  STL.64 [R1+0xb8], R6 ;  /* 0x0000b80601007387 */ /* 0x000fe40000100a00 */
[----:B------:R-:W1:Y:S02]  /*60a50*/  LDSM.16.M88.4 R4, [R13+0x3080] ;  /* 0x003080000d04783b */ /* 0x000e640000000200 */
[----:B0-----:R0:W-:Y:S02]  /*60a60*/  STL.64 [R1+0xa0], R20 ;  /* 0x0000a01401007387 */ /* 0x0011e40000100a00 */
[----:B------:R2:W-:Y:S02]  /*60a70*/  STL.64 [R1+0xa8], R22 ;  /* 0x0000a81601007387 */ /* 0x0005e40000100a00 */
[----:B-1----:R-:W-:Y:S02]  /*60a80*/  STL.64 [R1+0x90], R4 ;  /* 0x0000900401007387 */ /* 0x002fe40000100a00 */
[----:B------:R-:W-:Y:S02]  /*60a90*/  STL.64 [R1+0x98], R6 ;  /* 0x0000980601007387 */ /* 0x000fe40000100a00 */
[----:B0-----:R-:W-:-:S02]  /*60aa0*/  IMAD.MOV.U32 R21, RZ, RZ, R4 ;  /* 0x000000ffff157224 */ /* 0x001fc400078e0004 */
[----:B------:R-:W-:Y:S02]  /*60ab0*/  IMAD.MOV.U32 R20, RZ, RZ, R5 ;  /* 0x000000ffff147224 */ /* 0x000fe400078e0005 */
[----:B------:R-:W0:Y:S04]  /*60ac0*/  LDSM.16.M88.4 R4, [R13+0x4080] ;  /* 0x004080000d04783b */ /* 0x000e280000000200 */
[----:B------:R-:W-:Y:S01]  /*60ad0*/  STL.64 [R1+0x2ee0], R20 ;  /* 0x002ee01401007387 */ /* 0x000fe20000100a00 */
[----:B--2---:R-:W-:-:S03]  /*60ae0*/  IMAD.MOV.U32 R23, RZ, RZ, R2 ;  /* 0x000000ffff177224 */ /* 0x004fc600078e0002 */
[----:B0-----:R-:W-:Y:S01]  /*60af0*/  STL.64 [R1+0x80], R4 ;  /* 0x0000800401007387 */ /* 0x001fe20000100a00 */
[----:B------:R-:W-:Y:S02]  /*60b00*/  STL.64 [R1+0x88], R6 ;  /* 0x0000880601007387 */ /* 0x000fe40000100a00 */
[----:B------:R-:W-:Y:S02]  /*60b10*/  IMAD.MOV.U32 R2, RZ, RZ, R7 ;  /* 0x000000ffff027224 */ /* 0x000fe400078e0007 */
[----:B------:R-:W0:Y:S04]  /*60b20*/  LDSM.16.M88.4 R4, [R13+0x5080] ;  /* 0x005080000d04783b */ /* 0x000e280000000200 */
[----:B------:R-:W-:Y:S04]  /*60b30*/  STL [R1+0x29b0], R2 ;  /* 0x0029b00201007387 */ /* 0x000fe80000100800 */
[----:B0-----:R-:W-:Y:S01]  /*60b40*/  STL.64 [R1+0x70], R4 ;  /* 0x0000700401007387 */ /* 0x001fe20000100a00 */
[----:B------:R0:W-:Y:S03]  /*60b50*/  STL.64 [R1+0x78], R6 ;  /* 0x0000780601007387 */ /* 0x0001e60000100a00 */
[----:B0-----:R-:W2:Y:S01]  /*60b60*/  LDL.LU.64 R6, [R1+0x2f08] ;  /* 0x002f080001067983 */ /* 0x001ea20000300a00 */
[----:B------:R-:W2:Y:S02]  /*60b70*/  LDL.LU.64 R4, [R1+0x2f00] ;  /* 0x002f000001047983 */ /* 0x000ea40000300a00 */
[----:B---3--:R-:W-:-:S07]  /*60b80*/  IMAD.MOV.U32 R22, RZ, RZ, R25 ;  /* 0x000000ffff167224 */ /* 0x008fce00078e0019 */
[----:B--2---:R-:W-:Y:S01]  /*60b90*/  HMMA.16816.F32 R20, R8, R22, R4 ;  /* 0x000000160814723c */ /* 0x004fe20000001804 */
[----:B------:R-:W2:Y:S01]  /*60ba0*/  LDL.LU R6, [R1+0x2ef8] ;  /* 0x002ef80001067983 */ /* 0x000ea20000300800 */
[----:B------:R-:W3:Y:S11]  /*60bb0*/  LDL.LU.64 R4, [R1+0x2ef0] ;  /* 0x002ef00001047983 */ /* 0x000ef60000300a00 */
[----:B------:R-:W-:Y:S10]  /*60bc0*/  @!UPT UIADD3 URZ, URZ, URZ, URZ ;  /* 0x0000003f3f3ff290 */ /* 0x000ff4000fffe03f */
[----:B------:R-:W-:Y:S01]  /*60bd0*/  STL.64 [R1+0x1f0], R20 ;  /* 0x0001f01401007387 */ /* 0x000fe20000100a00 */
        /* <DEDUP_REMOVED lines=8> */
[----:B------:R-:W-:Y:S01]  /*60c60*/  IMAD.MOV.U32 R28, RZ, RZ, R21 ;  /* 0x000000ffff1c7224 */ /* 0x000fe200078e0015 */
[----:B------:R-:W4:Y:S04]  /*60c70*/  LDL R7, [R1+0x1ec8] ;  /* 0x001ec80001077983 */ /* 0x000f280000100800 */
        /* <DEDUP_REMOVED lines=13> */
[----:B0-----:R-:W-:Y:S02]  /*60d50*/  STL.64 [R1], R20 ;  /* 0x0000001401007387 */ /* 0x001fe40000100a00 */
[----:B------:R0:W-:Y:S02]  /*60d60*/  STL.64 [R1+0x8], R22 ;  /* 0x0000081601007387 */ /* 0x0001e40000100a00 */
[----:B0-----:R-:W-:-:S02]  /*60d70*/  IMAD.MOV.U32 R22, RZ, RZ, R24 ;  /* 0x000000ffff167224 */ /* 0x001fc400078e0018 */
[----:B------:R-:W0:Y:S04]  /*60d80*/  LDSM.16.M88.4 R24, [R13+0xd080] ;  /* 0x00d080000d18783b */ /* 0x000e280000000200 */
[----:B0-----:R3:W-:Y:S01]  /*60d90*/  STL.64 [R1+0x2d70], R26 ;  /* 0x002d701a01007387 */ /* 0x0017e20000100a00 */
[----:B------:R0:W-:Y:S02]  /*60da0*/  STL.64 [R1+0x2d68], R24 ;  /* 0x002d681801007387 */ /* 0x0001e40000100a00 */
[----:B---3--:R-:W-:Y:S02]  /*60db0*/  IMAD.MOV.U32 R26, RZ, RZ, R5 ;  /* 0x000000ffff1a7224 */ /* 0x008fe400078e0005 */
[----:B------:R-:W-:Y:S02]  /*60dc0*/  IMAD.MOV.U32 R27, RZ, RZ, R4 ;  /* 0x000000ffff1b7224 */ /* 0x000fe400078e0004 */
[----:B0-----:R-:W-:-:S03]  /*60dd0*/  IMAD.MOV.U32 R25, RZ, RZ, R17 ;  /* 0x000000ffff197224 */ /* 0x001fc600078e0011 */
[----:B------:R0:W-:Y:S01]  /*60de0*/  STL.64 [R1+0x2ee8], R26 ;  /* 0x002ee81a01007387 */ /* 0x0001e20000100a00 */
[----:B------:R-:W3:Y:S02]  /*60df0*/  LDL.LU R24, [R1+0x670] ;  /* 0x0006700001187983 */ /* 0x000ee40000300800 */
[----:B0-----:R-:W-:Y:S02]  /*60e00*/  IMAD.MOV.U32 R26, RZ, RZ, R16 ;  /* 0x000000ffff1a7224 */ /* 0x001fe400078e0010 */
[----:B------:R-:W0:Y:S01]  /*60e10*/  LDSM.16.M88.4 R16, [R13+0xe080] ;  /* 0x00e080000d10783b */ /* 0x000e220000000200 */
[----:B------:R-:W-:Y:S02]  /*60e20*/  IMAD.MOV.U32 R27, RZ, RZ, R12 ;  /* 0x000000ffff1b7224 */ /* 0x000fe400078e000c */
[----:B------:R-:W1:Y:S01]  /*60e30*/  LDSM.16.M88.4 R12, [R13+0xf080] ;  /* 0x00f080000d0c783b */ /* 0x000e620000000200 */
[----:B0-----:R-:W-:Y:S03]  /*60e40*/  STL [R1+0x28fc], R18 ;  /* 0x0028fc1201007387 */ /* 0x001fe60000100800 */
[----:B------:R-:W-:Y:S02]  /*60e50*/  STL [R1+0x28f8], R19 ;  /* 0x0028f81301007387 */ /* 0x000fe40000100800 */
[----:B------:R-:W-:Y:S02]  /*60e60*/  STL.64 [R1+0x2d88], R16 ;  /* 0x002d881001007387 */ /* 0x000fe40000100a00 */
[----:B-1----:R0:W-:Y:S01]  /*60e70*/  STL [R1+0x2d44], R12 ;  /* 0x002d440c01007387 */ /* 0x0021e20000100800 */
[----:B------:R1:W-:Y:S01]  /*60e80*/  STL [R1+0x2d40], R13 ;  /* 0x002d400d01007387 */ /* 0x0003e20000100800 */
[----:B------:R2:W-:Y:S02]  /*60e90*/  STL [R1+0x29ac], R14 ;  /* 0x0029ac0e01007387 */ /* 0x0005e40000100800 */
[----:B------:R4:W-:Y:S01]  /*60ea0*/  STL [R1+0x29a8], R15 ;  /* 0x0029a80f01007387 */ /* 0x0009e20000100800 */
[----:B0-----:R-:W3:Y:S01]  /*60eb0*/  LDL.LU R12, [R1+0x650] ;  /* 0x00065000010c7983 */ /* 0x001ee20000300800 */
[----:B-1----:R-:W3:Y:S02]  /*60ec0*/  LDL.LU R13, [R1+0x654] ;  /* 0x00065400010d7983 */ /* 0x002ee40000300800 */
[----:B--2---:R-:W2:Y:S02]  /*60ed0*/  LDL.LU R14, [R1+0x658] ;  /* 0x00065800010e7983 */ /* 0x004ea40000300800 */
[----:B----4-:R-:W2:Y:S01]  /*60ee0*/  LDL.LU R15, [R1+0x65c] ;  /* 0x00065c00010f7983 */ /* 0x010ea20000300800 */
[----:B------:R-:W4:Y:S01]  /*60ef0*/  LDL.64 R16, [R1+0x70] ;  /* 0x0000700001107983 */ /* 0x000f220000100a00 */
[----:B------:R-:W-:-:S02]  /*60f00*/  IMAD.MOV.U32 R23, RZ, RZ, R6 ;  /* 0x000000ffff177224 */ /* 0x000fc400078e0006 */
[----:B------:R-:W0:Y:S01]  /*60f10*/  LDSM.16.MT88.4 R4, [R7+0x13000] ;  /* 0x013000000704783b */ /* 0x000e220000004200 */
[----:B----4-:R1:W-:Y:S04]  /*60f20*/  STL.64 [R1+0x2df0], R16 ;  /* 0x002df01001007387 */ /* 0x0103e80000100a00 */
[----:B-1----:R-:W4:Y:S01]  /*60f30*/  LDL.64 R16, [R1+0x80] ;  /* 0x0000800001107983 */ /* 0x002f220000100a00 */
[C---:B---3--:R-:W-:Y:S03]  /*60f40*/  HMMA.16816.F32 R20, R8.reuse, R22, R24 ;  /* 0x000000160814723c */ /* 0x048fe60000001818 */
[----:B----4-:R-:W-:Y:S01]  /*60f50*/  STL.64 [R1+0x2df8], R16 ;  /* 0x002df81001007387 */ /* 0x010fe20000100a00 */
[----:B------:R-:W3:Y:S02]  /*60f60*/  LDL.LU R18, [R1+0x1d8] ;  /* 0x0001d80001127983 */ /* 0x000ee40000300800 */
[----:B------:R-:W3:Y:S02]  /*60f70*/  LDL.LU R19, [R1+0x1dc] ;  /* 0x0001dc0001137983 */ /* 0x000ee40000300800 */
[----:B0-----:R-:W-:Y:S01]  /*60f80*/  STL [R1+0x2d28], R7 ;  /* 0x002d280701007387 */ /* 0x001fe20000100800 */
[----:B------:R-:W-:Y:S01]  /*60f90*/  STL [R1+0x2e08], R6 ;  /* 0x002e080601007387 */ /* 0x000fe20000100800 */
[----:B------:R0:W-:Y:S03]  /*60fa0*/  STL.64 [R1+0x2e00], R4 ;  /* 0x002e000401007387 */ /* 0x0001e60000100a00 */
[----:B0-----:R-:W3:Y:S01]  /*60fb0*/  LDL.LU R4, [R1+0x660] ;  /* 0x0006600001047983 */ /* 0x001ee20000300800 */
[----:B------:R-:W3:Y:S02]  /*60fc0*/  LDL.LU R5, [R1+0x664] ;  /* 0x0006640001057983 */ /* 0x000ee40000300800 */
[----:B------:R-:W3:Y:S02]  /*60fd0*/  LDL.LU R6, [R1+0x668] ;  /* 0x0006680001067983 */ /* 0x000ee40000300800 */
[----:B------:R-:W3:Y:S01]  /*60fe0*/  LDL.LU R7, [R1+0x66c] ;  /* 0x00066c0001077983 */ /* 0x000ee20000300800 */
[----:B------:R-:W2:Y:S04]  /*60ff0*/  LDL.LU.64 R26, [R1+0x2ee8] ;  /* 0x002ee800011a7983 */ /* 0x000ea80000300a00 */
[----:B------:R0:W-:Y:S02]  /*61000*/  STL.64 [R1+0x150], R20 ;  /* 0x0001501401007387 */ /* 0x0001e40000100a00 */
[----:B------:R1:W-:Y:S01]  /*61010*/  STL.64 [R1+0x158], R22 ;  /* 0x0001581601007387 */ /* 0x0003e20000100a00 */
[----:B0-----:R-:W4:Y:S01]  /*61020*/  LDL.LU.64 R20, [R1+0x2ee0] ;  /* 0x002ee00001147983 */ /* 0x001f220000300a00 */
[C---:B---3--:R-:W-:Y:S08]  /*61030*/  HMMA.16816.F32 R16, R8.reuse, R18, R4 ;  /* 0x000000120810723c */ /* 0x048ff00000001804 */
[----:B--2---:R-:W-:Y:S11]  /*61040*/  HMMA.16816.F32 R4, R8, R26, R12 ;  /* 0x0000001a0804723c */ /* 0x004ff6000000180c */
[----:B------:R-:W-:Y:S04]  /*61050*/  @!UPT UIADD3 URZ, URZ, URZ, URZ ;  /* 0x0000003f3f3ff290 */ /* 0x000fe8000fffe03f */
[----:B------:R-:W-:Y:S01]  /*61060*/  STL.64 [R1+0x140], R16 ;  /* 0x0001401001007387 */ /* 0x000fe20000100a00 */
[----:B------:R-:W-:Y:S07]  /*61070*/  STL.64 [R1+0x148], R18 ;  /* 0x0001481201007387 */ /* 0x000fee0000100a00 */
[----:B------:R-:W-:Y:S02]  /*61080*/  STL.64 [R1+0x130], R4 ;  /* 0x0001300401007387 */ /* 0x000fe40000100a00 */
[----:B------:R-:W-:Y:S01]  /*61090*/  STL.64 [R1+0x138], R6 ;  /* 0x0001380601007387 */ /* 0x000fe20000100a00 */
[----:B-1----:R-:W2:Y:S01]  /*610a0*/  LDL.LU R22, [R1+0x168] ;  /* 0x0001680001167983 */ /* 0x002ea20000300800 */
[----:B------:R-:W2:Y:S03]  /*610b0*/  LDL.LU R23, [R1+0x16c] ;  /* 0x00016c0001177983 */ /* 0x000ea60000300800 */
[----:B--2---:R0:W-:Y:S02]  /*610c0*/  STL.64 [R1+0x2e58], R22 ;  /* 0x002e581601007387 */ /* 0x0041e40000100a00 */
[----:B0-----:R-:W-:-:S02]  /*610d0*/  IMAD.MOV.U32 R22, RZ, RZ, R3 ;  /* 0x000000ffff167224 */ /* 0x001fc400078e0003 */
[----:B------:R-:W-:Y:S01]  /*610e0*/  IMAD.MOV.U32 R23, RZ, RZ, R0 ;  /* 0x000000ffff177224 */ /* 0x000fe200078e0000 */
[----:B------:R-:W2:Y:S01]  /*610f0*/  LDL.LU R3, [R1+0x2edc] ;  /* 0x002edc0001037983 */ /* 0x000ea20000300800 */
[----:B------:R-:W3:Y:S03]  /*61100*/  LDL.LU R0, [R1+0x2ed8] ;  /* 0x002ed80001007983 */ /* 0x000ee60000300800 */
[----:B------:R0:W-:Y:S01]  /*61110*/  STL.64 [R1+0x2e70], R22 ;  /* 0x002e701601007387 */ /* 0x0001e20000100a00 */
[----:B------:R-:W3:Y:S02]  /*61120*/  LDL.LU R12, [R1+0x490] ;  /* 0x00049000010c7983 */ /* 0x000ee40000300800 */
[----:B------:R-:W3:Y:S02]  /*61130*/  LDL.LU R13, [R1+0x494] ;  /* 0x00049400010d7983 */ /* 0x000ee40000300800 */
[----:B------:R-:W3:Y:S01]  /*61140*/  LDL.LU R14, [R1+0x498] ;  /* 0x00049800010e7983 */ /* 0x000ee20000300800 */
[----:B------:R-:W3:Y:S04]  /*61150*/  LDL.LU R15, [R1+0x49c] ;  /* 0x00049c00010f7983 */ /* 0x000ee80000300800 */
[----:B0-----:R-:W3:Y:S01]  /*61160*/  LDL.LU R22, [R1+0x188] ;  /* 0x0001880001167983 */ /* 0x001ee20000300800 */
[----:B------:R-:W3:Y:S02]  /*61170*/  LDL.LU R23, [R1+0x18c] ;  /* 0x00018c0001177983 */ /* 0x000ee40000300800 */
[----:B----4-:R-:W-:-:S02]  /*61180*/  IMAD.MOV.U32 R17, RZ, RZ, R20 ;  /* 0x000000ffff117224 */ /* 0x010fc400078e0014 */
[----:B------:R-:W-:Y:S02]  /*61190*/  IMAD.MOV.U32 R16, RZ, RZ, R21 ;  /* 0x000000ffff107224 */ /* 0x000fe400078e0015 */
[----:B--2---:R-:W-:Y:S02]  /*611a0*/  IMAD.MOV.U32 R27, RZ, RZ, R3 ;  /* 0x000000ffff1b7224 */ /* 0x004fe400078e0003 */
[----:B---3--:R-:W-:Y:S01]  /*611b0*/  IMAD.MOV.U32 R26, RZ, RZ, R0 ;  /* 0x000000ffff1a7224 */ /* 0x008fe200078e0000 */
        /* <DEDUP_REMOVED lines=9> */
[----:B------:R0:W-:Y:S02]  /*61250*/  STL.64 [R1+0x2e90], R26 ;  /* 0x002e901a01007387 */ /* 0x0001e40000100a00 */
[----:B------:R-:W2:Y:S01]  /*61260*/  LDL.LU R20, [R1+0x620] ;  /* 0x0006200001147983 */ /* 0x000ea20000300800 */
[----:B------:R-:W2:Y:S01]  /*61270*/  LDL.LU R21, [R1+0x624] ;  /* 0x0006240001157983 */ /* 0x000ea20000300800 */
[----:B------:R-:W2:Y:S02]  /*61280*/  LDL.LU R22, [R1+0x628] ;  /* 0x0006280001167983 */ /* 0x000ea40000300800 */
[----:B------:R-:W2:Y:S02]  /*61290*/  LDL.LU R23, [R1+0x62c] ;  /* 0x00062c0001177983 */ /* 0x000ea40000300800 */
[----:B--2---:R-:W-:Y:S01]  /*612a0*/  STL.64 [R1+0x2ea0], R22 ;  /* 0x002ea01601007387 */ /* 0x004fe20000100a00 */
[----:B------:R-:W-:Y:S02]  /*612b0*/  STL.64 [R1+0x2e98], R20 ;  /* 0x002e981401007387 */ /* 0x000fe40000100a00 */
[----:B0-----:R-:W2:Y:S02]  /*612c0*/  LDL.LU R26, [R1+0x1a8] ;  /* 0x0001a800011a7983 */ /* 0x001ea40000300800 */
[----:B------:R-:W2:Y:S02]  /*612d0*/  LDL.LU R27, [R1+0x1ac] ;  /* 0x0001ac00011b7983 */ /* 0x000ea40000300800 */
[----:B--2---:R0:W-:Y:S02]  /*612e0*/  STL.64 [R1+0x2ea8], R26 ;  /* 0x002ea81a01007387 */ /* 0x0041e40000100a00 */
[----:B0-----:R-:W-:-:S02]  /*612f0*/  IMAD.MOV.U32 R26, RZ, RZ, R3 ;  /* 0x000000ffff1a7224 */ /* 0x001fc400078e0003 */
[----:B----4-:R-:W-:Y:S01]  /*61300*/  IMAD.MOV.U32 R27, RZ, RZ, R0 ;  /* 0x000000ffff1b7224 */ /* 0x010fe200078e0000 */
[----:B------:R-:W2:Y:S01]  /*61310*/  LDL.LU R3, [R1+0x2ecc] ;  /* 0x002ecc0001037983 */ /* 0x000ea20000300800 */
[----:B------:R-:W4:Y:S02]  /*61320*/  LDL.LU R0, [R1+0x2ec8] ;  /* 0x002ec80001007983 */ /* 0x000f240000300800 */
[----:B------:R-:W2:Y:S02]  /*61330*/  LDL.LU R20, [R1+0x630] ;  /* 0x0006300001147983 */ /* 0x000ea40000300800 */
[----:B------:R-:W2:Y:S01]  /*61340*/  LDL.LU R21, [R1+0x634] ;  /* 0x0006340001157983 */ /* 0x000ea20000300800 */
[----:B------:R-:W2:Y:S01]  /*61350*/  LDL.LU R22, [R1+0x638] ;  /* 0x0006380001167983 */ /* 0x000ea20000300800 */
[----:B------:R-:W2:Y:S03]  /*61360*/  LDL.LU R23, [R1+0x63c] ;  /* 0x00063c0001177983 */ /* 0x000ea60000300800 */
[----:B--2---:R-:W-:Y:S01]  /*61370*/  STL.64 [R1+0x2eb8], R22 ;  /* 0x002eb81601007387 */ /* 0x004fe20000100a00 */
[----:B------:R0:W-:Y:S03]  /*61380*/  STL.64 [R1+0x2eb0], R20 ;  /* 0x002eb01401007387 */ /* 0x0001e60000100a00 */
[----:B0-----:R-:W2:Y:S01]  /*61390*/  LDL.LU R20, [R1+0x640] ;  /* 0x0006400001147983 */ /* 0x001ea20000300800 */
[----:B------:R-:W2:Y:S02]  /*613a0*/  LDL.LU R21, [R1+0x644] ;  /* 0x0006440001157983 */ /* 0x000ea40000300800 */
[----:B------:R-:W2:Y:S02]  /*613b0*/  LDL.LU R22, [R1+0x648] ;  /* 0x0006480001167983 */ /* 0x000ea40000300800 */
[----:B------:R-:W2:Y:S01]  /*613c0*/  LDL.LU R23, [R1+0x64c] ;  /* 0x00064c0001177983 */ /* 0x000ea20000300800 */
        /* <DEDUP_REMOVED lines=10> */
[----:B------:R-:W2:Y:S02]  /*61470*/  LDL.LU R14, [R1+0x618] ;  /* 0x00061800010e7983 */ /* 0x000ea40000300800 */
[----:B------:R-:W2:Y:S01]  /*61480*/  LDL.LU R15, [R1+0x61c] ;  /* 0x00061c00010f7983 */ /* 0x000ea20000300800 */
[----:B------:R0:W-:Y:S04]  /*61490*/  STL.64 [R1+0x2e10], R16 ;  /* 0x002e101001007387 */ /* 0x0001e80000100a00 */
[----:B0-----:R-:W3:Y:S04]  /*614a0*/  LDL.64 R16, [R1+0xa0] ;  /* 0x0000a00001107983 */ /* 0x001ee80000100a00 */
[----:B---3--:R0:W-:Y:S04]  /*614b0*/  STL.64 [R1+0x2e18], R16 ;  /* 0x002e181001007387 */ /* 0x0081e80000100a00 */
[----:B0-----:R-:W3:Y:S04]  /*614c0*/  LDL R16, [R1+0xb0] ;  /* 0x0000b00001107983 */ /* 0x001ee80000100800 */
[----:B------:R-:W3:Y:S01]  /*614d0*/  LDL R17, [R1+0xb4] ;  /* 0x0000b40001117983 */ /* 0x000ee20000100800 */
[----:B----4-:R-:W-:-:S02]  /*614e0*/  IMAD.MOV.U32 R4, RZ, RZ, R0 ;  /* 0x000000ffff047224 */ /* 0x010fc400078e0000 */
[----:B------:R-:W-:Y:S01]  /*614f0*/  IMAD.MOV.U32 R5, RZ, RZ, R3 ;  /* 0x000000ffff057224 */ /* 0x000fe200078e0003 */
[C---:B------:R-:W-:Y:S01]  /*61500*/  HMMA.16816.F32 R24, R8.reuse, R26, R20 ;  /* 0x0000001a0818723c */ /* 0x040fe20000001814 */
[----:B---3--:R0:W-:Y:S04]  /*61510*/  STL.64 [R1+0x2e30], R16 ;  /* 0x002e301001007387 */ /* 0x0081e80000100a00 */
[----:B0-----:R-:W3:Y:S01]  /*61520*/  LDL.64 R16, [R1+0xc0] ;  /* 0x0000c00001107983 */ /* 0x001ee20000100a00 */
[----:B------:R-:W4:Y:S02]  /*61530*/  LDL.LU R0, [R1+0x2ec4] ;  /* 0x002ec40001007983 */ /* 0x000f240000300800 */
[----:B------:R-:W2:Y:S02]  /*61540*/  LDL.LU R3, [R1+0x2ec0] ;  /* 0x002ec00001037983 */ /* 0x000ea40000300800 */
[----:B------:R-:W2:Y:S01]  /*61550*/  LDL.LU R6, [R1+0x468] ;  /* 0x0004680001067983 */ /* 0x000ea20000300800 */
[----:B------:R-:W2:Y:S04]  /*61560*/  LDL.LU R7, [R1+0x46c] ;  /* 0x00046c0001077983 */ /* 0x000ea80000300800 */
[----:B--2---:R-:W-:Y:S01]  /*61570*/  STL.64 [R1+0x2e28], R6 ;  /* 0x002e280601007387 */ /* 0x004fe20000100a00 */
[----:B------:R0:W-:Y:S03]  /*61580*/  STL.64 [R1+0x2e20], R4 ;  /* 0x002e200401007387 */ /* 0x0001e60000100a00 */
[----:B0-----:R-:W2:Y:S01]  /*61590*/  LDL.LU R4, [R1+0x480] ;  /* 0x0004800001047983 */ /* 0x001ea20000300800 */
[----:B------:R-:W2:Y:S02]  /*615a0*/  LDL.LU R5, [R1+0x484] ;  /* 0x0004840001057983 */ /* 0x000ea40000300800 */
[----:B------:R-:W2:Y:S02]  /*615b0*/  LDL.LU.64 R22, [R1+0x2eb8] ;  /* 0x002eb80001167983 */ /* 0x000ea40000300a00 */
[----:B------:R-:W2:Y:S01]  /*615c0*/  LDL.LU.64 R20, [R1+0x2eb0] ;  /* 0x002eb00001147983 */ /* 0x000ea20000300a00 */
[----:B------:R-:W-:Y:S01]  /*615d0*/  STL.64 [R1+0x120], R24 ;  /* 0x0001201801007387 */ /* 0x000fe20000100a00 */
        /* <DEDUP_REMOVED lines=14> */
[----:B0-----:R-:W3:Y:S01]  /*616c0*/  LDL R27, [R1+0x1ec4] ;  /* 0x001ec400011b7983 */ /* 0x001ee20000100800 */
[C---:B--2---:R-:W-:Y:S03]  /*616d0*/  HMMA.16816.F32 R20, R8.reuse, R22, R12 ;  /* 0x000000160814723c */ /* 0x044fe6000000180c */
[----:B------:R-:W2:Y:S01]  /*616e0*/  LDL.LU.64 R14, [R1+0x2e80] ;  /* 0x002e8000010e7983 */ /* 0x000ea20000300a00 */
[----:B------:R-:W2:Y:S11]  /*616f0*/  LDL.LU.64 R12, [R1+0x2e78] ;  /* 0x002e7800010c7983 */ /* 0x000eb60000300a00 */
[----:B------:R-:W-:Y:S08]  /*61700*/  @!UPT UIADD3 URZ, URZ, URZ, URZ ;  /* 0x0000003f3f3ff290 */ /* 0x000ff0000fffe03f */
[----:B------:R-:W-:Y:S01]  /*61710*/  STL.64 [R1+0xf0], R20 ;  /* 0x0000f01401007387 */ /* 0x000fe20000100a00 */
[----:B------:R0:W-:Y:S03]  /*61720*/  STL.64 [R1+0xf8], R22 ;  /* 0x0000f81601007387 */ /* 0x0001e60000100a00 */
[----:B0-----:R-:W2:Y:S01]  /*61730*/  LDL.LU.64 R22, [R1+0x2e70] ;  /* 0x002e700001167983 */ /* 0x001ea20000300a00 */
[----:B------:R-:W-:Y:S02]  /*61740*/  IMAD.MOV.U32 R6, RZ, RZ, R3 ;  /* 0x000000ffff067224 */ /* 0x000fe400078e0003 */
[----:B----4-:R-:W-:Y:S01]  /*61750*/  IMAD.MOV.U32 R7, RZ, RZ, R0 ;  /* 0x000000ffff077224 */ /* 0x010fe200078e0000 */
[C---:B--2---:R-:W-:Y:S01]  /*61760*/  HMMA.16816.F32 R20, R8.reuse, R22, R12 ;  /* 0x000000160814723c */ /* 0x044fe2000000180c */
[----:B------:R-:W2:Y:S01]  /*61770*/  LDL.LU.64 R14, [R1+0x2e68] ;  /* 0x002e6800010e7983 */ /* 0x000ea20000300a00 */
[----:B------:R-:W2:Y:S11]  /*61780*/  LDL.LU.64 R12, [R1+0x2e60] ;  /* 0x002e6000010c7983 */ /* 0x000eb60000300a00 */
[----:B------:R-:W-:Y:S10]  /*61790*/  @!UPT UIADD3 URZ, URZ, URZ, URZ ;  /* 0x0000003f3f3ff290 */ /* 0x000ff4000fffe03f */
[----:B------:R0:W-:Y:S01]  /*617a0*/  STL.64 [R1+0xe0], R20 ;  /* 0x0000e01401007387 */ /* 0x0001e20000100a00 */
[----:B------:R-:W-:Y:S02]  /*617b0*/  IMAD.MOV.U32 R3, RZ, RZ, R22 ;  /* 0x000000ffff037224 */ /* 0x000fe400078e0016 */
[----:B------:R-:W-:Y:S02]  /*617c0*/  IMAD.MOV.U32 R0, RZ, RZ, R23 ;  /* 0x000000ffff007224 */ /* 0x000fe400078e0017 */
[----:B------:R-:W2:Y:S03]  /*617d0*/  LDL.LU.64 R22, [R1+0x2e58] ;  /* 0x002e580001167983 */ /* 0x000ea60000300a00 */
[----:B------:R-:W-:Y:S02]  /*617e0*/  STL [R1+0x2afc], R0 ;  /* 0x002afc0001007387 */ /* 0x000fe40000100800 */
[----:B------:R-:W-:Y:S01]  /*617f0*/  STL [R1+0x2af8], R3 ;  /* 0x002af80301007387 */ /* 0x000fe20000100800 */
[----:B--2---:R-:W-:Y:S01]  /*61800*/  HMMA.16816.F32 R8, R8, R22, R12 ;  /* 0x000000160808723c */ /* 0x004fe2000000180c */
[----:B------:R-:W3:Y:S01]  /*61810*/  LDL.LU.64 R14, [R1+0x2e50] ;  /* 0x002e5000010e7983 */ /* 0x000ee20000300a00 */
[----:B------:R-:W3:Y:S02]  /*61820*/  LDL.LU.64 R12, [R1+0x2e48] ;  /* 0x002e4800010c7983 */ /* 0x000ee40000300a00 */
[----:B------:R-:W3:Y:S02]  /*61830*/  LDL.LU.64 R22, [R1+0x2e40] ;  /* 0x002e400001167983 */ /* 0x000ee40000300a00 */
[----:B0-----:R-:W3:Y:S11]  /*61840*/  LDL.LU.64 R20, [R1+0x2e38] ;  /* 0x002e380001147983 */ /* 0x001ef60000300a00 */
[----:B------:R-:W-:Y:S06]  /*61850*/  @!UPT UIADD3 URZ, URZ, URZ, URZ ;  /* 0x0000003f3f3ff290 */ /* 0x000fec000fffe03f */
        /* <DEDUP_REMOVED lines=14> */
[----:B------:R-:W-:Y:S02]  /*61940*/  STL [R1+0x2d4c], R13 ;  /* 0x002d4c0d01007387 */ /* 0x000fe40000100800 */
[----:B------:R0:W-:Y:S02]  /*61950*/  STL [R1+0x2d48], R12 ;  /* 0x002d480c01007387 */ /* 0x0001e40000100800 */
        /* <DEDUP_REMOVED lines=8> */
[----:B------:R0:W-:Y:S01]  /*619e0*/  STL.64 [R1+0x360], R16 ;  /* 0x0003601001007387 */ /* 0x0001e20000100a00 */
[----:B------:R-:W-:Y:S03]  /*619f0*/  STL.64 [R1+0x368], R18 ;  /* 0x0003681201007387 */ /* 0x000fe60000100a00 */
[----:B0-----:R-:W4:Y:S02]  /*61a00*/  LDL.LU.64 R16, [R1+0x2e18] ;  /* 0x002e180001107983 */ /* 0x001f240000300a00 */
[C---:B----4-:R-:W-:Y:S11]  /*61a10*/  HMMA.16816.F32 R12, R20.reuse, R16, R12 ;  /* 0x00000010140c723c */ /* 0x050ff6000000180c */
[----:B------:R-:W-:Y:S11]  /*61a20*/  @!UPT UIADD3 URZ, URZ, URZ, URZ ;  /* 0x0000003f3f3ff290 */ /* 0x000ff6000fffe03f */
[----:B------:R-:W-:Y:S01]  /*61a30*/  @!UPT UIADD3 URZ, URZ, URZ, URZ ;  /* 0x0000003f3f3ff290 */ /* 0x000fe2000fffe03f */
[----:B------:R0:W-:Y:S01]  /*61a40*/  STL.64 [R1+0x350], R12 ;  /* 0x0003500c01007387 */ /* 0x0001e20000100a00 */
[----:B------:R-:W-:Y:S02]  /*61a50*/  STL.64 [R1+0x358], R14 ;  /* 0x0003580e01007387 */ /* 0x000fe40000100a00 */
[----:B0-----:R-:W-:Y:S02]  /*61a60*/  IMAD.MOV.U32 R13, RZ, RZ, R16 ;  /* 0x000000ffff0d7224 */ /* 0x001fe400078e0010 */
[----:B------:R-:W-:Y:S02]  /*61a70*/  IMAD.MOV.U32 R12, RZ, RZ, R17 ;  /* 0x000000ffff0c7224 */ /* 0x000fe400078e0011 */
[----:B------:R-:W3:Y:S03]  /*61a80*/  LDL.LU.64 R16, [R1+0x2e10] ;  /* 0x002e100001107983 */ /* 0x000ee60000300a00 */
[----:B------:R0:W-:Y:S02]  /*61a90*/  STL [R1+0x2d54], R12 ;  /* 0x002d540c01007387 */ /* 0x0001e40000100800 */
[----:B------:R1:W-:Y:S01]  /*61aa0*/  STL [R1+0x2d50], R13 ;  /* 0x002d500d01007387 */ /* 0x0003e20000100800 */
[----:B0-----:R-:W4:Y:S01]  /*61ab0*/  LDL.LU R12, [R1+0x450] ;  /* 0x00045000010c7983 */ /* 0x001f220000300800 */
[----:B-1----:R-:W4:Y:S02]  /*61ac0*/  LDL.LU R13, [R1+0x454] ;  /* 0x00045400010d7983 */ /* 0x002f240000300800 */
[----:B------:R-:W4:Y:S02]  /*61ad0*/  LDL.LU R14, [R1+0x458] ;  /* 0x00045800010e7983 */ /* 0x000f240000300800 */
[----:B------:R-:W4:Y:S01]  /*61ae0*/  LDL.LU R15, [R1+0x45c] ;  /* 0x00045c00010f7983 */ /* 0x000f220000300800 */
[C---:B---3--:R-:W-:Y:S01]  /*61af0*/  HMMA.16816.F32 R16, R20.reuse, R16, R4 ;  /* 0x000000101410723c */ /* 0x048fe20000001804 */
[----:B------:R-:W3:Y:S01]  /*61b00*/  LDL.LU R6, [R1+0x2e08] ;  /* 0x002e080001067983 */ /* 0x000ee20000300800 */
[----:B------:R-:W2:Y:S11]  /*61b10*/  LDL.LU.64 R4, [R1+0x2e00] ;  /* 0x002e000001047983 */ /* 0x000eb60000300a00 */
        /* <DEDUP_REMOVED lines=11> */
[----:B------:R-:W2:Y:S03]  /*61bd0*/  LDL.LU.64 R16, [R1+0x2df0] ;  /* 0x002df00001107983 */ /* 0x000ea60000300a00 */
[----:B------:R-:W-:Y:S01]  /*61be0*/  STL.64 [R1+0x2dd8], R12 ;  /* 0x002dd80c01007387 */ /* 0x000fe20000100a00 */
[----:B--2---:R-:W-:Y:S11]  /*61bf0*/  HMMA.16816.F32 R8, R20, R16, R8 ;  /* 0x000000101408723c */ /* 0x004ff60000001808 */
[----:B------:R-:W-:Y:S11]  /*61c00*/  @!UPT UIADD3 URZ, URZ, URZ, URZ ;  /* 0x0000003f3f3ff290 */ /* 0x000ff6000fffe03f */
[----:B------:R-:W-:Y:S01]  /*61c10*/  @!UPT UIADD3 URZ, URZ, URZ, URZ ;  /* 0x0000003f3f3ff290 */ /* 0x000fe2000fffe03f */
[----:B------:R-:W-:Y:S01]  /*61c20*/  STL [R1+0x324], R9 ;  /* 0x0003240901007387 */ /* 0x000fe20000100800 */
[----:B------:R-:W-:Y:S02]  /*61c30*/  STL.64 [R1+0x328], R10 ;  /* 0x0003280a01007387 */ /* 0x000fe40000100a00 */
[----:B------:R-:W-:Y:S02]  /*61c40*/  IMAD.MOV.U32 R2, RZ, RZ, R8 ;  /* 0x000000ffff027224 */ /* 0x000fe400078e0008 */
[----:B------:R-:W0:Y:S01]  /*61c50*/  LDSM.16.MT88.4 R8, [R27+0x13000] ;  /* 0x013000001b08783b */ /* 0x000e220000004200 */
[----:B------:R-:W-:-:S05]  /*61c60*/  IMAD.MOV.U32 R7, RZ, RZ, R16 ;  /* 0x000000ffff077224 */ /* 0x000fca00078e0010 */
[----:B---3--:R-:W-:Y:S01]  /*61c70*/  STL.64 [R1+0x2d38], R6 ;  /* 0x002d380601007387 */ /* 0x008fe20000100a00 */
[----:B------:R-:W-:Y:S02]  /*61c80*/  STL.64 [R1+0x2d30], R4 ;  /* 0x002d300401007387 */ /* 0x000fe40000100a00 */
[----:B------:R-:W-:Y:S02]  /*61c90*/  STL [R1+0x2b00], R2 ;  /* 0x002b000201007387 */ /* 0x000fe40000100800 */
[----:B------:R-:W-:Y:S01]  /*61ca0*/  IMAD.MOV.U32 R3, RZ, RZ, R17 ;  /* 0x000000ffff037224 */ /* 0x000fe200078e0011 */
[----:B0-----:R-:W-:Y:S01]  /*61cb0*/  STL.64 [R1+0x2c08], R10 ;  /* 0x002c080a01007387 */ /* 0x001fe20000100a00 */
[----:B------:R0:W-:Y:S02]  /*61cc0*/  STL.64 [R1+0x2c00], R8 ;  /* 0x002c000801007387 */ /* 0x0001e40000100a00 */
[----:B0-----:R-:W-:Y:S02]  /*61cd0*/  IMAD.MOV.U32 R8, RZ, RZ, R29 ;  /* 0x000000ffff087224 */ /* 0x001fe400078e001d */
[----:B------:R-:W-:Y:S01]  /*61ce0*/  IMAD.MOV.U32 R9, RZ, RZ, R28 ;  /* 0x000000ffff097224 */ /* 0x000fe200078e001c */
[----:B------:R-:W2:Y:S01]  /*61cf0*/  LDL.LU R29, [R1+0x2dec] ;  /* 0x002dec00011d7983 */ /* 0x000ea20000300800 */
[----:B------:R-:W3:Y:S02]  /*61d00*/  LDL.LU R28, [R1+0x2de8] ;  /* 0x002de800011c7983 */ /* 0x000ee40000300800 */
[----:B------:R-:W4:Y:S02]  /*61d10*/  LDL.LU R4, [R1+0x5f0] ;  /* 0x0005f00001047983 */ /* 0x000f240000300800 */
[----:B------:R-:W4:Y:S01]  /*61d20*/  LDL.LU R5, [R1+0x5f4] ;  /* 0x0005f40001057983 */ /* 0x000f220000300800 */
[----:B------:R-:W4:Y:S01]  /*61d30*/  LDL.LU R6, [R1+0x5f8] ;  /* 0x0005f80001067983 */ /* 0x000f220000300800 */
[----:B------:R-:W4:Y:S02]  /*61d40*/  LDL.LU R7, [R1+0x5fc] ;  /* 0x0005fc0001077983 */ /* 0x000f240000300800 */
[----:B------:R-:W4:Y:S02]  /*61d50*/  LDL.64 R12, [R1+0x60] ;  /* 0x00006000010c7983 */ /* 0x000f240000100a00 */
[----:B------:R-:W-:Y:S01]  /*61d60*/  STL.64 [R1+0x2dd0], R8 ;  /* 0x002dd00801007387 */ /* 0x000fe20000100a00 */
[----:B------:R-:W2:Y:S04]  /*61d70*/  LDL.64 R16, [R1+0x10] ;  /* 0x0000100001107983 */ /* 0x000ea80000100a00 */
[----:B--2---:R-:W-:Y:S01]  /*61d80*/  STL.64 [R1+0x2d90], R16 ;  /* 0x002d901001007387 */ /* 0x004fe20000100a00 */
[----:B------:R-:W2:Y:S02]  /*61d90*/  LDL.64 R24, [R1] ;  /* 0x0000000001187983 */ /* 0x000ea40000100a00 */
[----:B---3--:R-:W-:-:S02]  /*61da0*/  IMAD.MOV.U32 R26, RZ, RZ, R28 ;  /* 0x000000ffff1a7224 */ /* 0x008fc400078e001c */
[----:B------:R-:W-:Y:S01]  /*61db0*/  IMAD.MOV.U32 R27, RZ, RZ, R29 ;  /* 0x000000ffff1b7224 */ /* 0x000fe200078e001d */
[----:B--2---:R0:W-:Y:S04]  /*61dc0*/  STL.64 [R1+0x2d80], R24 ;  /* 0x002d801801007387 */ /* 0x0041e80000100a00 */
[----:B0-----:R-:W2:Y:S01]  /*61dd0*/  LDL.LU R24, [R1+0x5d0] ;  /* 0x0005d00001187983 */ /* 0x001ea20000300800 */
[----:B------:R-:W2:Y:S02]  /*61de0*/  LDL.LU R25, [R1+0x5d4] ;  /* 0x0005d40001197983 */ /* 0x000ea40000300800 */
[----:B------:R-:W3:Y:S02]  /*61df0*/  LDL.LU R28, [R1+0x2de4] ;  /* 0x002de400011c7983 */ /* 0x000ee40000300800 */
[----:B------:R-:W3:Y:S01]  /*61e00*/  LDL.LU R29, [R1+0x2de0] ;  /* 0x002de000011d7983 */ /* 0x000ee20000300800 */
[----:B------:R-:W-:Y:S04]  /*61e10*/  STL.64 [R1+0x2da0], R26 ;  /* 0x002da01a01007387 */ /* 0x000fe80000100a00 */
[----:B--2---:R0:W-:Y:S04]  /*61e20*/  STL.64 [R1+0x2d98], R24 ;  /* 0x002d981801007387 */ /* 0x0041e80000100a00 */
[----:B0-----:R-:W2:Y:S04]  /*61e30*/  LDL.64 R24, [R1+0x30] ;  /* 0x0000300001187983 */ /* 0x001ea80000100a00 */
[----:B--2---:R0:W-:Y:S04]  /*61e40*/  STL.64 [R1+0x2db0], R24 ;  /* 0x002db01801007387 */ /* 0x0041e80000100a00 */
[----:B0-----:R-:W2:Y:S04]  /*61e50*/  LDL.64 R24, [R1+0x40] ;  /* 0x0000400001187983 */ /* 0x001ea80000100a00 */
[----:B--2---:R0:W-:Y:S04]  /*61e60*/  STL.64 [R1+0x2dc8], R24 ;  /* 0x002dc81801007387 */ /* 0x0041e80000100a00 */
[----:B0-----:R-:W2:Y:S01]  /*61e70*/  LDL.LU R24, [R1+0x4e0] ;  /* 0x0004e00001187983 */ /* 0x001ea20000300800 */
[----:B------:R-:W2:Y:S02]  /*61e80*/  LDL.LU R25, [R1+0x4e4] ;  /* 0x0004e40001197983 */ /* 0x000ea40000300800 */
[----:B------:R-:W2:Y:S02]  /*61e90*/  LDL.LU R26, [R1+0x4e8] ;  /* 0x0004e800011a7983 */ /* 0x000ea40000300800 */
[----:B------:R-:W2:Y:S01]  /*61ea0*/  LDL.LU R27, [R1+0x4ec] ;  /* 0x0004ec00011b7983 */ /* 0x000ea20000300800 */
[----:B------:R-:W2:Y:S01]  /*61eb0*/  LDL.64 R16, [R1+0x20] ;  /* 0x0000200001107983 */ /* 0x000ea20000100a00 */
[----:B----4-:R-:W-:Y:S03]  /*61ec0*/  HMMA.16816.F32 R8, R20, R12, R4 ;  /* 0x0000000c1408723c */ /* 0x010fe60000001804 */
[----:B--2---:R0:W-:Y:S04]  /*61ed0*/  STL.64 [R1+0x2da8], R16 ;  /* 0x002da81001007387 */ /* 0x0041e80000100a00 */
[----:B0-----:R-:W2:Y:S01]  /*61ee0*/  LDL.LU R16, [R1+0x4c0] ;  /* 0x0004c00001107983 */ /* 0x001ea20000300800 */
[----:B------:R-:W2:Y:S02]  /*61ef0*/  LDL.LU R17, [R1+0x4c4] ;  /* 0x0004c40001117983 */ /* 0x000ea40000300800 */
[----:B------:R-:W4:Y:S02]  /*61f00*/  LDL.LU R18, [R1+0x4c8] ;  /* 0x0004c80001127983 */ /* 0x000f240000300800 */
[----:B------:R-:W4:Y:S02]  /*61f10*/  LDL.LU R19, [R1+0x4cc] ;  /* 0x0004cc0001137983 */ /* 0x000f240000300800 */
[----:B------:R-:W-:-:S02]  /*61f20*/  IMAD.MOV.U32 R4, RZ, RZ, R12 ;  /* 0x000000ffff047224 */ /* 0x000fc400078e000c */
[----:B------:R-:W-:-:S08]  /*61f30*/  IMAD.MOV.U32 R2, RZ, RZ, R13 ;  /* 0x000000ffff027224 */ /* 0x000fd000078e000d */
[----:B------:R-:W-:Y:S02]  /*61f40*/  IMAD.MOV.U32 R14, RZ, RZ, R8 ;  /* 0x000000ffff0e7224 */ /* 0x000fe400078e0008 */
[----:B------:R-:W-:Y:S01]  /*61f50*/  IMAD.MOV.U32 R15, RZ, RZ, R9 ;  /* 0x000000ffff0f7224 */ /* 0x000fe200078e0009 */
[----:B----4-:R-:W-:Y:S01]  /*61f60*/  STL.64 [R1+0x2dc0], R18 ;  /* 0x002dc01201007387 */ /* 0x010fe20000100a00 */
[----:B--2---:R0:W-:Y:S03]  /*61f70*/  STL.64 [R1+0x2db8], R16 ;  /* 0x002db81001007387 */ /* 0x0041e60000100a00 */
[----:B0-----:R-:W2:Y:S01]  /*61f80*/  LDL.LU R16, [R1+0x4d0] ;  /* 0x0004d00001107983 */ /* 0x001ea20000300800 */
[----:B------:R-:W2:Y:S02]  /*61f90*/  LDL.LU R17, [R1+0x4d4] ;  /* 0x0004d40001117983 */ /* 0x000ea40000300800 */
[----:B------:R-:W4:Y:S02]  /*61fa0*/  LDL.LU.64 R12, [R1+0x2dd8] ;  /* 0x002dd800010c7983 */ /* 0x000f240000300a00 */
[----:B------:R-:W2:Y:S02]  /*61fb0*/  LDL.LU.64 R8, [R1+0x2dd0] ;  /* 0x002dd00001087983 */ /* 0x000ea40000300a00 */
[----:B---3--:R-:W-:-:S02]  /*61fc0*/  IMAD.MOV.U32 R19, RZ, RZ, R28 ;  /* 0x000000ffff137224 */ /* 0x008fc400078e001c */
[----:B------:R-:W-:Y:S02]  /*61fd0*/  IMAD.MOV.U32 R18, RZ, RZ, R29 ;  /* 0x000000ffff127224 */ /* 0x000fe400078e001d */
[----:B------:R-:W-:Y:S02]  /*61fe0*/  IMAD.MOV.U32 R28, RZ, RZ, R11 ;  /* 0x000000ffff1c7224 */ /* 0x000fe400078e000b */
[----:B------:R-:W-:-:S03]  /*61ff0*/  IMAD.MOV.U32 R29, RZ, RZ, R10 ;  /* 0x000000ffff1d7224 */ /* 0x000fc600078e000a */
[----:B------:R-:W-:Y:S02]  /*62000*/  STL [R1+0x2b10], R28 ;  /* 0x002b101c01007387 */ /* 0x000fe40000100800 */
[----:B------:R-:W-:Y:S02]  /*62010*/  STL [R1+0x2b0c], R29 ;  /* 0x002b0c1d01007387 */ /* 0x000fe40000100800 */
[----:B------:R-:W-:Y:S02]  /*62020*/  STL [R1+0x2b08], R15 ;  /* 0x002b080f01007387 */ /* 0x000fe40000100800 */
[----:B------:R-:W-:Y:S01]  /*62030*/  STL [R1+0x2b04], R14 ;  /* 0x002b040e01007387 */ /* 0x000fe20000100800 */
[C---:B--2---:R-:W-:Y:S01]  /*62040*/  HMMA.16816.F32 R24, R20.reuse, R8, R24 ;  /* 0x000000081418723c */ /* 0x044fe20000001818 */
[----:B----4-:R0:W-:Y:S04]  /*62050*/  STL.64 [R1+0x2d78], R12 ;  /* 0x002d780c01007387 */ /* 0x0101e80000100a00 */
[----:B0-----:R-:W2:Y:S01]  /*62060*/  LDL.LU R12, [R1+0x430] ;  /* 0x00043000010c7983 */ /* 0x001ea20000300800 */
[----:B------:R-:W2:Y:S02]  /*62070*/  LDL.LU R13, [R1+0x434] ;  /* 0x00043400010d7983 */ /* 0x000ea40000300800 */
[----:B------:R-:W2:Y:S02]  /*62080*/  LDL.LU R14, [R1+0x438] ;  /* 0x00043800010e7983 */ /* 0x000ea40000300800 */
[----:B------:R-:W2:Y:S11]  /*62090*/  LDL.LU R15, [R1+0x43c] ;  /* 0x00043c00010f7983 */ /* 0x000eb60000300800 */
[----:B------:R-:W-:Y:S02]  /*620a0*/  @!UPT UIADD3 URZ, URZ, URZ, URZ ;  /* 0x0000003f3f3ff290 */ /* 0x000fe4000fffe03f */
[----:B------:R0:W-:Y:S01]  /*620b0*/  STL.64 [R1+0x4e0], R24 ;  /* 0x0004e01801007387 */ /* 0x0001e20000100a00 */
[----:B------:R-:W-:Y:S03]  /*620c0*/  STL.64 [R1+0x4e8], R26 ;  /* 0x0004e81a01007387 */ /* 0x000fe60000100a00 */
[----:B0-----:R-:W3:Y:S01]  /*620d0*/  LDL.LU.64 R24, [R1+0x2dc8] ;  /* 0x002dc80001187983 */ /* 0x001ee20000300a00 */
[----:B------:R0:W-:Y:S03]  /*620e0*/  STL.64 [R1+0x2c98], R8 ;  /* 0x002c980801007387 */ /* 0x0001e60000100a00 */
[----:B0-----:R-:W4:Y:S01]  /*620f0*/  LDL.LU R8, [R1+0x5e0] ;  /* 0x0005e00001087983 */ /* 0x001f220000300800 */
[----:B------:R-:W4:Y:S02]  /*62100*/  LDL.LU R9, [R1+0x5e4] ;  /* 0x0005e40001097983 */ /* 0x000f240000300800 */
[----:B------:R-:W4:Y:S02]  /*62110*/  LDL.LU R10, [R1+0x5e8] ;  /* 0x0005e800010a7983 */ /* 0x000f240000300800 */
[----:B------:R-:W4:Y:S01]  /*62120*/  LDL.LU R11, [R1+0x5ec] ;  /* 0x0005ec00010b7983 */ /* 0x000f220000300800 */
        /* <DEDUP_REMOVED lines=9> */
[C---:B---3--:R-:W-:Y:S11]  /*621c0*/  HMMA.16816.F32 R16, R20.reuse, R24, R16 ;  /* 0x000000181410723c */ /* 0x048ff60000001810 */
[----:B------:R-:W-:Y:S11]  /*621d0*/  @!UPT UIADD3 URZ, URZ, URZ, URZ ;  /* 0x0000003f3f3ff290 */ /* 0x000ff6000fffe03f */
[----:B------:R-:W-:Y:S01]  /*621e0*/  @!UPT UIADD3 URZ, URZ, URZ, URZ ;  /* 0x0000003f3f3ff290 */ /* 0x000fe2000fffe03f */
[----:B------:R0:W-:Y:S01]  /*621f0*/  STL.64 [R1+0x4c0], R16 ;  /* 0x0004c01001007387 */ /* 0x0001e20000100a00 */
[----:B------:R-:W-:Y:S03]  /*62200*/  STL.64 [R1+0x4c8], R18 ;  /* 0x0004c81201007387 */ /* 0x000fe60000100a00 */
[----:B0-----:R-:W4:Y:S01]  /*62210*/  LDL.LU.64 R16, [R1+0x2da8] ;  /* 0x002da80001107983 */ /* 0x001f220000300a00 */
[----:B------:R-:W-:Y:S02]  /*62220*/  IMAD.MOV.U32 R7, RZ, RZ, R24 ;  /* 0x000000ffff077224 */ /* 0x000fe400078e0018 */
[----:B------:R-:W-:Y:S02]  /*62230*/  IMAD.MOV.U32 R6, RZ, RZ, R25 ;  /* 0x000000ffff067224 */ /* 0x000fe400078e0019 */
[----:B------:R-:W3:Y:S01]  /*62240*/  LDL.LU.64 R26, [R1+0x2da0] ;  /* 0x002da000011a7983 */ /* 0x000ee20000300a00 */
[----:B------:R-:W3:Y:S02]  /*62250*/  LDL.LU.64 R24, [R1+0x2d98] ;  /* 0x002d980001187983 */ /* 0x000ee40000300a00 */
[----:B------:R-:W-:Y:S02]  /*62260*/  STL.64 [R1+0x2d60], R6 ;  /* 0x002d600601007387 */ /* 0x000fe40000100a00 */
[----:B------:R0:W-:Y:S02]  /*62270*/  STL.64 [R1+0x2d58], R4 ;  /* 0x002d580401007387 */ /* 0x0001e40000100a00 */
[----:B0-----:R-:W2:Y:S01]  /*62280*/  LDL.LU R4, [R1+0x420] ;  /* 0x0004200001047983 */ /* 0x001ea20000300800 */
[----:B------:R-:W2:Y:S02]  /*62290*/  LDL.LU R5, [R1+0x424] ;  /* 0x0004240001057983 */ /* 0x000ea40000300800 */
[----:B------:R-:W2:Y:S02]  /*622a0*/  LDL.LU R6, [R1+0x428] ;  /* 0x0004280001067983 */ /* 0x000ea40000300800 */
[----:B------:R-:W2:Y:S01]  /*622b0*/  LDL.LU R7, [R1+0x42c] ;  /* 0x00042c0001077983 */ /* 0x000ea20000300800 */
[C---:B----4-:R-:W-:Y:S11]  /*622c0*/  HMMA.16816.F32 R8, R20.reuse, R16, R8 ;  /* 0x000000101408723c */ /* 0x050ff60000001808 */
[----:B------:R-:W-:Y:S11]  /*622d0*/  @!UPT UIADD3 URZ, URZ, URZ, URZ ;  /* 0x0000003f3f3ff290 */ /* 0x000ff6000fffe03f */
[----:B------:R-:W-:Y:S01]  /*622e0*/  @!UPT UIADD3 URZ, URZ, URZ, URZ ;  /* 0x0000003f3f3ff290 */ /* 0x000fe2000fffe03f */
[----:B------:R0:W-:Y:S01]  /*622f0*/  STL.64 [R1+0x4b0], R8 ;  /* 0x0004b00801007387 */ /* 0x0001e20000100a00 */
[----:B------:R1:W-:Y:S02]  /*62300*/  STL.64 [R1+0x4b8], R10 ;  /* 0x0004b80a01007387 */ /* 0x0003e40000100a00 */
[----:B0-----:R-:W-:Y:S02]  /*62310*/  IMAD.MOV.U32 R9, RZ, RZ, R16 ;  /* 0x000000ffff097224 */ /* 0x001fe400078e0010 */
[----:B------:R-:W-:Y:S02]  /*62320*/  IMAD.MOV.U32 R8, RZ, RZ, R17 ;  /* 0x000000ffff087224 */ /* 0x000fe400078e0011 */
[----:B------:R-:W3:Y:S02]  /*62330*/  LDL.LU.64 R16, [R1+0x2d90] ;  /* 0x002d900001107983 */ /* 0x000ee40000300a00 */
[----:B---3--:R-:W-:Y:S01]  /*62340*/  HMMA.16816.F32 R24, R20, R16, R24 ;  /* 0x000000101418723c */ /* 0x008fe20000001818 */
[----:B-1----:R-:W-:-:S02]  /*62350*/  IMAD.MOV.U32 R11, RZ, RZ, R16 ;  /* 0x000000ffff0b7224 */ /* 0x002fc400078e0010 */
[----:B------:R-:W-:Y:S02]  /*62360*/  IMAD.MOV.U32 R10, RZ, RZ, R17 ;  /* 0x000000ffff0a7224 */ /* 0x000fe400078e0011 */
[----:B------:R-:W3:Y:S11]  /*62370*/  LDL.LU.64 R16, [R1+0x2d88] ;  /* 0x002d880001107983 */ /* 0x000ef60000300a00 */
[----:B------:R-:W-:Y:S07]  /*62380*/  @!UPT UIADD3 URZ, URZ, URZ, URZ ;  /* 0x0000003f3f3ff290 */ /* 0x000fee000fffe03f */
[----:B------:R0:W-:Y:S04]  /*62390*/  STL.64 [R1+0x4a0], R24 ;  /* 0x0004a01801007387 */ /* 0x0001e80000100a00 */
[----:B0-----:R-:W2:Y:S01]  /*623a0*/  LDL.LU.64 R24, [R1+0x2d80] ;  /* 0x002d800001187983 */ /* 0x001ea20000300a00 */
[----:B------:R-:W-:Y:S02]  /*623b0*/  IMAD.MOV.U32 R19, RZ, RZ, R27 ;  /* 0x000000ffff137224 */ /* 0x000fe400078e001b */
[----:B------:R-:W-:-:S03]  /*623c0*/  IMAD.MOV.U32 R18, RZ, RZ, R26 ;  /* 0x000000ffff127224 */ /* 0x000fc600078e001a */
[----:B------:R-:W-:Y:S02]  /*623d0*/  STL [R1+0x2b34], R19 ;  /* 0x002b341301007387 */ /* 0x000fe40000100800 */
[----:B------:R-:W-:Y:S01]  /*623e0*/  STL [R1+0x2b30], R18 ;  /* 0x002b301201007387 */ /* 0x000fe20000100800 */
[C---:B--2---:R-:W-:Y:S11]  /*623f0*/  HMMA.16816.F32 R12, R20.reuse, R24, R12 ;  /* 0x00000018140c723c */ /* 0x044ff6000000180c */
[----:B------:R-:W-:Y:S11]  /*62400*/  @!UPT UIADD3 URZ, URZ, URZ, URZ ;  /* 0x0000003f3f3ff290 */ /* 0x000ff6000fffe03f */
[----:B------:R-:W-:Y:S01]  /*62410*/  @!UPT UIADD3 URZ, URZ, URZ, URZ ;  /* 0x0000003f3f3ff290 */ /* 0x000fe2000fffe03f */
[----:B------:R0:W-:Y:S01]  /*62420*/  STL.64 [R1+0x490], R12 ;  /* 0x0004900c01007387 */ /* 0x0001e20000100a00 */
[----:B------:R1:W-:Y:S03]  /*62430*/  STL.64 [R1+0x498], R14 ;  /* 0x0004980e01007387 */ /* 0x0003e60000100a00 */
[----:B0-----:R-:W2:Y:S01]  /*62440*/  LDL.LU.64 R12, [R1+0x2d78] ;  /* 0x002d7800010c7983 */ /* 0x001ea20000300a00 */
[----:B-1----:R-:W-:Y:S02]  /*62450*/  IMAD.MOV.U32 R15, RZ, RZ, R24 ;  /* 0x000000ffff0f7224 */ /* 0x002fe400078e0018 */
[----:B------:R-:W-:Y:S02]  /*62460*/  IMAD.MOV.U32 R14, RZ, RZ, R25 ;  /* 0x000000ffff0e7224 */ /* 0x000fe400078e0019 */
[----:B------:R-:W4:Y:S01]  /*62470*/  LDL.LU.64 R26, [R1+0x2d70] ;  /* 0x002d7000011a7983 */ /* 0x000f220000300a00 */
[----:B------:R-:W2:Y:S02]  /*62480*/  LDL.LU.64 R24, [R1+0x2d68] ;  /* 0x002d680001187983 */ /* 0x000ea40000300a00 */
[----:B--2---:R-:W-:Y:S11]  /*62490*/  HMMA.16816.F32 R4, R20, R24, R4 ;  /* 0x000000181404723c */ /* 0x004ff60000001804 */
[----:B------:R-:W-:Y:S11]  /*624a0*/  @!UPT UIADD3 URZ, URZ, URZ, URZ ;  /* 0x0000003f3f3ff290 */ /* 0x000ff6000fffe03f */
[----:B------:R-:W-:Y:S01]  /*624b0*/  @!UPT UIADD3 URZ, URZ, URZ, URZ ;  /* 0x0000003f3f3ff290 */ /* 0x000fe2000fffe03f */
[----:B------:R-:W-:Y:S01]  /*624c0*/  STL.64 [R1+0x480], R4 ;  /* 0x0004800401007387 */ /* 0x000fe20000100a00 */
[----:B------:R0:W-:Y:S03]  /*624d0*/  STL.64 [R1+0x488], R6 ;  /* 0x0004880601007387 */ /* 0x0001e60000100a00 */
[----:B0-----:R-:W2:Y:S01]  /*624e0*/  LDL.LU.64 R6, [R1+0x2d60] ;  /* 0x002d600001067983 */ /* 0x001ea20000300a00 */
[----:B------:R-:W2:Y:S02]  /*624f0*/  LDL.LU.64 R4, [R1+0x2d58] ;  /* 0x002d580001047983 */ /* 0x000ea40000300a00 */
[----:B----4-:R-:W-:Y:S02]  /*62500*/  STL.64 [R1+0x2c20], R26 ;  /* 0x002c201a01007387 */ /* 0x010fe40000100a00 */
[----:B------:R0:W-:Y:S02]  /*62510*/  STL.64 [R1+0x2c18], R24 ;  /* 0x002c181801007387 */ /* 0x0001e40000100a00 */
[----:B0-----:R-:W-:-:S02]  /*62520*/  IMAD.MOV.U32 R24, RZ, RZ, R15 ;  /* 0x000000ffff187224 */ /* 0x001fc400078e000f */
[----:B------:R-:W-:-:S05]  /*62530*/  IMAD.MOV.U32 R25, RZ, RZ, R14 ;  /* 0x000000ffff197224 */ /* 0x000fca00078e000e */
[----:B------:R0:W-:Y:S04]  /*62540*/  STL.64 [R1+0x2c30], R24 ;  /* 0x002c301801007387 */ /* 0x0001e80000100a00 */
[----:B0-----:R-:W3:Y:S01]  /*62550*/  LDL.LU R24, [R1+0x410] ;  /* 0x0004100001187983 */ /* 0x001ee20000300800 */
[----:B------:R-:W3:Y:S02]  /*62560*/  LDL.LU R25, [R1+0x414] ;  /* 0x0004140001197983 */ /* 0x000ee40000300800 */
[----:B------:R-:W3:Y:S02]  /*62570*/  LDL.LU R26, [R1+0x418] ;  /* 0x00041800011a7983 */ /* 0x000ee40000300800 */
[----:B------:R-:W3:Y:S02]  /*62580*/  LDL.LU R27, [R1+0x41c] ;  /* 0x00041c00011b7983 */ /* 0x000ee40000300800 */
[----:B---3--:R-:W-:Y:S11]  /*62590*/  HMMA.16816.F32 R24, R20, R16, R24 ;  /* 0x000000101418723c */ /* 0x008ff60000001818 */
[----:B------:R-:W-:Y:S11]  /*625a0*/  @!UPT UIADD3 URZ, URZ, URZ, URZ ;  /* 0x0000003f3f3ff290 */ /* 0x000ff6000fffe03f */
[----:B------:R-:W-:Y:S01]  /*625b0*/  @!UPT UIADD3 URZ, URZ, URZ, URZ ;  /* 0x0000003f3f3ff290 */ /* 0x000fe2000fffe03f */
[----:B------:R0:W-:Y:S01]  /*625c0*/  STL.64 [R1+0x470], R24 ;  /* 0x0004701801007387 */ /* 0x0001e20000100a00 */
[----:B------:R-:W-:Y:S02]  /*625d0*/  STL.64 [R1+0x478], R26 ;  /* 0x0004781a01007387 */ /* 0x000fe40000100a00 */
[----:B0-----:R-:W-:Y:S02]  /*625e0*/  IMAD.MOV.U32 R24, RZ, RZ, R11 ;  /* 0x000000ffff187224 */ /* 0x001fe400078e000b */
[----:B------:R-:W-:-:S05]  /*625f0*/  IMAD.MOV.U32 R25, RZ, RZ, R10 ;  /* 0x000000ffff197224 */ /* 0x000fca00078e000a */
[----:B------:R-:W-:Y:S01]  /*62600*/  STL.64 [R1+0x2c48], R24 ;  /* 0x002c481801007387 */ /* 0x000fe20000100a00 */
[----:B------:R0:W-:Y:S03]  /*62610*/  STL.64 [R1+0x2c28], R16 ;  /* 0x002c281001007387 */ /* 0x0001e60000100a00 */
[----:B0-----:R-:W3:Y:S01]  /*62620*/  LDL.LU R16, [R1+0x2f0] ;  /* 0x0002f00001107983 */ /* 0x001ee20000300800 */
[----:B------:R-:W3:Y:S02]  /*62630*/  LDL.LU R17, [R1+0x2f4] ;  /* 0x0002f40001117983 */ /* 0x000ee40000300800 */
[----:B------:R-:W4:Y:S02]  /*62640*/  LDL.LU R18, [R1+0x2f8] ;  /* 0x0002f80001127983 */ /* 0x000f240000300800 */
[----:B------:R-:W4:Y:S02]  /*62650*/  LDL.LU R19, [R1+0x2fc] ;  /* 0x0002fc0001137983 */ /* 0x000f240000300800 */
[----:B------:R-:W-:-:S02]  /*62660*/  IMAD.MOV.U32 R24, RZ, RZ, R9 ;  /* 0x000000ffff187224 */ /* 0x000fc400078e0009 */
[----:B------:R-:W-:-:S05]  /*62670*/  IMAD.MOV.U32 R25, RZ, RZ, R8 ;  /* 0x000000ffff197224 */ /* 0x000fca00078e0008 */
[----:B------:R-:W-:Y:S04]  /*62680*/  STL.64 [R1+0x2c60], R24 ;  /* 0x002c601801007387 */ /* 0x000fe80000100a00 */
[----:B----4-:R-:W-:Y:S01]  /*62690*/  STL.64 [R1+0x2c40], R18 ;  /* 0x002c401201007387 */ /* 0x010fe20000100a00 */
[----:B---3--:R0:W-:Y:S03]  /*626a0*/  STL.64 [R1+0x2c38], R16 ;  /* 0x002c381001007387 */ /* 0x0081e60000100a00 */
[----:B0-----:R-:W3:Y:S01]  /*626b0*/  LDL.LU R16, [R1+0x380] ;  /* 0x0003800001107983 */ /* 0x001ee20000300800 */
[----:B------:R-:W3:Y:S02]  /*626c0*/  LDL.LU R17, [R1+0x384] ;  /* 0x0003840001117983 */ /* 0x000ee40000300800 */
[----:B------:R-:W4:Y:S02]  /*626d0*/  LDL.LU R18, [R1+0x388] ;  /* 0x0003880001127983 */ /* 0x000f240000300800 */
[----:B------:R-:W4:Y:S02]  /*626e0*/  LDL.LU R19, [R1+0x38c] ;  /* 0x00038c0001137983 */ /* 0x000f240000300800 */
[----:B--2---:R-:W-:-:S02]  /*626f0*/  IMAD.MOV.U32 R24, RZ, RZ, R7 ;  /* 0x000000ffff187224 */ /* 0x004fc400078e0007 */
[----:B------:R-:W-:-:S05]  /*62700*/  IMAD.MOV.U32 R25, RZ, RZ, R6 ;  /* 0x000000ffff197224 */ /* 0x000fca00078e0006 */
[----:B------:R0:W-:Y:S02]  /*62710*/  STL.64 [R1+0x2c78], R24 ;  /* 0x002c781801007387 */ /* 0x0001e40000100a00 */
[----:B0-----:R-:W-:Y:S02]  /*62720*/  IMAD.MOV.U32 R24, RZ, RZ, R5 ;  /* 0x000000ffff187224 */ /* 0x001fe400078e0005 */
[----:B------:R-:W-:Y:S01]  /*62730*/  IMAD.MOV.U32 R25, RZ, RZ, R0 ;  /* 0x000000ffff197224 */ /* 0x000fe200078e0000 */
[----:B----4-:R-:W-:Y:S01]  /*62740*/  STL.64 [R1+0x2c58], R18 ;  /* 0x002c581201007387 */ /* 0x010fe20000100a00 */
[----:B---3--:R0:W-:Y:S03]  /*62750*/  STL.64 [R1+0x2c50], R16 ;  /* 0x002c501001007387 */ /* 0x0081e60000100a00 */
[----:B0-----:R-:W2:Y:S01]  /*62760*/  LDL.LU R16, [R1+0x390] ;  /* 0x0003900001107983 */ /* 0x001ea20000300800 */
[----:B------:R-:W2:Y:S02]  /*62770*/  LDL.LU R17, [R1+0x394] ;  /* 0x0003940001117983 */ /* 0x000ea40000300800 */
[----:B------:R-:W3:Y:S02]  /*62780*/  LDL.LU R18, [R1+0x398] ;  /* 0x0003980001127983 */ /* 0x000ee40000300800 */
[----:B------:R-:W3:Y:S01]  /*62790*/  LDL.LU R19, [R1+0x39c] ;  /* 0x00039c0001137983 */ /* 0x000ee20000300800 */
[----:B------:R0:W-:Y:S04]  /*627a0*/  STL.64 [R1+0x2c90], R24 ;  /* 0x002c901801007387 */ /* 0x0001e80000100a00 */
[----:B0-----:R-:W4:Y:S01]  /*627b0*/  LDL.LU R24, [R1+0x3f0] ;  /* 0x0003f00001187983 */ /* 0x001f220000300800 */
[----:B------:R-:W4:Y:S02]  /*627c0*/  LDL.LU R25, [R1+0x3f4] ;  /* 0x0003f40001197983 */ /* 0x000f240000300800 */
[----:B------:R-:W2:Y:S02]  /*627d0*/  LDL.LU R26, [R1+0x3f8] ;  /* 0x0003f800011a7983 */ /* 0x000ea40000300800 */
[----:B------:R-:W2:Y:S02]  /*627e0*/  LDL.LU R27, [R1+0x3fc] ;  /* 0x0003fc00011b7983 */ /* 0x000ea40000300800 */
[----:B------:R-:W-:-:S02]  /*627f0*/  IMAD.MOV.U32 R8, RZ, RZ, R4 ;  /* 0x000000ffff087224 */ /* 0x000fc400078e0004 */
[----:B------:R-:W-:Y:S01]  /*62800*/  IMAD.MOV.U32 R9, RZ, RZ, R2 ;  /* 0x000000ffff097224 */ /* 0x000fe200078e0002 */
[----:B------:R-:W3:Y:S04]  /*62810*/  LDL R0, [R1+0x1ec0] ;  /* 0x001ec00001007983 */ /* 0x000ee80000100800 */
[----:B--2---:R-:W-:Y:S01]  /*62820*/  STL.64 [R1+0x2ca8], R26 ;  /* 0x002ca81a01007387 */ /* 0x004fe20000100a00 */
[----:B----4-:R-:W-:Y:S02]  /*62830*/  STL.64 [R1+0x2ca0], R24 ;  /* 0x002ca01801007387 */ /* 0x010fe40000100a00 */
[----:B------:R0:W-:Y:S02]  /*62840*/  STL.64 [R1+0x2cb0], R8 ;  /* 0x002cb00801007387 */ /* 0x0001e40000100a00 */
[----:B0-----:R-:W-:-:S02]  /*62850*/  IMAD.MOV.U32 R8, RZ, RZ, R12 ;  /* 0x000000ffff087224 */ /* 0x001fc400078e000c */
[----:B------:R-:W-:Y:S01]  /*62860*/  IMAD.MOV.U32 R9, RZ, RZ, R13 ;  /* 0x000000ffff097224 */ /* 0x000fe200078e000d */
[----:B------:R-:W2:Y:S01]  /*62870*/  LDL.LU R12, [R1+0x2d54] ;  /* 0x002d5400010c7983 */ /* 0x000ea20000300800 */
[----:B------:R-:W4:Y:S03]  /*62880*/  LDL.LU R13, [R1+0x2d50] ;  /* 0x002d5000010d7983 */ /* 0x000f260000300800 */
[----:B------:R0:W-:Y:S04]  /*62890*/  STL.64 [R1+0x2cc8], R8 ;  /* 0x002cc80801007387 */ /* 0x0001e80000100a00 */
[----:B0-----:R-:W2:Y:S04]  /*628a0*/  LDL R8, [R1+0x90] ;  /* 0x0000900001087983 */ /* 0x001ea80000100800 */
[----:B------:R-:W2:Y:S04]  /*628b0*/  LDL R9, [R1+0x94] ;  /* 0x0000940001097983 */ /* 0x000ea80000100800 */
[----:B--2---:R4:W-:Y:S01]  /*628c0*/  STL.64 [R1+0x2ce0], R8 ;  /* 0x002ce00801007387 */ /* 0x0049e20000100a00 */
[----:B------:R-:W2:Y:S02]  /*628d0*/  LDL.LU R24, [R1+0x400] ;  /* 0x0004000001187983 */ /* 0x000ea40000300800 */
[----:B------:R-:W2:Y:S02]  /*628e0*/  LDL.LU R25, [R1+0x404] ;  /* 0x0004040001197983 */ /* 0x000ea40000300800 */
[----:B------:R-:W2:Y:S01]  /*628f0*/  LDL.LU R26, [R1+0x408] ;  /* 0x00040800011a7983 */ /* 0x000ea20000300800 */
[----:B------:R-:W2:Y:S01]  /*62900*/  LDL.LU R27, [R1+0x40c] ;  /* 0x00040c00011b7983 */ /* 0x000ea20000300800 */
[----:B----4-:R-:W-:-:S02]  /*62910*/  IMAD.MOV.U32 R8, RZ, RZ, R13 ;  /* 0x000000ffff087224 */ /* 0x010fc400078e000d */
[----:B------:R-:W-:Y:S01]  /*62920*/  IMAD.MOV.U32 R9, RZ, RZ, R12 ;  /* 0x000000ffff097224 */ /* 0x000fe200078e000c */
[----:B------:R-:W4:Y:S01]  /*62930*/  LDL.LU R13, [R1+0x2d4c] ;  /* 0x002d4c00010d7983 */ /* 0x000f220000300800 */
[----:B------:R-:W3:Y:S03]  /*62940*/  LDL.LU R12, [R1+0x2d48] ;  /* 0x002d4800010c7983 */ /* 0x000ee60000300800 */
[----:B------:R-:W-:Y:S04]  /*62950*/  STL.64 [R1+0x2cf8], R8 ;  /* 0x002cf80801007387 */ /* 0x000fe80000100a00 */
[----:B--2---:R-:W-:Y:S01]  /*62960*/  STL.64 [R1+0x2cc0], R26 ;  /* 0x002cc01a01007387 */ /* 0x004fe20000100a00 */
[----:B------:R0:W-:Y:S03]  /*62970*/  STL.64 [R1+0x2cb8], R24 ;  /* 0x002cb81801007387 */ /* 0x0001e60000100a00 */
[----:B0-----:R-:W2:Y:S01]  /*62980*/  LDL.LU R24, [R1+0x2a0] ;  /* 0x0002a00001187983 */ /* 0x001ea20000300800 */
[----:B------:R-:W2:Y:S02]  /*62990*/  LDL.LU R25, [R1+0x2a4] ;  /* 0x0002a40001197983 */ /* 0x000ea40000300800 */
[----:B------:R-:W2:Y:S02]  /*629a0*/  LDL.LU R26, [R1+0x2a8] ;  /* 0x0002a800011a7983 */ /* 0x000ea40000300800 */
[----:B------:R-:W2:Y:S01]  /*629b0*/  LDL.LU R27, [R1+0x2ac] ;  /* 0x0002ac00011b7983 */ /* 0x000ea20000300800 */
[----:B------:R-:W2:Y:S04]  /*629c0*/  LDL R8, [R1+0xb0] ;  /* 0x0000b00001087983 */ /* 0x000ea80000100800 */
[----:B------:R-:W2:Y:S04]  /*629d0*/  LDL R9, [R1+0xb4] ;  /* 0x0000b40001097983 */ /* 0x000ea80000100800 */
[----:B--2---:R-:W-:Y:S01]  /*629e0*/  STL.64 [R1+0x2d10], R8 ;  /* 0x002d100801007387 */ /* 0x004fe20000100a00 */
[----:B------:R-:W-:Y:S02]  /*629f0*/  STL.64 [R1+0x2cd8], R26 ;  /* 0x002cd81a01007387 */ /* 0x000fe40000100a00 */
[----:B------:R0:W-:Y:S02]  /*62a00*/  STL.64 [R1+0x2cd0], R24 ;  /* 0x002cd01801007387 */ /* 0x0001e40000100a00 */
[----:B0-----:R-:W2:Y:S01]  /*62a10*/  LDL.LU R24, [R1+0x2b0] ;  /* 0x0002b00001187983 */ /* 0x001ea20000300800 */
[----:B------:R-:W2:Y:S02]  /*62a20*/  LDL.LU R25, [R1+0x2b4] ;  /* 0x0002b40001197983 */ /* 0x000ea40000300800 */
[----:B------:R-:W2:Y:S02]  /*62a30*/  LDL.LU R26, [R1+0x2b8] ;  /* 0x0002b800011a7983 */ /* 0x000ea40000300800 */
[----:B------:R-:W2:Y:S02]  /*62a40*/  LDL.LU R27, [R1+0x2bc] ;  /* 0x0002bc00011b7983 */ /* 0x000ea40000300800 */
[----:B---3--:R-:W-:-:S02]  /*62a50*/  IMAD.MOV.U32 R8, RZ, RZ, R12 ;  /* 0x000000ffff087224 */ /* 0x008fc400078e000c */
[----:B----4-:R-:W-:Y:S01]  /*62a60*/  IMAD.MOV.U32 R9, RZ, RZ, R13 ;  /* 0x000000ffff097224 */ /* 0x010fe200078e000d */
[----:B------:R-:W3:Y:S01]  /*62a70*/  LDL.LU R12, [R1+0x2d44] ;  /* 0x002d4400010c7983 */ /* 0x000ee20000300800 */
[----:B------:R-:W3:Y:S02]  /*62a80*/  LDL.LU R13, [R1+0x2d40] ;  /* 0x002d4000010d7983 */ /* 0x000ee40000300800 */
[----:B------:R-:W3:Y:S02]  /*62a90*/  LDL.LU R4, [R1+0x3c0] ;  /* 0x0003c00001047983 */ /* 0x000ee40000300800 */
[----:B------:R-:W3:Y:S01]  /*62aa0*/  LDL.LU R5, [R1+0x3c4] ;  /* 0x0003c40001057983 */ /* 0x000ee20000300800 */
[----:B------:R-:W3:Y:S01]  /*62ab0*/  LDL.LU R6, [R1+0x3c8] ;  /* 0x0003c80001067983 */ /* 0x000ee20000300800 */
[----:B------:R-:W3:Y:S03]  /*62ac0*/  LDL.LU R7, [R1+0x3cc] ;  /* 0x0003cc0001077983 */ /* 0x000ee60000300800 */
        /* <DEDUP_REMOVED lines=20> */
[----:B0-----:R-:W4:Y:S01]  /*62c10*/  LDL.LU R16, [R1+0x3d0] ;  /* 0x0003d00001107983 */ /* 0x001f220000300800 */
[----:B------:R-:W4:Y:S02]  /*62c20*/  LDL.LU R17, [R1+0x3d4] ;  /* 0x0003d40001117983 */ /* 0x000f240000300800 */
[----:B------:R-:W2:Y:S02]  /*62c30*/  LDL.LU R18, [R1+0x3d8] ;  /* 0x0003d80001127983 */ /* 0x000ea40000300800 */
[----:B------:R-:W2:Y:S01]  /*62c40*/  LDL.LU R19, [R1+0x3dc] ;  /* 0x0003dc0001137983 */ /* 0x000ea20000300800 */
[----:B---3--:R-:W-:Y:S01]  /*62c50*/  HMMA.16816.F32 R20, R20, R12, R4 ;  /* 0x0000000c1414723c */ /* 0x008fe20000001804 */
[----:B--2---:R-:W-:Y:S01]  /*62c60*/  STL.64 [R1+0x2c88], R18 ;  /* 0x002c881201007387 */ /* 0x004fe20000100a00 */
[----:B----4-:R0:W-:Y:S03]  /*62c70*/  STL.64 [R1+0x2c80], R16 ;  /* 0x002c801001007387 */ /* 0x0101e60000100a00 */
[----:B0-----:R-:W2:Y:S01]  /*62c80*/  LDL.LU R16, [R1+0x3e0] ;  /* 0x0003e00001107983 */ /* 0x001ea20000300800 */
[----:B------:R-:W2:Y:S02]  /*62c90*/  LDL.LU R17, [R1+0x3e4] ;  /* 0x0003e40001117983 */ /* 0x000ea40000300800 */
[----:B------:R-:W2:Y:S02]  /*62ca0*/  LDL.LU R18, [R1+0x3e8] ;  /* 0x0003e80001127983 */ /* 0x000ea40000300800 */
[----:B------:R-:W2:Y:S01]  /*62cb0*/  LDL.LU R19, [R1+0x3ec] ;  /* 0x0003ec0001137983 */ /* 0x000ea20000300800 */
[----:B------:R-:W3:Y:S01]  /*62cc0*/  LDL.LU.64 R6, [R1+0x2d38] ;  /* 0x002d380001067983 */ /* 0x000ee20000300a00 */
[----:B------:R-:W4:Y:S11]  /*62cd0*/  LDL.LU.64 R4, [R1+0x2d30] ;  /* 0x002d300001047983 */ /* 0x000f360000300a00 */
[----:B------:R3:W-:Y:S02]  /*62ce0*/  STL.64 [R1+0x300], R20 ;  /* 0x0003001401007387 */ /* 0x0007e40000100a00 */
[----:B------:R-:W-:Y:S02]  /*62cf0*/  STL.64 [R1+0x308], R22 ;  /* 0x0003081601007387 */ /* 0x000fe40000100a00 */
[----:B---3--:R-:W-:-:S02]  /*62d00*/  IMAD.MOV.U32 R20, RZ, RZ, R7 ;  /* 0x000000ffff147224 */ /* 0x008fc400078e0007 */
[----:B------:R-:W4:Y:S01]  /*62d10*/  LDL.LU R7, [R1+0x2d28] ;  /* 0x002d280001077983 */ /* 0x000f220000300800 */
[----:B------:R0:W-:Y:S03]  /*62d20*/  STL.64 [R1+0x2c10], R12 ;  /* 0x002c100c01007387 */ /* 0x0001e60000100a00 */
[----:B0-----:R-:W3:Y:S01]  /*62d30*/  LDL.LU R12, [R1+0x290] ;  /* 0x00029000010c7983 */ /* 0x001ee20000300800 */
[----:B------:R-:W3:Y:S02]  /*62d40*/  LDL.LU R13, [R1+0x294] ;  /* 0x00029400010d7983 */ /* 0x000ee40000300800 */
[----:B------:R-:W3:Y:S02]  /*62d50*/  LDL.LU R14, [R1+0x298] ;  /* 0x00029800010e7983 */ /* 0x000ee40000300800 */
[----:B------:R-:W3:Y:S01]  /*62d60*/  LDL.LU R15, [R1+0x29c] ;  /* 0x00029c00010f7983 */ /* 0x000ee20000300800 */
[C---:B----4-:R-:W-:Y:S01]  /*62d70*/  HMMA.16816.F32 R8, R4.reuse, R8, R24 ;  /* 0x000000080408723c */ /* 0x050fe20000001818 */
[----:B------:R-:W4:Y:S01]  /*62d80*/  LDL.LU.64 R26, [R1+0x2d20] ;  /* 0x002d2000011a7983 */ /* 0x000f220000300a00 */
[----:B------:R-:W4:Y:S11]  /*62d90*/  LDL.LU.64 R24, [R1+0x2d18] ;  /* 0x002d180001187983 */ /* 0x000f360000300a00 */
[----:B------:R-:W-:Y:S10]  /*62da0*/  @!UPT UIADD3 URZ, URZ, URZ, URZ ;  /* 0x0000003f3f3ff290 */ /* 0x000ff4000fffe03f */
        /* <DEDUP_REMOVED lines=17> */
[----:B----4-:R-:W-:Y:S02]  /*62ec0*/  HMMA.16816.F32 R8, R4, R8, R24 ;  /* 0x000000080408723c */ /* 0x010fe40000001818 */
[----:B------:R-:W4:Y:S01]  /*62ed0*/  LDL.LU.64 R26, [R1+0x2cd8] ;  /* 0x002cd800011a7983 */ /* 0x000f220000300a00 */
[----:B------:R-:W4:Y:S11]  /*62ee0*/  LDL.LU.64 R24, [R1+0x2cd0] ;  /* 0x002cd00001187983 */ /* 0x000f360000300a00 */
[----:B------:R-:W-:Y:S09]  /*62ef0*/  @!UPT UIADD3 URZ, URZ, URZ, URZ ;  /* 0x0000003f3f3ff290 */ /* 0x000ff2000fffe03f */
[----:B------:R0:W-:Y:S01]  /*62f00*/  STL.64 [R1+0x430], R8 ;  /* 0x0004300801007387 */ /* 0x0001e20000100a00 */
[----:B------:R4:W-:Y:S03]  /*62f10*/  STL.64 [R1+0x438], R10 ;  /* 0x0004380a01007387 */ /* 0x0009e60000100a00 */
[----:B0-----:R-:W4:Y:S01]  /*62f20*/  LDL.LU.64 R8, [R1+0x2cc8] ;  /* 0x002cc80001087983 */ /* 0x001f220000300a00 */
[----:B------:R-:W-:-:S07]  /*62f30*/  IMAD.MOV.U32 R21, RZ, RZ, R3 ;  /* 0x000000ffff157224 */ /* 0x000fce00078e0003 */
[C---:B---3--:R-:W-:Y:S08]  /*62f40*/  HMMA.16816.F32 R20, R4.reuse, R20, R12 ;  /* 0x000000140414723c */ /* 0x048ff0000000180c */
[C---:B----4-:R-:W-:Y:S01]  /*62f50*/  HMMA.16816.F32 R8, R4.reuse, R8, R24 ;  /* 0x000000080408723c */ /* 0x050fe20000001818 */
[----:B------:R-:W3:Y:S01]  /*62f60*/  LDL.LU.64 R26, [R1+0x2cc0] ;  /* 0x002cc000011a7983 */ /* 0x000ee20000300a00 */
[----:B------:R-:W3:Y:S11]  /*62f70*/  LDL.LU.64 R24, [R1+0x2cb8] ;  /* 0x002cb80001187983 */ /* 0x000ef60000300a00 */
[----:B------:R-:W-:Y:S10]  /*62f80*/  @!UPT UIADD3 URZ, URZ, URZ, URZ ;  /* 0x0000003f3f3ff290 */ /* 0x000ff4000fffe03f */
[----:B------:R0:W-:Y:S01]  /*62f90*/  STL.64 [R1+0x420], R8 ;  /* 0x0004200801007387 */ /* 0x0001e20000100a00 */
[----:B------:R-:W-:Y:S03]  /*62fa0*/  STL.64 [R1+0x428], R10 ;  /* 0x0004280a01007387 */ /* 0x000fe60000100a00 */
[----:B0-----:R-:W3:Y:S01]  /*62fb0*/  LDL.LU.64 R8, [R1+0x2cb0] ;  /* 0x002cb00001087983 */ /* 0x001ee20000300a00 */
[----:B------:R-:W4:Y:S02]  /*62fc0*/  LDL.LU R12, [R1+0x2d0] ;  /* 0x0002d000010c7983 */ /* 0x000f240000300800 */
[----:B------:R-:W-:Y:S02]  /*62fd0*/  STL.64 [R1+0x410], R20 ;  /* 0x0004101401007387 */ /* 0x000fe40000100a00 */
[----:B------:R-:W-:Y:S02]  /*62fe0*/  STL.64 [R1+0x418], R22 ;  /* 0x0004181601007387 */ /* 0x000fe40000100a00 */
[----:B------:R-:W0:Y:S04]  /*62ff0*/  LDSM.16.MT88.4 R20, [R0+0x13000] ;  /* 0x013000000014783b */ /* 0x000e280000004200 */
[----:B------:R-:W4:Y:S01]  /*63000*/  LDL.LU R13, [R1+0x2d4] ;  /* 0x0002d400010d7983 */ /* 0x000f220000300800 */
[----:B------:R-:W4:Y:S02]  /*63010*/  LDL.LU R14, [R1+0x2d8] ;  /* 0x0002d800010e7983 */ /* 0x000f240000300800 */
[----:B------:R-:W4:Y:S01]  /*63020*/  LDL.LU R15, [R1+0x2dc] ;  /* 0x0002dc00010f7983 */ /* 0x000f220000300800 */
[----:B0-----:R-:W-:Y:S01]  /*63030*/  STL.64 [R1+0x2af0], R22 ;  /* 0x002af01601007387 */ /* 0x001fe20000100a00 */
[----:B------:R0:W-:Y:S03]  /*63040*/  STL.64 [R1+0x2ae8], R20 ;  /* 0x002ae81401007387 */ /* 0x0001e60000100a00 */
        /* <DEDUP_REMOVED lines=19> */
[----:B------:R-:W3:Y:S01]  /*63180*/  LDL.LU R11, [R1+0x28c] ;  /* 0x00028c00010b7983 */ /* 0x000ee20000300800 */
[C---:B--2---:R-:W-:Y:S01]  /*63190*/  HMMA.16816.F32 R24, R4.reuse, R24, R16 ;  /* 0x000000180418723c */ /* 0x044fe20000001810 */
[----:B------:R-:W2:Y:S01]  /*631a0*/  LDL.LU.64 R18, [R1+0x2c88] ;  /* 0x002c880001127983 */ /* 0x000ea20000300a00 */
[----:B------:R-:W2:Y:S11]  /*631b0*/  LDL.LU.64 R16, [R1+0x2c80] ;  /* 0x002c800001107983 */ /* 0x000eb60000300a00 */
[----:B------:R-:W-:Y:S10]  /*631c0*/  @!UPT UIADD3 URZ, URZ, URZ, URZ ;  /* 0x0000003f3f3ff290 */ /* 0x000ff4000fffe03f */
        /* <DEDUP_REMOVED lines=25> */
[----:B------:R-:W4:Y:S11]  /*63360*/  LDL.LU.64 R16, [R1+0x2c28] ;  /* 0x002c280001107983 */ /* 0x000f360000300a00 */
        /* <DEDUP_REMOVED lines=14> */
[----:B------:R-:W-:Y:S01]  /*63450*/  STL.64 [R1+0x2b58], R26 ;  /* 0x002b581a01007387 */ /* 0x000fe20000100a00 */
[----:B------:R0:W-:Y:S03]  /*63460*/  STL.64 [R1+0x2b50], R24 ;  /* 0x002b501801007387 */ /* 0x0001e60000100a00 */
[----:B0-----:R-:W2:Y:S04]  /*63470*/  LDL.LU.64 R24, [R1+0x80] ;  /* 0x0000800001187983 */ /* 0x001ea80000300a00 */
[----:B--2---:R0:W-:Y:S04]  /*63480*/  STL.64 [R1+0x2bd8], R24 ;  /* 0x002bd81801007387 */ /* 0x0041e80000100a00 */
[----:B0-----:R-:W2:Y:S04]  /*63490*/  LDL.LU.64 R24, [R1+0x90] ;  /* 0x0000900001187983 */ /* 0x001ea80000300a00 */
[----:B--2---:R0:W-:Y:S04]  /*634a0*/  STL.64 [R1+0x2be0], R24 ;  /* 0x002be01801007387 */ /* 0x0041e80000100a00 */
[----:B0-----:R-:W2:Y:S01]  /*634b0*/  LDL.LU.64 R24, [R1+0xa0] ;  /* 0x0000a00001187983 */ /* 0x001ea20000300a00 */
[C---:B----4-:R-:W-:Y:S03]  /*634c0*/  HMMA.16816.F32 R12, R4.reuse, R16, R12 ;  /* 0x00000010040c723c */ /* 0x050fe6000000180c */
[----:B--2---:R0:W-:Y:S04]  /*634d0*/  STL.64 [R1+0x2bf0], R24 ;  /* 0x002bf01801007387 */ /* 0x0041e80000100a00 */
[----:B0-----:R-:W2:Y:S04]  /*634e0*/  LDL.LU.64 R24, [R1+0xb0] ;  /* 0x0000b00001187983 */ /* 0x001ea80000300a00 */
[----:B--2---:R0:W-:Y:S04]  /*634f0*/  STL.64 [R1+0x2bf8], R24 ;  /* 0x002bf81801007387 */ /* 0x0041e80000100a00 */
[----:B0-----:R-:W2:Y:S08]  /*63500*/  LDL.LU.64 R24, [R1+0xc0] ;  /* 0x0000c00001187983 */ /* 0x001eb00000300a00 */
[----:B------:R0:W-:Y:S02]  /*63510*/  STL.64 [R1+0x380], R12 ;  /* 0x0003800c01007387 */ /* 0x0001e40000100a00 */
[----:B------:R-:W-:Y:S01]  /*63520*/  STL.64 [R1+0x388], R14 ;  /* 0x0003880e01007387 */ /* 0x000fe20000100a00 */
[----:B0-----:R-:W3:Y:S01]  /*63530*/  LDL.LU.64 R12, [R1+0x2c10] ;  /* 0x002c1000010c7983 */ /* 0x001ee20000300a00 */
[----:B------:R-:W-:Y:S02]  /*63540*/  STL [R1+0x2b3c], R16 ;  /* 0x002b3c1001007387 */ /* 0x000fe40000100800 */
[----:B------:R0:W-:Y:S02]  /*63550*/  STL [R1+0x2b38], R17 ;  /* 0x002b381101007387 */ /* 0x0001e40000100800 */
[----:B0-----:R-:W4:Y:S01]  /*63560*/  LDL.LU.64 R16, [R1+0x70] ;  /* 0x0000700001107983 */ /* 0x001f220000300a00 */
[----:B---3--:R-:W-:Y:S03]  /*63570*/  HMMA.16816.F32 R4, R4, R12, R8 ;  /* 0x0000000c0404723c */ /* 0x008fe60000001808 */
[----:B----4-:R0:W-:Y:S04]  /*63580*/  STL.64 [R1+0x2be8], R16 ;  /* 0x002be81001007387 */ /* 0x0101e80000100a00 */
[----:B0-----:R-:W3:Y:S01]  /*63590*/  LDL.LU R16, [R1+0x250] ;  /* 0x0002500001107983 */ /* 0x001ee20000300800 */
[----:B------:R-:W3:Y:S02]  /*635a0*/  LDL.LU R17, [R1+0x254] ;  /* 0x0002540001117983 */ /* 0x000ee40000300800 */
[----:B------:R-:W3:Y:S02]  /*635b0*/  LDL.LU R18, [R1+0x258] ;  /* 0x0002580001127983 */ /* 0x000ee40000300800 */
[----:B------:R-:W3:Y:S01]  /*635c0*/  LDL.LU R19, [R1+0x25c] ;  /* 0x00025c0001137983 */ /* 0x000ee20000300800 */
[----:B------:R-:W2:Y:S01]  /*635d0*/  LDL.LU.64 R10, [R1+0x2c08] ;  /* 0x002c0800010a7983 */ /* 0x000ea20000300a00 */
[----:B------:R-:W2:Y:S09]  /*635e0*/  LDL.LU.64 R8, [R1+0x2c00] ;  /* 0x002c000001087983 */ /* 0x000eb20000300a00 */
[----:B------:R0:W-:Y:S02]  /*635f0*/  STL.64 [R1+0x2f0], R4 ;  /* 0x0002f00401007387 */ /* 0x0001e40000100a00 */
[----:B------:R1:W-:Y:S01]  /*63600*/  STL.64 [R1+0x2f8], R6 ;  /* 0x0002f80601007387 */ /* 0x0003e20000100a00 */
[----:B0-----:R-:W4:Y:S01]  /*63610*/  LDL.LU R4, [R1+0x220] ;  /* 0x0002200001047983 */ /* 0x001f220000300800 */
[----:B------:R-:W4:Y:S02]  /*63620*/  LDL.LU R5, [R1+0x224] ;  /* 0x0002240001057983 */ /* 0x000f240000300800 */
[----:B-1----:R-:W4:Y:S02]  /*63630*/  LDL.LU R6, [R1+0x228] ;  /* 0x0002280001067983 */ /* 0x002f240000300800 */
[----:B------:R-:W4:Y:S01]  /*63640*/  LDL.LU R7, [R1+0x22c] ;  /* 0x00022c0001077983 */ /* 0x000f220000300800 */
[----:B------:R0:W-:Y:S01]  /*63650*/  STL [R1+0x2b18], R12 ;  /* 0x002b180c01007387 */ /* 0x0001e20000100800 */
[----:B------:R1:W-:Y:S03]  /*63660*/  STL [R1+0x2b14], R13 ;  /* 0x002b140d01007387 */ /* 0x0003e60000100800 */
[----:B0-----:R-:W3:Y:S01]  /*63670*/  LDL.LU R12, [R1+0x240] ;  /* 0x00024000010c7983 */ /* 0x001ee20000300800 */
[----:B-1----:R-:W3:Y:S02]  /*63680*/  LDL.LU R13, [R1+0x244] ;  /* 0x00024400010d7983 */ /* 0x002ee40000300800 */
[----:B------:R-:W3:Y:S02]  /*63690*/  LDL.LU R14, [R1+0x248] ;  /* 0x00024800010e7983 */ /* 0x000ee40000300800 */
[----:B------:R-:W3:Y:S01]  /*636a0*/  LDL.LU R15, [R1+0x24c] ;  /* 0x00024c00010f7983 */ /* 0x000ee20000300800 */
[C---:B--2---:R-:W-:Y:S11]  /*636b0*/  HMMA.16816.F32 R20, R8.reuse, R24, R20 ;  /* 0x000000180814723c */ /* 0x044ff60000001814 */
[----:B------:R-:W-:Y:S11]  /*636c0*/  @!UPT UIADD3 URZ, URZ, URZ, URZ ;  /* 0x0000003f3f3ff290 */ /* 0x000ff6000fffe03f */
[----:B------:R-:W-:Y:S01]  /*636d0*/  @!UPT UIADD3 URZ, URZ, URZ, URZ ;  /* 0x0000003f3f3ff290 */ /* 0x000fe2000fffe03f */
[----:B------:R0:W-:Y:S01]  /*636e0*/  STL.64 [R1+0x2e0], R20 ;  /* 0x0002e01401007387 */ /* 0x0001e20000100a00 */
[----:B------:R-:W-:Y:S02]  /*636f0*/  STL.64 [R1+0x2e8], R22 ;  /* 0x0002e81601007387 */ /* 0x000fe40000100a00 */
[----:B0-----:R-:W-:Y:S02]  /*63700*/  IMAD.MOV.U32 R20, RZ, RZ, R25 ;  /* 0x000000ffff147224 */ /* 0x001fe400078e0019 */
[----:B------:R-:W-:Y:S02]  /*63710*/  IMAD.MOV.U32 R21, RZ, RZ, R24 ;  /* 0x000000ffff157224 */ /* 0x000fe400078e0018 */
[----:B------:R-:W2:Y:S01]  /*63720*/  LDL.LU.64 R24, [R1+0x2bf8] ;  /* 0x002bf80001187983 */ /* 0x000ea20000300a00 */
[----:B------:R0:W-:Y:S02]  /*63730*/  STL [R1+0x2b20], R20 ;  /* 0x002b201401007387 */ /* 0x0001e40000100800 */
[----:B------:R1:W-:Y:S01]  /*63740*/  STL [R1+0x2b1c], R21 ;  /* 0x002b1c1501007387 */ /* 0x0003e20000100800 */
[----:B0-----:R-:W2:Y:S01]  /*63750*/  LDL.LU R20, [R1+0x260] ;  /* 0x0002600001147983 */ /* 0x001ea20000300800 */
[----:B-1----:R-:W2:Y:S02]  /*63760*/  LDL.LU R21, [R1+0x264] ;  /* 0x0002640001157983 */ /* 0x002ea40000300800 */
[----:B------:R-:W2:Y:S02]  /*63770*/  LDL.LU R22, [R1+0x268] ;  /* 0x0002680001167983 */ /* 0x000ea40000300800 */
[----:B------:R-:W2:Y:S02]  /*63780*/  LDL.LU R23, [R1+0x26c] ;  /* 0x00026c0001177983 */ /* 0x000ea40000300800 */
[C---:B--2---:R-:W-:Y:S11]  /*63790*/  HMMA.16816.F32 R20, R8.reuse, R24, R20 ;  /* 0x000000180814723c */ /* 0x044ff60000001814 */
[----:B------:R-:W-:Y:S11]  /*637a0*/  @!UPT UIADD3 URZ, URZ, URZ, URZ ;  /* 0x0000003f3f3ff290 */ /* 0x000ff6000fffe03f */
[----:B------:R-:W-:Y:S01]  /*637b0*/  @!UPT UIADD3 URZ, URZ, URZ, URZ ;  /* 0x0000003f3f3ff290 */ /* 0x000fe2000fffe03f */
[----:B------:R-:W-:Y:S01]  /*637c0*/  STL.64 [R1+0x2d0], R20 ;  /* 0x0002d01401007387 */ /* 0x000fe20000100a00 */
[----:B------:R0:W-:Y:S02]  /*637d0*/  STL.64 [R1+0x2d8], R22 ;  /* 0x0002d81601007387 */ /* 0x0001e40000100a00 */
[----:B0-----:R-:W-:Y:S02]  /*637e0*/  IMAD.MOV.U32 R23, RZ, RZ, R24 ;  /* 0x000000ffff177224 */ /* 0x001fe400078e0018 */
[----:B------:R-:W-:Y:S02]  /*637f0*/  IMAD.MOV.U32 R22, RZ, RZ, R25 ;  /* 0x000000ffff167224 */ /* 0x000fe400078e0019 */
[----:B------:R-:W3:Y:S03]  /*63800*/  LDL.LU.64 R24, [R1+0x2bf0] ;  /* 0x002bf00001187983 */ /* 0x000ee60000300a00 */
[----:B------:R0:W-:Y:S02]  /*63810*/  STL [R1+0x2b28], R22 ;  /* 0x002b281601007387 */ /* 0x0001e40000100800 */
[----:B------:R1:W-:Y:S02]  /*63820*/  STL [R1+0x2b24], R23 ;  /* 0x002b241701007387 */ /* 0x0003e40000100800 */
[----:B------:R-:W2:Y:S01]  /*63830*/  LDL.LU R20, [R1+0x230] ;  /* 0x0002300001147983 */ /* 0x000ea20000300800 */
[----:B------:R-:W2:Y:S04]  /*63840*/  LDL.LU R21, [R1+0x234] ;  /* 0x0002340001157983 */ /* 0x000ea80000300800 */
[----:B0-----:R-:W2:Y:S01]  /*63850*/  LDL.LU R22, [R1+0x238] ;  /* 0x0002380001167983 */ /* 0x001ea20000300800 */
[----:B-1----:R-:W2:Y:S01]  /*63860*/  LDL.LU R23, [R1+0x23c] ;  /* 0x00023c0001177983 */ /* 0x002ea20000300800 */
[----:B---3--:R-:W-:Y:S01]  /*63870*/  HMMA.16816.F32 R16, R8, R24, R16 ;  /* 0x000000180810723c */ /* 0x008fe20000001810 */
[----:B------:R-:W-:-:S02]  /*63880*/  IMAD.MOV.U32 R0, RZ, RZ, R24 ;  /* 0x000000ffff007224 */ /* 0x000fc400078e0018 */
[----:B------:R-:W-:Y:S11]  /*63890*/  IMAD.MOV.U32 R3, RZ, RZ, R25 ;  /* 0x000000ffff037224 */ /* 0x000ff600078e0019 */
[----:B------:R-:W-:Y:S09]  /*638a0*/  @!UPT UIADD3 URZ, URZ, URZ, URZ ;  /* 0x0000003f3f3ff290 */ /* 0x000ff2000fffe03f */
[----:B------:R0:W-:Y:S01]  /*638b0*/  STL.64 [R1+0x2c0], R16 ;  /* 0x0002c01001007387 */ /* 0x0001e20000100a00 */
[----:B------:R-:W-:Y:S03]  /*638c0*/  STL.64 [R1+0x2c8], R18 ;  /* 0x0002c81201007387 */ /* 0x000fe60000100a00 */
[----:B0-----:R-:W4:Y:S01]  /*638d0*/  LDL.LU.64 R16, [R1+0x2be8] ;  /* 0x002be80001107983 */ /* 0x001f220000300a00 */
[----:B------:R-:W3:Y:S02]  /*638e0*/  LDL.LU.64 R24, [R1+0x2be0] ;  /* 0x002be00001187983 */ /* 0x000ee40000300a00 */
[----:B------:R-:W-:Y:S01]  /*638f0*/  STL [R1+0x2b2c], R0 ;  /* 0x002b2c0001007387 */ /* 0x000fe20000100800 */
[C---:B---3--:R-:W-:Y:S01]  /*63900*/  HMMA.16816.F32 R12, R8.reuse, R24, R12 ;  /* 0x00000018080c723c */ /* 0x048fe2000000180c */
[----:B------:R-:W-:Y:S11]  /*63910*/  IMAD.MOV.U32 R2, RZ, RZ, R25 ;  /* 0x000000ffff027224 */ /* 0x000ff600078e0019 */
[----:B------:R-:W-:Y:S11]  /*63920*/  @!UPT UIADD3 URZ, URZ, URZ, URZ ;  /* 0x0000003f3f3ff290 */ /* 0x000ff6000fffe03f */
[----:B------:R-:W-:Y:S01]  /*63930*/  STL.64 [R1+0x2b0], R12 ;  /* 0x0002b00c01007387 */ /* 0x000fe20000100a00 */
[----:B------:R0:W-:Y:S02]  /*63940*/  STL.64 [R1+0x2b8], R14 ;  /* 0x0002b80e01007387 */ /* 0x0001e40000100a00 */
[----:B0-----:R-:W-:Y:S02]  /*63950*/  IMAD.MOV.U32 R14, RZ, RZ, R24 ;  /* 0x000000ffff0e7224 */ /* 0x001fe400078e0018 */
[----:B------:R-:W2:Y:S02]  /*63960*/  LDL.LU.64 R24, [R1+0x2bd8] ;  /* 0x002bd80001187983 */ /* 0x000ea40000300a00 */
[C---:B--2---:R-:W-:Y:S01]  /*63970*/  HMMA.16816.F32 R20, R8.reuse, R24, R20 ;  /* 0x000000180814723c */ /* 0x044fe20000001814 */
[----:B------:R-:W-:Y:S02]  /*63980*/  IMAD.MOV.U32 R29, RZ, RZ, R24 ;  /* 0x000000ffff1d7224 */ /* 0x000fe400078e0018 */
[----:B------:R-:W-:Y:S11]  /*63990*/  IMAD.MOV.U32 R15, RZ, RZ, R25 ;  /* 0x000000ffff0f7224 */ /* 0x000ff600078e0019 */
[----:B------:R-:W-:Y:S09]  /*639a0*/  @!UPT UIADD3 URZ, URZ, URZ, URZ ;  /* 0x0000003f3f3ff290 */ /* 0x000ff2000fffe03f */
[----:B------:R0:W-:Y:S01]  /*639b0*/  STL.64 [R1+0x2a0], R20 ;  /* 0x0002a01401007387 */ /* 0x0001e20000100a00 */
[----:B------:R1:W-:Y:S02]  /*639c0*/  STL.64 [R1+0x2a8], R22 ;  /* 0x0002a81601007387 */ /* 0x0003e40000100a00 */
[----:B------:R-:W2:Y:S01]  /*639d0*/  LDL.LU.64 R24, [R1] ;  /* 0x0000000001187983 */ /* 0x000ea20000300a00 */
[C---:B----4-:R-:W-:Y:S01]  /*639e0*/  HMMA.16816.F32 R4, R8.reuse, R16, R4 ;  /* 0x000000100804723c */ /* 0x050fe20000001804 */
[----:B------:R-:W-:Y:S02]  /*639f0*/  IMAD.MOV.U32 R13, RZ, RZ, R16 ;  /* 0x000000ffff0d7224 */ /* 0x000fe400078e0010 */
[----:B------:R-:W-:Y:S01]  /*63a00*/  IMAD.MOV.U32 R28, RZ, RZ, R17 ;  /* 0x000000ffff1c7224 */ /* 0x000fe200078e0011 */
[----:B--2---:R-:W-:Y:S11]  /*63a10*/  STL.64 [R1+0x2b70], R24 ;  /* 0x002b701801007387 */ /* 0x004ff60000100a00 */
[----:B------:R-:W-:Y:S08]  /*63a20*/  @!UPT UIADD3 URZ, URZ, URZ, URZ ;  /* 0x0000003f3f3ff290 */ /* 0x000ff0000fffe03f */
[----:B------:R-:W-:Y:S02]  /*63a30*/  STL.64 [R1+0x290], R4 ;  /* 0x0002900401007387 */ /* 0x000fe40000100a00 */
[----:B------:R-:W-:Y:S02]  /*63a40*/  STL.64 [R1+0x298], R6 ;  /* 0x0002980601007387 */ /* 0x000fe40000100a00 */
[----:B0-----:R-:W2:Y:S01]  /*63a50*/  LDL.LU R20, [R1+0x210] ;  /* 0x0002100001147983 */ /* 0x001ea20000300800 */
[----:B------:R-:W2:Y:S01]  /*63a60*/  LDL.LU R21, [R1+0x214] ;  /* 0x0002140001157983 */ /* 0x000ea20000300800 */
[----:B-1----:R-:W2:Y:S02]  /*63a70*/  LDL.LU R22, [R1+0x218] ;  /* 0x0002180001167983 */ /* 0x002ea40000300800 */
[----:B------:R-:W2:Y:S02]  /*63a80*/  LDL.LU R23, [R1+0x21c] ;  /* 0x00021c0001177983 */ /* 0x000ea40000300800 */
[----:B------:R-:W-:Y:S01]  /*63a90*/  STL.64 [R1+0x2bd0], R14 ;  /* 0x002bd00e01007387 */ /* 0x000fe20000100a00 */
[----:B------:R0:W-:Y:S04]  /*63aa0*/  STL [R1+0x2bc8], R13 ;  /* 0x002bc80d01007387 */ /* 0x0001e80000100800 */
[----:B0-----:R-:W2:Y:S01]  /*63ab0*/  LDL.LU.64 R12, [R1+0x60] ;  /* 0x00006000010c7983 */ /* 0x001ea20000300a00 */
[----:B------:R-:W3:Y:S02]  /*63ac0*/  LDL.LU R16, [R1+0x580] ;  /* 0x0005800001107983 */ /* 0x000ee40000300800 */
[----:B------:R-:W3:Y:S02]  /*63ad0*/  LDL.LU R17, [R1+0x584] ;  /* 0x0005840001117983 */ /* 0x000ee40000300800 */
[----:B------:R-:W4:Y:S01]  /*63ae0*/  LDL.LU R18, [R1+0x588] ;  /* 0x0005880001127983 */ /* 0x000f220000300800 */
[----:B------:R-:W4:Y:S01]  /*63af0*/  LDL.LU R19, [R1+0x58c] ;  /* 0x00058c0001137983 */ /* 0x000f220000300800 */
[----:B------:R-:W2:Y:S03]  /*63b00*/  LDL R7, [R1+0x688] ;  /* 0x0006880001077983 */ /* 0x000ea60000100800 */
[----:B----4-:R-:W-:Y:S01]  /*63b10*/  STL.64 [R1+0x2b80], R18 ;  /* 0x002b801201007387 */ /* 0x010fe20000100a00 */
[----:B---3--:R0:W-:Y:S01]  /*63b20*/  STL.64 [R1+0x2b78], R16 ;  /* 0x002b781001007387 */ /* 0x0081e20000100a00 */
[----:B--2---:R-:W-:Y:S02]  /*63b30*/  HMMA.16816.F32 R20, R8, R12, R20 ;  /* 0x0000000c0814723c */ /* 0x004fe40000001814 */
[----:B------:R-:W1:Y:S04]  /*63b40*/  LDSM.16.MT88.4 R4, [R7+0x13800] ;  /* 0x013800000704783b */ /* 0x000e680000004200 */
[----:B0-----:R-:W2:Y:S04]  /*63b50*/  LDL.LU.64 R16, [R1+0x20] ;  /* 0x0000200001107983 */ /* 0x001ea80000300a00 */
[----:B--2---:R0:W-:Y:S04]  /*63b60*/  STL.64 [R1+0x2b90], R16 ;  /* 0x002b901001007387 */ /* 0x0041e80000100a00 */
[----:B0-----:R-:W2:Y:S04]  /*63b70*/  LDL.LU.64 R16, [R1+0x30] ;  /* 0x0000300001107983 */ /* 0x001ea80000300a00 */
[----:B--2---:R0:W-:Y:S04]  /*63b80*/  STL.64 [R1+0x2ba8], R16 ;  /* 0x002ba81001007387 */ /* 0x0041e80000100a00 */
[----:B0-----:R-:W2:Y:S04]  /*63b90*/  LDL.LU.64 R16, [R1+0x40] ;  /* 0x0000400001107983 */ /* 0x001ea80000300a00 */
[----:B--2---:R-:W-:Y:S01]  /*63ba0*/  STL.64 [R1+0x2bc0], R16 ;  /* 0x002bc01001007387 */ /* 0x004fe20000100a00 */
[----:B------:R-:W2:Y:S03]  /*63bb0*/  LDL.LU.64 R24, [R1+0x10] ;  /* 0x0000100001187983 */ /* 0x000ea60000300a00 */
[----:B--2---:R0:W-:Y:S04]  /*63bc0*/  STL.64 [R1+0x2b88], R24 ;  /* 0x002b881801007387 */ /* 0x0041e80000100a00 */
[----:B0-----:R-:W2:Y:S01]  /*63bd0*/  LDL.LU R24, [R1+0x590] ;  /* 0x0005900001187983 */ /* 0x001ea20000300800 */
[----:B------:R-:W2:Y:S02]  /*63be0*/  LDL.LU R25, [R1+0x594] ;  /* 0x0005940001197983 */ /* 0x000ea40000300800 */
[----:B------:R-:W3:Y:S02]  /*63bf0*/  LDL.LU R26, [R1+0x598] ;  /* 0x00059800011a7983 */ /* 0x000ee40000300800 */
[----:B------:R-:W3:Y:S01]  /*63c00*/  LDL.LU R27, [R1+0x59c] ;  /* 0x00059c00011b7983 */ /* 0x000ee20000300800 */
[----:B------:R-:W4:Y:S04]  /*63c10*/  LDL.LU.64 R16, [R1+0x50] ;  /* 0x0000500001107983 */ /* 0x000f280000300a00 */
        /* <DEDUP_REMOVED lines=13> */
[----:B------:R-:W-:Y:S02]  /*63cf0*/  STL.64 [R1+0x288], R22 ;  /* 0x0002881601007387 */ /* 0x000fe40000100a00 */
[----:B------:R-:W3:Y:S02]  /*63d00*/  LDL.LU.64 R14, [R1+0x2bd0] ;  /* 0x002bd000010e7983 */ /* 0x000ee40000300a00 */
[----:B0-----:R-:W-:-:S02]  /*63d10*/  IMAD.MOV.U32 R21, RZ, RZ, R12 ;  /* 0x000000ffff157224 */ /* 0x001fc400078e000c */
[----:B------:R-:W-:Y:S02]  /*63d20*/  IMAD.MOV.U32 R12, RZ, RZ, R13 ;  /* 0x000000ffff0c7224 */ /* 0x000fe400078e000d */
[----:B------:R-:W2:Y:S04]  /*63d30*/  LDL.LU R13, [R1+0x2bc8] ;  /* 0x002bc800010d7983 */ /* 0x000ea80000300800 */
[----:B---3--:R-:W-:Y:S04]  /*63d40*/  STL.64 [R1+0x2b48], R14 ;  /* 0x002b480e01007387 */ /* 0x008fe80000100a00 */
[----:B--2---:R0:W-:Y:S04]  /*63d50*/  STL.64 [R1+0x2b40], R12 ;  /* 0x002b400c01007387 */ /* 0x0041e80000100a00 */
        /* <DEDUP_REMOVED lines=11> */
[----:B------:R0:W-:Y:S03]  /*63e10*/  STL.64 [R1+0x2998], R4 ;  /* 0x0029980401007387 */ /* 0x0001e60000100a00 */
[----:B0-----:R-:W4:Y:S01]  /*63e20*/  LDL.LU R4, [R1+0x5c0] ;  /* 0x0005c00001047983 */ /* 0x001f220000300800 */
[----:B------:R-:W4:Y:S02]  /*63e30*/  LDL.LU R5, [R1+0x5c4] ;  /* 0x0005c40001057983 */ /* 0x000f240000300800 */
[----:B------:R-:W4:Y:S02]  /*63e40*/  LDL.LU R6, [R1+0x5c8] ;  /* 0x0005c80001067983 */ /* 0x000f240000300800 */
[----:B------:R-:W4:Y:S02]  /*63e50*/  LDL.LU R7, [R1+0x5cc] ;  /* 0x0005cc0001077983 */ /* 0x000f240000300800 */
        /* <DEDUP_REMOVED lines=30> */
[----:B------:R0:W-:Y:S01]  /*64040*/  STL.64 [R1+0x240], R24 ;  /* 0x0002401801007387 */ /* 0x0001e20000100a00 */
[----:B------:R-:W-:Y:S03]  /*64050*/  STL.64 [R1+0x248], R26 ;  /* 0x0002481a01007387 */ /* 0x000fe60000100a00 */
[----:B0-----:R-:W3:Y:S01]  /*64060*/  LDL.LU.64 R24, [R1+0x2b88] ;  /* 0x002b880001187983 */ /* 0x001ee20000300a00 */
[----:B------:R-:W3:Y:S02]  /*64070*/  LDL.LU.64 R18, [R1+0x2b80] ;  /* 0x002b800001127983 */ /* 0x000ee40000300a00 */
[----:B------:R-:W3:Y:S02]  /*64080*/  LDL.LU.64 R16, [R1+0x2b78] ;  /* 0x002b780001107983 */ /* 0x000ee40000300a00 */
[C---:B---3--:R-:W-:Y:S11]  /*64090*/  HMMA.16816.F32 R16, R8.reuse, R24, R16 ;  /* 0x000000180810723c */ /* 0x048ff60000001810 */
[----:B------:R-:W-:Y:S11]  /*640a0*/  @!UPT UIADD3 URZ, URZ, URZ, URZ ;  /* 0x0000003f3f3ff290 */ /* 0x000ff6000fffe03f */
[----:B------:R-:W-:Y:S01]  /*640b0*/  @!UPT UIADD3 URZ, URZ, URZ, URZ ;  /* 0x0000003f3f3ff290 */ /* 0x000fe2000fffe03f */
[----:B------:R-:W-:Y:S01]  /*640c0*/  STL.64 [R1+0x230], R16 ;  /* 0x0002301001007387 */ /* 0x000fe20000100a00 */
[----:B------:R0:W-:Y:S02]  /*640d0*/  STL.64 [R1+0x238], R18 ;  /* 0x0002381201007387 */ /* 0x0001e40000100a00 */
[----:B0-----:R-:W-:Y:S02]  /*640e0*/  IMAD.MOV.U32 R19, RZ, RZ, R24 ;  /* 0x000000ffff137224 */ /* 0x001fe400078e0018 */
[----:B------:R-:W-:Y:S02]  /*640f0*/  IMAD.MOV.U32 R18, RZ, RZ, R25 ;  /* 0x000000ffff127224 */ /* 0x000fe400078e0019 */
        /* <DEDUP_REMOVED lines=9> */
[----:B------:R-:W3:Y:S02]  /*64190*/  LDL.LU.64 R26, [R1+0x2b58] ;  /* 0x002b5800011a7983 */ /* 0x000ee40000300a00 */
[----:B------:R-:W2:Y:S02]  /*641a0*/  LDL.LU.64 R24, [R1+0x2b50] ;  /* 0x002b500001187983 */ /* 0x000ea40000300a00 */
[----:B--2---:R-:W-:Y:S11]  /*641b0*/  HMMA.16816.F32 R12, R8, R24, R12 ;  /* 0x00000018080c723c */ /* 0x004ff6000000180c */
[----:B------:R-:W-:Y:S11]  /*641c0*/  @!UPT UIADD3 URZ, URZ, URZ, URZ ;  /* 0x0000003f3f3ff290 */ /* 0x000ff6000fffe03f */
[----:B------:R-:W-:Y:S01]  /*641d0*/  @!UPT UIADD3 URZ, URZ, URZ, URZ ;  /* 0x0000003f3f3ff290 */ /* 0x000fe2000fffe03f */
[----:B------:R-:W-:Y:S01]  /*641e0*/  STL.64 [R1+0x210], R12 ;  /* 0x0002100c01007387 */ /* 0x000fe20000100a00 */
[----:B------:R0:W-:Y:S03]  /*641f0*/  STL.64 [R1+0x218], R14 ;  /* 0x0002180e01007387 */ /* 0x0001e60000100a00 */
[----:B0-----:R-:W2:Y:S01]  /*64200*/  LDL.LU.64 R14, [R1+0x2b48] ;  /* 0x002b4800010e7983 */ /* 0x001ea20000300a00 */
[----:B------:R-:W4:Y:S02]  /*64210*/  LDL.LU.64 R12, [R1+0x2b40] ;  /* 0x002b4000010c7983 */ /* 0x000f240000300a00 */
[----:B---3--:R-:W-:Y:S02]  /*64220*/  STL.64 [R1+0x29c0], R26 ;  /* 0x0029c01a01007387 */ /* 0x008fe40000100a00 */
[----:B------:R0:W-:Y:S02]  /*64230*/  STL.64 [R1+0x29b8], R24 ;  /* 0x0029b81801007387 */ /* 0x0001e40000100a00 */
[----:B0-----:R-:W-:-:S02]  /*64240*/  IMAD.MOV.U32 R24, RZ, RZ, R16 ;  /* 0x000000ffff187224 */ /* 0x001fc400078e0010 */
[----:B------:R-:W-:Y:S01]  /*64250*/  IMAD.MOV.U32 R25, RZ, RZ, R17 ;  /* 0x000000ffff197224 */ /* 0x000fe200078e0011 */
[----:B------:R-:W3:Y:S01]  /*64260*/  LDL.LU R16, [R1+0x2b3c] ;  /* 0x002b3c0001107983 */ /* 0x000ee20000300800 */
[----:B------:R-:W3:Y:S03]  /*64270*/  LDL.LU R17, [R1+0x2b38] ;  /* 0x002b380001117983 */ /* 0x000ee60000300800 */
[----:B------:R0:W-:Y:S02]  /*64280*/  STL.64 [R1+0x29d8], R24 ;  /* 0x0029d81801007387 */ /* 0x0001e40000100a00 */
[----:B0-----:R-:W-:Y:S02]  /*64290*/  IMAD.MOV.U32 R24, RZ, RZ, R19 ;  /* 0x000000ffff187224 */ /* 0x001fe400078e0013 */
[----:B------:R-:W-:Y:S01]  /*642a0*/  IMAD.MOV.U32 R25, RZ, RZ, R18 ;  /* 0x000000ffff197224 */ /* 0x000fe200078e0012 */
[----:B------:R-:W2:Y:S01]  /*642b0*/  LDL.LU R19, [R1+0x2b34] ;  /* 0x002b340001137983 */ /* 0x000ea20000300800 */
[----:B------:R-:W2:Y:S03]  /*642c0*/  LDL.LU R18, [R1+0x2b30] ;  /* 0x002b300001127983 */ /* 0x000ea60000300800 */
        /* <DEDUP_REMOVED lines=11> */
[----:B------:R-:W-:Y:S01]  /*64380*/  IMAD.MOV.U32 R25, RZ, RZ, R22 ;  /* 0x000000ffff197224 */ /* 0x000fe200078e0016 */
[----:B------:R-:W3:Y:S01]  /*64390*/  LDL.LU R0, [R1+0x2b2c] ;  /* 0x002b2c0001007983 */ /* 0x000ee20000300800 */
[----:B------:R-:W3:Y:S03]  /*643a0*/  LDL.LU R22, [R1+0x2b28] ;  /* 0x002b280001167983 */ /* 0x000ee60000300800 */
[----:B------:R-:W-:Y:S01]  /*643b0*/  STL.64 [R1+0x2a08], R24 ;  /* 0x002a081801007387 */ /* 0x000fe20000100a00 */
[----:B--2---:R-:W-:Y:S02]  /*643c0*/  STL.64 [R1+0x29d0], R18 ;  /* 0x0029d01201007387 */ /* 0x004fe40000100a00 */
[----:B------:R0:W-:Y:S02]  /*643d0*/  STL.64 [R1+0x29c8], R16 ;  /* 0x0029c81001007387 */ /* 0x0001e40000100a00 */
        /* <DEDUP_REMOVED lines=8> */
[----:B------:R0:W-:Y:S02]  /*64460*/  STL.64 [R1+0x2a20], R24 ;  /* 0x002a201801007387 */ /* 0x0001e40000100a00 */
[----:B0-----:R-:W-:Y:S02]  /*64470*/  IMAD.MOV.U32 R24, RZ, RZ, R7 ;  /* 0x000000ffff187224 */ /* 0x001fe400078e0007 */
        /* <DEDUP_REMOVED lines=18> */
[----:B----4-:R-:W-:Y:S01]  /*645a0*/  IMAD.MOV.U32 R25, RZ, RZ, R12 ;  /* 0x000000ffff197224 */ /* 0x010fe200078e000c */
        /* <DEDUP_REMOVED lines=35> */
[----:B------:R0:W-:Y:S01]  /*647e0*/  STL.64 [R1+0x2ab0], R24 ;  /* 0x002ab01801007387 */ /* 0x0001e20000100a00 */
[----:B---3--:R-:W-:Y:S02]  /*647f0*/  IMAD.MOV.U32 R4, RZ, RZ, R23 ;  /* 0x000000ffff047224 */ /* 0x008fe400078e0017 */
[----:B------:R-:W-:Y:S02]  /*64800*/  IMAD.MOV.U32 R5, RZ, RZ, R22 ;  /* 0x000000ffff057224 */ /* 0x000fe400078e0016 */
[----:B0-----:R-:W-:-:S02]  /*64810*/  IMAD.MOV.U32 R24, RZ, RZ, R0 ;  /* 0x000000ffff187224 */ /* 0x001fc400078e0000 */
        /* <DEDUP_REMOVED lines=10> */
[----:B------:R0:W-:Y:S01]  /*648c0*/  STL.64 [R1+0x2ad0], R4 ;  /* 0x002ad00401007387 */ /* 0x0001e20000100a00 */
[----:B------:R-:W2:Y:S02]  /*648d0*/  LDL.LU R24, [R1+0x520] ;  /* 0x0005200001187983 */ /* 0x000ea40000300800 */
[----:B------:R-:W2:Y:S02]  /*648e0*/  LDL.LU R25, [R1+0x524] ;  /* 0x0005240001197983 */ /* 0x000ea40000300800 */
[----:B------:R-:W2:Y:S01]  /*648f0*/  LDL.LU R26, [R1+0x528] ;  /* 0x00052800011a7983 */ /* 0x000ea20000300800 */
[----:B------:R-:W2:Y:S01]  /*64900*/  LDL.LU R27, [R1+0x52c] ;  /* 0x00052c00011b7983 */ /* 0x000ea20000300800 */
[----:B0-----:R-:W-:-:S02]  /*64910*/  IMAD.MOV.U32 R5, RZ, RZ, R20 ;  /* 0x000000ffff057224 */ /* 0x001fc400078e0014 */
[----:B----4-:R-:W-:Y:S01]  /*64920*/  IMAD.MOV.U32 R4, RZ, RZ, R21 ;  /* 0x000000ffff047224 */ /* 0x010fe200078e0015 */
[----:B------:R-:W4:Y:S01]  /*64930*/  LDL.LU R20, [R1+0x540] ;  /* 0x0005400001147983 */ /* 0x000f220000300800 */
[----:B------:R-:W4:Y:S02]  /*64940*/  LDL.LU R21, [R1+0x544] ;  /* 0x0005440001157983 */ /* 0x000f240000300800 */
        /* <DEDUP_REMOVED lines=26> */
[----:B----4-:R-:W-:Y:S01]  /*64af0*/  HMMA.16816.F32 R8, R8, R12, R20 ;  /* 0x0000000c0808723c */ /* 0x010fe20000001814 */
[----:B--2---:R-:W-:Y:S01]  /*64b00*/  STL.64 [R1+0x2ac0], R18 ;  /* 0x002ac01201007387 */ /* 0x004fe20000100a00 */
[----:B------:R0:W-:Y:S03]  /*64b10*/  STL.64 [R1+0x2ab8], R16 ;  /* 0x002ab81001007387 */ /* 0x0001e60000100a00 */
        /* <DEDUP_REMOVED lines=8> */
[----:B0-----:R-:W2:Y:S01]  /*64ba0*/  LDL.LU R8, [R1+0xf0] ;  /* 0x0000f00001087983 */ /* 0x001ea20000300800 */
[----:B------:R-:W2:Y:S02]  /*64bb0*/  LDL.LU R9, [R1+0xf4] ;  /* 0x0000f40001097983 */ /* 0x000ea40000300800 */
[----:B-1----:R-:W2:Y:S02]  /*64bc0*/  LDL.LU R10, [R1+0xf8] ;  /* 0x0000f800010a7983 */ /* 0x002ea40000300800 */
[----:B------:R-:W2:Y:S01]  /*64bd0*/  LDL.LU R11, [R1+0xfc] ;  /* 0x0000fc00010b7983 */ /* 0x000ea20000300800 */
        /* <DEDUP_REMOVED lines=8> */
[----:B------:R-:W2:Y:S11]  /*64c60*/  LDL.LU.64 R24, [R1+0x2ac8] ;  /* 0x002ac80001187983 */ /* 0x000eb60000300a00 */
[----:B------:R-:W-:Y:S10]  /*64c70*/  @!UPT UIADD3 URZ, URZ, URZ, URZ ;  /* 0x0000003f3f3ff290 */ /* 0x000ff4000fffe03f */
[----:B------:R0:W-:Y:S01]  /*64c80*/  STL.64 [R1+0x1b0], R4 ;  /* 0x0001b00401007387 */ /* 0x0001e20000100a00 */
[----:B------:R-:W-:Y:S03]  /*64c90*/  STL.64 [R1+0x1b8], R6 ;  /* 0x0001b80601007387 */ /* 0x000fe60000100a00 */
[----:B0-----:R-:W4:Y:S01]  /*64ca0*/  LDL.LU R4, [R1+0xe0] ;  /* 0x0000e00001047983 */ /* 0x001f220000300800 */
[----:B------:R-:W4:Y:S01]  /*64cb0*/  LDL.LU R5, [R1+0xe4] ;  /* 0x0000e40001057983 */ /* 0x000f220000300800 */
        /* <DEDUP_REMOVED lines=53> */
[----:B------:R0:W-:Y:S01]  /*65010*/  STL.64 [R1+0x130], R24 ;  /* 0x0001301801007387 */ /* 0x0001e20000100a00 */
[----:B------:R2:W-:Y:S03]  /*65020*/  STL [R1+0x138], R26 ;  /* 0x0001381a01007387 */ /* 0x0005e60000100800 */
[----:B0-----:R-:W2:Y:S01]  /*65030*/  LDL.LU.64 R24, [R1+0x2a08] ;  /* 0x002a080001187983 */ /* 0x001ea20000300a00 */
[----:B---3--:R-:W-:Y:S02]  /*65040*/  IMAD.MOV.U32 R6, RZ, RZ, R3 ;  /* 0x000000ffff067224 */ /* 0x008fe400078e0003 */
[----:B------:R-:W-:-:S05]  /*65050*/  IMAD.MOV.U32 R3, RZ, RZ, R27 ;  /* 0x000000ffff037224 */ /* 0x000fca00078e001b */
[----:B------:R-:W-:Y:S01]  /*65060*/  STL [R1+0x25c8], R3 ;  /* 0x0025c80301007387 */ /* 0x000fe20000100800 */
[C---:B--2---:R-:W-:Y:S03]  /*65070*/  HMMA.16816.F32 R24, R20.reuse, R24, R16 ;  /* 0x000000181418723c */ /* 0x044fe60000001810 */
[----:B------:R-:W2:Y:S01]  /*65080*/  LDL.LU.64 R18, [R1+0x2a00] ;  /* 0x002a000001127983 */ /* 0x000ea20000300a00 */
[----:B------:R-:W2:Y:S11]  /*65090*/  LDL.LU.64 R16, [R1+0x29f8] ;  /* 0x0029f80001107983 */ /* 0x000eb60000300a00 */
[----:B------:R-:W-:Y:S08]  /*650a0*/  @!UPT UIADD3 URZ, URZ, URZ, URZ ;  /* 0x0000003f3f3ff290 */ /* 0x000ff0000fffe03f */
        /* <DEDUP_REMOVED lines=10> */
[----:B------:R-:W-:Y:S02]  /*65150*/  IMAD.MOV.U32 R3, RZ, RZ, R27 ;  /* 0x000000ffff037224 */ /* 0x000fe400078e001b */
[----:B------:R-:W-:-:S03]  /*65160*/  IMAD.MOV.U32 R7, RZ, RZ, R0 ;  /* 0x000000ffff077224 */ /* 0x000fc600078e0000 */
[----:B------:R-:W-:Y:S01]  /*65170*/  STL [R1+0x25cc], R3 ;  /* 0x0025cc0301007387 */ /* 0x000fe20000100800 */
[C---:B--2---:R-:W-:Y:S03]  /*65180*/  HMMA.16816.F32 R24, R20.reuse, R24, R16 ;  /* 0x000000181418723c */ /* 0x044fe60000001810 */
[----:B------:R-:W2:Y:S01]  /*65190*/  LDL.LU.64 R18, [R1+0x29d0] ;  /* 0x0029d00001127983 */ /* 0x000ea20000300a00 */
[----:B------:R-:W4:Y:S11]  /*651a0*/  LDL.LU.64 R16, [R1+0x29c8] ;  /* 0x0029c80001107983 */ /* 0x000f360000300a00 */
[----:B------:R-:W-:Y:S08]  /*651b0*/  @!UPT UIADD3 URZ, URZ, URZ, URZ ;  /* 0x0000003f3f3ff290 */ /* 0x000ff0000fffe03f */
[----:B------:R-:W-:Y:S01]  /*651c0*/  STL.64 [R1+0x100], R24 ;  /* 0x0001001801007387 */ /* 0x000fe20000100a00 */
[----:B------:R0:W-:Y:S02]  /*651d0*/  STL [R1+0x108], R26 ;  /* 0x0001081a01007387 */ /* 0x0001e40000100800 */
[----:B------:R-:W-:Y:S02]  /*651e0*/  IMAD.MOV.U32 R0, RZ, RZ, R27 ;  /* 0x000000ffff007224 */ /* 0x000fe400078e001b */
[----:B0-----:R-:W3:Y:S01]  /*651f0*/  LDL.LU.64 R26, [R1+0x29c0] ;  /* 0x0029c000011a7983 */ /* 0x001ee20000300a00 */
[----:B------:R-:W2:Y:S02]  /*65200*/  LDL.LU.64 R24, [R1+0x29b8] ;  /* 0x0029b80001187983 */ /* 0x000ea40000300a00 */
[----:B------:R-:W-:Y:S01]  /*65210*/  STL [R1+0x25d0], R0 ;  /* 0x0025d00001007387 */ /* 0x000fe20000100800 */
[C---:B--2---:R-:W-:Y:S01]  /*65220*/  HMMA.16816.F32 R8, R20.reuse, R24, R8 ;  /* 0x000000181408723c */ /* 0x044fe20000001808 */
[----:B------:R-:W2:Y:S01]  /*65230*/  LDL R25, [R1+0x1ec4] ;  /* 0x001ec40001197983 */ /* 0x000ea20000100800 */
[----:B---3--:R-:W-:Y:S05]  /*65240*/  STL.64 [R1+0x28f0], R26 ;  /* 0x0028f01a01007387 */ /* 0x008fea0000100a00 */
[----:B------:R-:W-:Y:S11]  /*65250*/  IMAD.MOV.U32 R24, RZ, RZ, R2 ;  /* 0x000000ffff187224 */ /* 0x000ff600078e0002 */
[----:B------:R-:W-:Y:S05]  /*65260*/  @!UPT UIADD3 URZ, URZ, URZ, URZ ;  /* 0x0000003f3f3ff290 */ /* 0x000fea000fffe03f */
[----:B------:R-:W-:Y:S01]  /*65270*/  STL.64 [R1+0xf0], R8 ;  /* 0x0000f00801007387 */ /* 0x000fe20000100a00 */
[----:B------:R-:W-:Y:S03]  /*65280*/  STL.64 [R1+0xf8], R10 ;  /* 0x0000f80a01007387 */ /* 0x000fe60000100a00 */
[----:B--2---:R0:W-:Y:S01]  /*65290*/  STL [R1+0x2918], R25 ;  /* 0x0029181901007387 */ /* 0x0041e20000100800 */
[----:B------:R-:W2:Y:S03]  /*652a0*/  LDL.LU R2, [R1+0x29b0] ;  /* 0x0029b00001027983 */ /* 0x000ea60000300800 */
[----:B0-----:R-:W3:Y:S01]  /*652b0*/  LDL.LU R25, [R1+0x324] ;  /* 0x0003240001197983 */ /* 0x001ee20000300800 */
[----:B------:R-:W2:Y:S02]  /*652c0*/  LDL.LU R26, [R1+0x328] ;  /* 0x00032800011a7983 */ /* 0x000ea40000300800 */
[----:B------:R-:W2:Y:S01]  /*652d0*/  LDL.LU R27, [R1+0x32c] ;  /* 0x00032c00011b7983 */ /* 0x000ea20000300800 */
[----:B----4-:R-:W-:Y:S01]  /*652e0*/  HMMA.16816.F32 R4, R20, R16, R4 ;  /* 0x000000101404723c */ /* 0x010fe20000001804 */
[----:B--2---:R0:W-:Y:S01]  /*652f0*/  STL.64 [R1+0x2928], R26 ;  /* 0x0029281a01007387 */ /* 0x0041e20000100a00 */
[----:B---3--:R-:W-:Y:S03]  /*65300*/  STL.64 [R1+0x2920], R24 ;  /* 0x0029201801007387 */ /* 0x008fe60000100a00 */
[----:B0-----:R-:W2:Y:S01]  /*65310*/  LDL R26, [R1+0x88] ;  /* 0x00008800011a7983 */ /* 0x001ea20000100800 */
[----:B------:R-:W-:-:S05]  /*65320*/  IMAD.MOV.U32 R27, RZ, RZ, R2 ;  /* 0x000000ffff1b7224 */ /* 0x000fca00078e0002 */
[----:B--2---:R0:W-:Y:S11]  /*65330*/  STL.64 [R1+0x2938], R26 ;  /* 0x0029381a01007387 */ /* 0x0041f60000100a00 */
[----:B------:R-:W-:Y:S01]  /*65340*/  @!UPT UIADD3 URZ, URZ, URZ, URZ ;  /* 0x0000003f3f3ff290 */ /* 0x000fe2000fffe03f */
[----:B------:R-:W-:Y:S02]  /*65350*/  STL.64 [R1+0xe0], R4 ;  /* 0x0000e00401007387 */ /* 0x000fe40000100a00 */
[----:B------:R-:W-:Y:S01]  /*65360*/  STL [R1+0xe8], R6 ;  /* 0x0000e80601007387 */ /* 0x000fe20000100800 */
[----:B0-----:R-:W2:Y:S04]  /*65370*/  LDL R26, [R1+0x98] ;  /* 0x00009800011a7983 */ /* 0x001ea80000100800 */
[----:B------:R-:W2:Y:S04]  /*65380*/  LDL R27, [R1+0x9c] ;  /* 0x00009c00011b7983 */ /* 0x000ea80000100800 */
[----:B--2---:R0:W-:Y:S04]  /*65390*/  STL.64 [R1+0x2950], R26 ;  /* 0x0029501a01007387 */ /* 0x0041e80000100a00 */
[----:B0-----:R-:W2:Y:S04]  /*653a0*/  LDL.64 R26, [R1+0xa8] ;  /* 0x0000a800011a7983 */ /* 0x001ea80000100a00 */
[----:B--2---:R0:W-:Y:S01]  /*653b0*/  STL.64 [R1+0x2968], R26 ;  /* 0x0029681a01007387 */ /* 0x0041e20000100a00 */
[----:B------:R1:W-:Y:S03]  /*653c0*/  STL.64 [R1+0x2910], R18 ;  /* 0x0029101201007387 */ /* 0x0003e60000100a00 */
[----:B0-----:R-:W2:Y:S04]  /*653d0*/  LDL R26, [R1+0xb8] ;  /* 0x0000b800011a7983 */ /* 0x001ea80000100800 */
[----:B------:R-:W2:Y:S04]  /*653e0*/  LDL R27, [R1+0xbc] ;  /* 0x0000bc00011b7983 */ /* 0x000ea80000100800 */
[----:B-1----:R-:W3:Y:S04]  /*653f0*/  LDL R18, [R1+0x68] ;  /* 0x0000680001127983 */ /* 0x002ee80000100800 */
[----:B------:R-:W3:Y:S04]  /*65400*/  LDL R19, [R1+0x6c] ;  /* 0x00006c0001137983 */ /* 0x000ee80000100800 */
[----:B--2---:R-:W-:Y:S01]  /*65410*/  STL.64 [R1+0x2980], R26 ;  /* 0x0029801a01007387 */ /* 0x004fe20000100a00 */
[----:B---3--:R0:W-:Y:S02]  /*65420*/  STL.64 [R1+0x2930], R18 ;  /* 0x0029301201007387 */ /* 0x0081e40000100a00 */
[----:B------:R-:W2:Y:S02]  /*65430*/  LDL.LU R16, [R1+0x330] ;  /* 0x0003300001107983 */ /* 0x000ea40000300800 */
[----:B------:R-:W2:Y:S01]  /*65440*/  LDL.LU R17, [R1+0x334] ;  /* 0x0003340001117983 */ /* 0x000ea20000300800 */
[----:B0-----:R-:W3:Y:S01]  /*65450*/  LDL.LU R18, [R1+0x338] ;  /* 0x0003380001127983 */ /* 0x001ee20000300800 */
[----:B------:R-:W3:Y:S02]  /*65460*/  LDL.LU R19, [R1+0x33c] ;  /* 0x00033c0001137983 */ /* 0x000ee40000300800 */
[----:B------:R-:W4:Y:S02]  /*65470*/  LDL R11, [R1+0x1ec8] ;  /* 0x001ec800010b7983 */ /* 0x000f240000100800 */
[----:B------:R-:W4:Y:S01]  /*65480*/  LDL R26, [R1+0xc8] ;  /* 0x0000c800011a7983 */ /* 0x000f220000100800 */
[----:B------:R-:W4:Y:S01]  /*65490*/  LDL R27, [R1+0xcc] ;  /* 0x0000cc00011b7983 */ /* 0x000f220000100800 */
[----:B------:R-:W4:Y:S02]  /*654a0*/  LDL.LU R4, [R1+0xd0] ;  /* 0x0000d00001047983 */ /* 0x000f240000300800 */
[----:B------:R-:W4:Y:S02]  /*654b0*/  LDL.LU R5, [R1+0xd4] ;  /* 0x0000d40001057983 */ /* 0x000f240000300800 */
[----:B------:R-:W-:Y:S01]  /*654c0*/  IMAD.MOV.U32 R2, RZ, RZ, R7 ;  /* 0x000000ffff027224 */ /* 0x000fe200078e0007 */
[----:B------:R-:W4:Y:S01]  /*654d0*/  LDL.LU R6, [R1+0xd8] ;  /* 0x0000d80001067983 */ /* 0x000f220000300800 */
[----:B------:R-:W4:Y:S03]  /*654e0*/  LDL.LU R7, [R1+0xdc] ;  /* 0x0000dc0001077983 */ /* 0x000f260000300800 */
[----:B---3--:R-:W-:Y:S01]  /*654f0*/  STL.64 [R1+0x2948], R18 ;  /* 0x0029481201007387 */ /* 0x008fe20000100a00 */
[----:B--2---:R0:W-:Y:S03]  /*65500*/  STL.64 [R1+0x2940], R16 ;  /* 0x0029401001007387 */ /* 0x0041e60000100a00 */
[----:B----4-:R-:W1:Y:S04]  /*65510*/  LDSM.16.MT88.4 R8, [R11+0x13800] ;  /* 0x013800000b08783b */ /* 0x010e680000004200 */
        /* <DEDUP_REMOVED lines=23> */
[----:B------:R-:W-:Y:S01]  /*65690*/  STL [R1+0x2560], R2 ;  /* 0x0025600201007387 */ /* 0x000fe20000100800 */
[----:B-1----:R0:W-:Y:S02]  /*656a0*/  STL [R1+0x2864], R8 ;  /* 0x0028640801007387 */ /* 0x0021e40000100800 */
[----:B------:R1:W-:Y:S02]  /*656b0*/  STL [R1+0x2860], R9 ;  /* 0x0028600901007387 */ /* 0x0003e40000100800 */
[----:B------:R-:W-:Y:S01]  /*656c0*/  STL [R1+0x285c], R10 ;  /* 0x00285c0a01007387 */ /* 0x000fe20000100800 */
[----:B------:R-:W-:Y:S01]  /*656d0*/  STL [R1+0x2858], R11 ;  /* 0x0028580b01007387 */ /* 0x000fe20000100800 */
[----:B0-----:R-:W-:-:S02]  /*656e0*/  IMAD.MOV.U32 R8, RZ, RZ, R14 ;  /* 0x000000ffff087224 */ /* 0x001fc400078e000e */
[----:B-1----:R-:W-:Y:S01]  /*656f0*/  IMAD.MOV.U32 R9, RZ, RZ, R15 ;  /* 0x000000ffff097224 */ /* 0x002fe200078e000f */
[----:B------:R-:W3:Y:S01]  /*65700*/  LDL.LU R14, [R1+0x29ac] ;  /* 0x0029ac00010e7983 */ /* 0x000ee20000300800 */
[----:B------:R-:W3:Y:S02]  /*65710*/  LDL.LU R15, [R1+0x29a8] ;  /* 0x0029a800010f7983 */ /* 0x000ee40000300800 */
[----:B------:R-:W2:Y:S02]  /*65720*/  LDL.LU.64 R6, [R1+0x29a0] ;  /* 0x0029a00001067983 */ /* 0x000ea40000300a00 */
[----:B------:R-:W2:Y:S01]  /*65730*/  LDL.LU.64 R4, [R1+0x2998] ;  /* 0x0029980001047983 */ /* 0x000ea20000300a00 */
[----:B------:R-:W-:Y:S01]  /*65740*/  STL.64 [R1+0xd0], R20 ;  /* 0x0000d01401007387 */ /* 0x000fe20000100a00 */
[----:B------:R0:W-:Y:S03]  /*65750*/  STL.64 [R1+0xd8], R22 ;  /* 0x0000d81601007387 */ /* 0x0001e60000100a00 */
[----:B0-----:R-:W4:Y:S01]  /*65760*/  LDL.64 R22, [R1+0x78] ;  /* 0x0000780001167983 */ /* 0x001f220000100a00 */
[----:B--2---:R-:W-:Y:S03]  /*65770*/  HMMA.16816.F32 R24, R4, R26, R16 ;  /* 0x0000001a0418723c */ /* 0x004fe60000001810 */
[----:B------:R-:W2:Y:S01]  /*65780*/  LDL.LU.64 R18, [R1+0x2990] ;  /* 0x0029900001127983 */ /* 0x000ea20000300a00 */
[----:B------:R-:W2:Y:S11]  /*65790*/  LDL.LU.64 R16, [R1+0x2988] ;  /* 0x0029880001107983 */ /* 0x000eb60000300a00 */
[----:B------:R-:W-:Y:S08]  /*657a0*/  @!UPT UIADD3 URZ, URZ, URZ, URZ ;  /* 0x0000003f3f3ff290 */ /* 0x000ff0000fffe03f */
[----:B------:R-:W-:Y:S01]  /*657b0*/  STL.64 [R1+0x7b0], R24 ;  /* 0x0007b01801007387 */ /* 0x000fe20000100a00 */
[----:B------:R0:W-:Y:S03]  /*657c0*/  STL.64 [R1+0x7b8], R26 ;  /* 0x0007b81a01007387 */ /* 0x0001e60000100a00 */
        /* <DEDUP_REMOVED lines=42> */
[----:B------:R-:W-:Y:S03]  /*65a70*/  STL.64 [R1+0x6b8], R26 ;  /* 0x0006b81a01007387 */ /* 0x000fe60000100a00 */
[----:B0-----:R-:W4:Y:S01]  /*65a80*/  LDL.LU R25, [R1+0x2918] ;  /* 0x0029180001197983 */ /* 0x001f220000300800 */
[----:B------:R-:W-:Y:S02]  /*65a90*/  IMAD.MOV.U32 R12, RZ, RZ, R22 ;  /* 0x000000ffff0c7224 */ /* 0x000fe400078e0016 */
[----:B------:R-:W-:Y:S01]  /*65aa0*/  IMAD.MOV.U32 R3, RZ, RZ, R23 ;  /* 0x000000ffff037224 */ /* 0x000fe200078e0017 */
[C---:B--2---:R-:W-:Y:S01]  /*65ab0*/  HMMA.16816.F32 R8, R4.reuse, R18, R8 ;  /* 0x000000120408723c */ /* 0x044fe20000001808 */
[----:B---3--:R-:W-:Y:S01]  /*65ac0*/  STL.64 [R1+0x2908], R14 ;  /* 0x0029080e01007387 */ /* 0x008fe20000100a00 */
[----:B------:R-:W-:Y:S03]  /*65ad0*/  STL [R1+0x2900], R12 ;  /* 0x0029000c01007387 */ /* 0x000fe60000100800 */
[----:B----4-:R-:W0:Y:S04]  /*65ae0*/  LDSM.16.MT88.4 R20, [R25+0x13800] ;  /* 0x013800001914783b */ /* 0x010e280000004200 */
[----:B0-----:R0:W-:Y:S11]  /*65af0*/  STL.64 [R1+0x2720], R22 ;  /* 0x0027201601007387 */ /* 0x0011f60000100a00 */
[----:B------:R-:W-:Y:S03]  /*65b00*/  @!UPT UIADD3 URZ, URZ, URZ, URZ ;  /* 0x0000003f3f3ff290 */ /* 0x000fe6000fffe03f */
[----:B------:R-:W-:Y:S02]  /*65b10*/  STL.64 [R1+0x6d0], R8 ;  /* 0x0006d00801007387 */ /* 0x000fe40000100a00 */
[----:B------:R-:W-:Y:S01]  /*65b20*/  STL.64 [R1+0x6d8], R10 ;  /* 0x0006d80a01007387 */ /* 0x000fe20000100a00 */
[----:B0-----:R-:W2:Y:S01]  /*65b30*/  LDL R23, [R1+0x1ec0] ;  /* 0x001ec00001177983 */ /* 0x001ea20000100800 */
[----:B------:R0:W-:Y:S03]  /*65b40*/  STL.64 [R1+0x2718], R20 ;  /* 0x0027181401007387 */ /* 0x0001e60000100a00 */
[----:B--2---:R1:W-:Y:S01]  /*65b50*/  STL [R1+0x286c], R23 ;  /* 0x00286c1701007387 */ /* 0x0043e20000100800 */
[----:B0-----:R-:W2:Y:S02]  /*65b60*/  LDL.LU R20, [R1+0x300] ;  /* 0x0003000001147983 */ /* 0x001ea40000300800 */
[----:B------:R-:W2:Y:S02]  /*65b70*/  LDL.LU R21, [R1+0x304] ;  /* 0x0003040001157983 */ /* 0x000ea40000300800 */
[----:B------:R-:W3:Y:S01]  /*65b80*/  LDL.LU R22, [R1+0x308] ;  /* 0x0003080001167983 */ /* 0x000ee20000300800 */
[----:B-1----:R-:W3:Y:S04]  /*65b90*/  LDL.LU R23, [R1+0x30c] ;  /* 0x00030c0001177983 */ /* 0x002ee80000300800 */
        /* <DEDUP_REMOVED lines=8> */
[----:B------:R-:W4:Y:S02]  /*65c20*/  LDL.LU R18, [R1+0x4e8] ;  /* 0x0004e80001127983 */ /* 0x000f240000300800 */
[----:B------:R-:W4:Y:S01]  /*65c30*/  LDL.LU R19, [R1+0x4ec] ;  /* 0x0004ec0001137983 */ /* 0x000f220000300800 */
[----:B------:R-:W4:Y:S01]  /*65c40*/  LDL.64 R14, [R1+0x58] ;  /* 0x00005800010e7983 */ /* 0x000f220000100a00 */
[----:B------:R-:W2:Y:S02]  /*65c50*/  LDL.LU R8, [R1+0x4b0] ;  /* 0x0004b00001087983 */ /* 0x000ea40000300800 */
[----:B------:R-:W2:Y:S02]  /*65c60*/  LDL.LU R9, [R1+0x4b4] ;  /* 0x0004b40001097983 */ /* 0x000ea40000300800 */
[----:B------:R-:W2:Y:S01]  /*65c70*/  LDL.LU R10, [R1+0x4b8] ;  /* 0x0004b800010a7983 */ /* 0x000ea20000300800 */
[----:B------:R-:W2:Y:S01]  /*65c80*/  LDL.LU R11, [R1+0x4bc] ;  /* 0x0004bc00010b7983 */ /* 0x000ea20000300800 */
[----:B------:R-:W3:Y:S02]  /*65c90*/  LDL.LU R24, [R1+0x4d0] ;  /* 0x0004d00001187983 */ /* 0x000ee40000300800 */
[----:B------:R-:W3:Y:S02]  /*65ca0*/  LDL.LU R25, [R1+0x4d4] ;  /* 0x0004d40001197983 */ /* 0x000ee40000300800 */
[----:B------:R-:W3:Y:S01]  /*65cb0*/  LDL.LU R26, [R1+0x4d8] ;  /* 0x0004d800011a7983 */ /* 0x000ee20000300800 */
[----:B------:R-:W3:Y:S04]  /*65cc0*/  LDL.LU R27, [R1+0x4dc] ;  /* 0x0004dc00011b7983 */ /* 0x000ee80000300800 */
[----:B--2---:R0:W-:Y:S01]  /*65cd0*/  STL.64 [R1+0x28d8], R10 ;  /* 0x0028d80a01007387 */ /* 0x0041e20000100a00 */
[----:B------:R-:W-:Y:S03]  /*65ce0*/  STL.64 [R1+0x28d0], R8 ;  /* 0x0028d00801007387 */ /* 0x000fe60000100a00 */
[----:B0-----:R-:W2:Y:S04]  /*65cf0*/  LDL.64 R10, [R1+0x38] ;  /* 0x00003800010a7983 */ /* 0x001ea80000100a00 */
[----:B--2---:R0:W-:Y:S04]  /*65d00*/  STL.64 [R1+0x28e8], R10 ;  /* 0x0028e80a01007387 */ /* 0x0041e80000100a00 */
[----:B0-----:R-:W2:Y:S01]  /*65d10*/  LDL.64 R10, [R1+0x48] ;  /* 0x00004800010a7983 */ /* 0x001ea20000100a00 */
[----:B---3--:R-:W-:Y:S02]  /*65d20*/  STL.64 [R1+0x2888], R22 ;  /* 0x0028881601007387 */ /* 0x008fe40000100a00 */
[----:B------:R0:W-:Y:S02]  /*65d30*/  STL.64 [R1+0x2880], R20 ;  /* 0x0028801401007387 */ /* 0x0001e40000100a00 */
[----:B0-----:R-:W3:Y:S01]  /*65d40*/  LDL.LU R20, [R1+0x480] ;  /* 0x0004800001147983 */ /* 0x001ee20000300800 */
[----:B------:R-:W3:Y:S02]  /*65d50*/  LDL.LU R21, [R1+0x484] ;  /* 0x0004840001157983 */ /* 0x000ee40000300800 */
[----:B------:R-:W2:Y:S02]  /*65d60*/  LDL.LU R22, [R1+0x488] ;  /* 0x0004880001167983 */ /* 0x000ea40000300800 */
[----:B------:R-:W2:Y:S02]  /*65d70*/  LDL.LU R23, [R1+0x48c] ;  /* 0x00048c0001177983 */ /* 0x000ea40000300800 */
[----:B--2---:R0:W-:Y:S01]  /*65d80*/  STL.64 [R1+0x2898], R22 ;  /* 0x0028981601007387 */ /* 0x0041e20000100a00 */
[----:B---3--:R-:W-:Y:S03]  /*65d90*/  STL.64 [R1+0x2890], R20 ;  /* 0x0028901401007387 */ /* 0x008fe60000100a00 */
[----:B0-----:R-:W2:Y:S04]  /*65da0*/  LDL.64 R22, [R1+0x8] ;  /* 0x0000080001167983 */ /* 0x001ea80000100a00 */
[----:B--2---:R0:W-:Y:S04]  /*65db0*/  STL.64 [R1+0x28b0], R22 ;  /* 0x0028b01601007387 */ /* 0x0041e80000100a00 */
[----:B0-----:R-:W2:Y:S01]  /*65dc0*/  LDL.64 R22, [R1+0x18] ;  /* 0x0000180001167983 */ /* 0x001ea20000100a00 */
[----:B----4-:R-:W-:Y:S03]  /*65dd0*/  HMMA.16816.F32 R16, R4, R14, R16 ;  /* 0x0000000e0410723c */ /* 0x010fe60000001810 */
[----:B--2---:R0:W-:Y:S04]  /*65de0*/  STL.64 [R1+0x28c8], R22 ;  /* 0x0028c81601007387 */ /* 0x0041e80000100a00 */
[----:B0-----:R-:W2:Y:S01]  /*65df0*/  LDL.64 R22, [R1+0x28] ;  /* 0x0000280001167983 */ /* 0x001ea20000100a00 */
[----:B------:R-:W-:-:S03]  /*65e00*/  IMAD.MOV.U32 R13, RZ, RZ, R15 ;  /* 0x000000ffff0d7224 */ /* 0x000fc600078e000f */
[----:B--2---:R0:W-:Y:S01]  /*65e10*/  STL.64 [R1+0x28e0], R22 ;  /* 0x0028e01601007387 */ /* 0x0041e20000100a00 */
[----:B------:R-:W2:Y:S02]  /*65e20*/  LDL.LU R20, [R1+0x4c0] ;  /* 0x0004c00001147983 */ /* 0x000ea40000300800 */
[----:B------:R-:W2:Y:S01]  /*65e30*/  LDL.LU R21, [R1+0x4c4] ;  /* 0x0004c40001157983 */ /* 0x000ea20000300800 */
[----:B0-----:R-:W2:Y:S01]  /*65e40*/  LDL.LU R22, [R1+0x4c8] ;  /* 0x0004c80001167983 */ /* 0x001ea20000300800 */
[----:B------:R-:W2:Y:S07]  /*65e50*/  LDL.LU R23, [R1+0x4cc] ;  /* 0x0004cc0001177983 */ /* 0x000eae0000300800 */
[----:B------:R0:W-:Y:S02]  /*65e60*/  STL.64 [R1+0x6c0], R16 ;  /* 0x0006c01001007387 */ /* 0x0001e40000100a00 */
[----:B------:R1:W-:Y:S02]  /*65e70*/  STL.64 [R1+0x6c8], R18 ;  /* 0x0006c81201007387 */ /* 0x0003e40000100a00 */
[----:B0-----:R-:W-:Y:S01]  /*65e80*/  IMAD.MOV.U32 R16, RZ, RZ, R14 ;  /* 0x000000ffff107224 */ /* 0x001fe200078e000e */
[----:B-1----:R-:W3:Y:S01]  /*65e90*/  LDL.LU.64 R18, [R1+0x2910] ;  /* 0x0029100001127983 */ /* 0x002ee20000300a00 */
[----:B------:R-:W4:Y:S02]  /*65ea0*/  LDL.LU.64 R14, [R1+0x2908] ;  /* 0x00290800010e7983 */ /* 0x000f240000300a00 */
[----:B------:R-:W2:Y:S01]  /*65eb0*/  LDL.LU R12, [R1+0x2900] ;  /* 0x00290000010c7983 */ /* 0x000ea20000300800 */
[----:B------:R-:W-:Y:S01]  /*65ec0*/  HMMA.16816.F32 R24, R4, R10, R24 ;  /* 0x0000000a0418723c */ /* 0x000fe20000001818 */
[----:B----4-:R-:W-:Y:S01]  /*65ed0*/  STL.64 [R1+0x28a8], R14 ;  /* 0x0028a80e01007387 */ /* 0x010fe20000100a00 */
[----:B--2---:R0:W-:Y:S03]  /*65ee0*/  STL.64 [R1+0x28a0], R12 ;  /* 0x0028a00c01007387 */ /* 0x0041e60000100a00 */
[----:B0-----:R-:W2:Y:S01]  /*65ef0*/  LDL.LU R12, [R1+0x490] ;  /* 0x00049000010c7983 */ /* 0x001ea20000300800 */
[----:B------:R-:W2:Y:S02]  /*65f00*/  LDL.LU R13, [R1+0x494] ;  /* 0x00049400010d7983 */ /* 0x000ea40000300800 */
[----:B------:R-:W4:Y:S02]  /*65f10*/  LDL.LU R14, [R1+0x498] ;  /* 0x00049800010e7983 */ /* 0x000f240000300800 */
[----:B------:R-:W4:Y:S02]  /*65f20*/  LDL.LU R15, [R1+0x49c] ;  /* 0x00049c00010f7983 */ /* 0x000f240000300800 */
[----:B------:R-:W-:Y:S01]  /*65f30*/  IMAD.MOV.U32 R17, RZ, RZ, R11 ;  /* 0x000000ffff117224 */ /* 0x000fe200078e000b */
[----:B----4-:R3:W-:Y:S01]  /*65f40*/  STL.64 [R1+0x28c0], R14 ;  /* 0x0028c00e01007387 */ /* 0x0107e20000100a00 */
[----:B--2---:R0:W-:Y:S02]  /*65f50*/  STL.64 [R1+0x28b8], R12 ;  /* 0x0028b80c01007387 */ /* 0x0041e40000100a00 */
[----:B---3--:R-:W-:Y:S01]  /*65f60*/  IMAD.MOV.U32 R14, RZ, RZ, R18 ;  /* 0x000000ffff0e7224 */ /* 0x008fe200078e0012 */
[----:B0-----:R-:W2:Y:S01]  /*65f70*/  LDL.LU R12, [R1+0x4a0] ;  /* 0x0004a000010c7983 */ /* 0x001ea20000300800 */
[----:B------:R-:W2:Y:S02]  /*65f80*/  LDL.LU R13, [R1+0x4a4] ;  /* 0x0004a400010d7983 */ /* 0x000ea40000300800 */
[----:B------:R-:W3:Y:S02]  /*65f90*/  LDL.LU R18, [R1+0x28fc] ;  /* 0x0028fc0001127983 */ /* 0x000ee40000300800 */
[----:B------:R-:W-:-:S02]  /*65fa0*/  IMAD.MOV.U32 R15, RZ, RZ, R19 ;  /* 0x000000ffff0f7224 */ /* 0x000fc400078e0013 */
[----:B------:R-:W3:Y:S01]  /*65fb0*/  LDL.LU R19, [R1+0x28f8] ;  /* 0x0028f80001137983 */ /* 0x000ee20000300800 */
[----:B------:R0:W-:Y:S02]  /*65fc0*/  STL.64 [R1+0x370], R24 ;  /* 0x0003701801007387 */ /* 0x0001e40000100a00 */
[----:B------:R1:W-:Y:S02]  /*65fd0*/  STL.64 [R1+0x378], R26 ;  /* 0x0003781a01007387 */ /* 0x0003e40000100a00 */
[----:B0-----:R-:W-:Y:S01]  /*65fe0*/  IMAD.MOV.U32 R24, RZ, RZ, R10 ;  /* 0x000000ffff187224 */ /* 0x001fe200078e000a */
[----:B-1----:R-:W4:Y:S01]  /*65ff0*/  LDL.LU.64 R26, [R1+0x28f0] ;  /* 0x0028f000011a7983 */ /* 0x002f220000300a00 */
        /* <DEDUP_REMOVED lines=42> */
[----:B------:R-:W3:Y:S02]  /*662a0*/  LDL.LU.64 R20, [R1+0x2880] ;  /* 0x0028800001147983 */ /* 0x000ee40000300a00 */
[----:B------:R-:W-:Y:S01]  /*662b0*/  STL.64 [R1+0x2738], R26 ;  /* 0x0027381a01007387 */ /* 0x000fe20000100a00 */
[C---:B---3--:R-:W-:Y:S11]  /*662c0*/  HMMA.16816.F32 R20, R4.reuse, R18, R20 ;  /* 0x000000120414723c */ /* 0x048ff60000001814 */
[----:B------:R-:W-:Y:S11]  /*662d0*/  @!UPT UIADD3 URZ, URZ, URZ, URZ ;  /* 0x0000003f3f3ff290 */ /* 0x000ff6000fffe03f */
[----:B------:R-:W-:Y:S01]  /*662e0*/  @!UPT UIADD3 URZ, URZ, URZ, URZ ;  /* 0x0000003f3f3ff290 */ /* 0x000fe2000fffe03f */
[----:B------:R-:W-:Y:S01]  /*662f0*/  STL.64 [R1+0x310], R20 ;  /* 0x0003101401007387 */ /* 0x000fe20000100a00 */
[----:B------:R0:W-:Y:S03]  /*66300*/  STL.64 [R1+0x318], R22 ;  /* 0x0003181601007387 */ /* 0x0001e60000100a00 */
[----:B0-----:R-:W2:Y:S01]  /*66310*/  LDL.LU.64 R22, [R1+0x2878] ;  /* 0x0028780001167983 */ /* 0x001ea20000300a00 */
[----:B------:R-:W2:Y:S02]  /*66320*/  LDL.LU.64 R20, [R1+0x2870] ;  /* 0x0028700001147983 */ /* 0x000ea40000300a00 */
[----:B------:R-:W-:Y:S01]  /*66330*/  STL.64 [R1+0x2838], R18 ;  /* 0x0028381201007387 */ /* 0x000fe20000100a00 */
[----:B--2---:R-:W-:Y:S01]  /*66340*/  HMMA.16816.F32 R4, R4, R14, R20 ;  /* 0x0000000e0404723c */ /* 0x004fe20000001814 */
[----:B------:R-:W2:Y:S01]  /*66350*/  LDL.LU R23, [R1+0x286c] ;  /* 0x00286c0001177983 */ /* 0x000ea20000300800 */
[----:B------:R-:W-:Y:S11]  /*66360*/  STL.64 [R1+0x2850], R14 ;  /* 0x0028500e01007387 */ /* 0x000ff60000100a00 */
[----:B------:R-:W-:Y:S10]  /*66370*/  @!UPT UIADD3 URZ, URZ, URZ, URZ ;  /* 0x0000003f3f3ff290 */ /* 0x000ff4000fffe03f */
[----:B------:R-:W-:Y:S01]  /*66380*/  STL.64 [R1+0x300], R4 ;  /* 0x0003000401007387 */ /* 0x000fe20000100a00 */
[----:B------:R-:W-:Y:S02]  /*66390*/  STL.64 [R1+0x308], R6 ;  /* 0x0003080601007387 */ /* 0x000fe40000100a00 */
[----:B------:R-:W3:Y:S02]  /*663a0*/  LDL.LU R20, [R1+0x380] ;  /* 0x0003800001147983 */ /* 0x000ee40000300800 */
[----:B------:R-:W3:Y:S01]  /*663b0*/  LDL.LU R21, [R1+0x384] ;  /* 0x0003840001157983 */ /* 0x000ee20000300800 */
[----:B------:R-:W4:Y:S04]  /*663c0*/  LDL.LU R22, [R1+0x388] ;  /* 0x0003880001167983 */ /* 0x000f280000300800 */
[----:B--2---:R0:W1:Y:S04]  /*663d0*/  LDSM.16.MT88.4 R4, [R23+0x13800] ;  /* 0x013800001704783b */ /* 0x0040680000004200 */
[----:B0-----:R-:W4:Y:S01]  /*663e0*/  LDL.LU R23, [R1+0x38c] ;  /* 0x00038c0001177983 */ /* 0x001f220000300800 */
[----:B------:R-:W-:-:S02]  /*663f0*/  IMAD.MOV.U32 R26, RZ, RZ, R2 ;  /* 0x000000ffff1a7224 */ /* 0x000fc400078e0002 */
[----:B------:R-:W-:Y:S02]  /*66400*/  IMAD.MOV.U32 R27, RZ, RZ, R8 ;  /* 0x000000ffff1b7224 */ /* 0x000fe400078e0008 */
[----:B------:R-:W2:Y:S01]  /*66410*/  LDL.LU R2, [R1+0x2868] ;  /* 0x0028680001027983 */ /* 0x000ea20000300800 */
[----:B------:R-:W2:Y:S02]  /*66420*/  LDL.LU R8, [R1+0x2864] ;  /* 0x0028640001087983 */ /* 0x000ea40000300800 */
[----:B------:R0:W-:Y:S02]  /*66430*/  STL.64 [R1+0x2750], R26 ;  /* 0x0027501a01007387 */ /* 0x0001e40000100a00 */
[----:B0-----:R-:W-:Y:S02]  /*66440*/  IMAD.MOV.U32 R26, RZ, RZ, R9 ;  /* 0x000000ffff1a7224 */ /* 0x001fe400078e0009 */
[----:B------:R-:W-:Y:S01]  /*66450*/  IMAD.MOV.U32 R27, RZ, RZ, R10 ;  /* 0x000000ffff1b7224 */ /* 0x000fe200078e000a */
[----:B------:R-:W2:Y:S01]  /*66460*/  LDL.LU R9, [R1+0x2860] ;  /* 0x0028600001097983 */ /* 0x000ea20000300800 */
[----:B------:R-:W2:Y:S03]  /*66470*/  LDL.LU R10, [R1+0x285c] ;  /* 0x00285c00010a7983 */ /* 0x000ea60000300800 */
[----:B------:R-:W-:Y:S04]  /*66480*/  STL.64 [R1+0x2768], R26 ;  /* 0x0027681a01007387 */ /* 0x000fe80000100a00 */
[----:B----4-:R-:W-:Y:S01]  /*66490*/  STL.64 [R1+0x2730], R22 ;  /* 0x0027301601007387 */ /* 0x010fe20000100a00 */
[----:B---3--:R0:W-:Y:S03]  /*664a0*/  STL.64 [R1+0x2728], R20 ;  /* 0x0027281401007387 */ /* 0x0081e60000100a00 */
[----:B0-----:R-:W3:Y:S01]  /*664b0*/  LDL.LU R20, [R1+0x390] ;  /* 0x0003900001147983 */ /* 0x001ee20000300800 */
[----:B------:R-:W3:Y:S02]  /*664c0*/  LDL.LU R21, [R1+0x394] ;  /* 0x0003940001157983 */ /* 0x000ee40000300800 */
[----:B------:R-:W4:Y:S02]  /*664d0*/  LDL.LU R22, [R1+0x398] ;  /* 0x0003980001167983 */ /* 0x000f240000300800 */
[----:B------:R-:W4:Y:S02]  /*664e0*/  LDL.LU R23, [R1+0x39c] ;  /* 0x00039c0001177983 */ /* 0x000f240000300800 */
[----:B------:R-:W-:-:S02]  /*664f0*/  IMAD.MOV.U32 R26, RZ, RZ, R11 ;  /* 0x000000ffff1a7224 */ /* 0x000fc400078e000b */
[----:B------:R-:W-:Y:S01]  /*66500*/  IMAD.MOV.U32 R27, RZ, RZ, R29 ;  /* 0x000000ffff1b7224 */ /* 0x000fe200078e001d */
[----:B------:R-:W2:Y:S04]  /*66510*/  LDL.LU R11, [R1+0x2858] ;  /* 0x00285800010b7983 */ /* 0x000ea80000300800 */
        /* <DEDUP_REMOVED lines=18> */
[----:B------:R0:W-:Y:S02]  /*66640*/  STL.64 [R1+0x27b0], R26 ;  /* 0x0027b01a01007387 */ /* 0x0001e40000100a00 */
[----:B0-----:R-:W-:Y:S02]  /*66650*/  IMAD.MOV.U32 R26, RZ, RZ, R16 ;  /* 0x000000ffff1a7224 */ /* 0x001fe400078e0010 */
[----:B------:R-:W-:Y:S01]  /*66660*/  IMAD.MOV.U32 R27, RZ, RZ, R13 ;  /* 0x000000ffff1b7224 */ /* 0x000fe200078e000d */
[----:B----4-:R-:W-:Y:S01]  /*66670*/  STL.64 [R1+0x2778], R22 ;  /* 0x0027781601007387 */ /* 0x010fe20000100a00 */
[----:B---3--:R0:W-:Y:S03]  /*66680*/  STL.64 [R1+0x2770], R20 ;  /* 0x0027701401007387 */ /* 0x0081e60000100a00 */
[----:B0-----:R-:W3:Y:S01]  /*66690*/  LDL.LU R20, [R1+0x3c0] ;  /* 0x0003c00001147983 */ /* 0x001ee20000300800 */
[----:B------:R-:W3:Y:S02]  /*666a0*/  LDL.LU R21, [R1+0x3c4] ;  /* 0x0003c40001157983 */ /* 0x000ee40000300800 */
[----:B------:R-:W4:Y:S02]  /*666b0*/  LDL.LU R22, [R1+0x3c8] ;  /* 0x0003c80001167983 */ /* 0x000f240000300800 */
[----:B------:R-:W4:Y:S01]  /*666c0*/  LDL.LU R23, [R1+0x3cc] ;  /* 0x0003cc0001177983 */ /* 0x000f220000300800 */
[----:B------:R0:W-:Y:S04]  /*666d0*/  STL.64 [R1+0x27c8], R26 ;  /* 0x0027c81a01007387 */ /* 0x0001e80000100a00 */
[----:B0-----:R-:W2:Y:S04]  /*666e0*/  LDL.64 R26, [R1+0x68] ;  /* 0x00006800011a7983 */ /* 0x001ea80000100a00 */
[----:B--2---:R-:W-:Y:S01]  /*666f0*/  STL.64 [R1+0x27e0], R26 ;  /* 0x0027e01a01007387 */ /* 0x004fe20000100a00 */
[----:B----4-:R-:W-:Y:S02]  /*66700*/  STL.64 [R1+0x2790], R22 ;  /* 0x0027901601007387 */ /* 0x010fe40000100a00 */
[----:B---3--:R0:W-:Y:S02]  /*66710*/  STL.64 [R1+0x2788], R20 ;  /* 0x0027881401007387 */ /* 0x0081e40000100a00 */
        /* <DEDUP_REMOVED lines=13> */
[----:B------:R-:W4:Y:S04]  /*667f0*/  LDL.64 R26, [R1+0x88] ;  /* 0x00008800011a7983 */ /* 0x000f280000100a00 */
[----:B----4-:R0:W-:Y:S04]  /*66800*/  STL.64 [R1+0x2810], R26 ;  /* 0x0028101a01007387 */ /* 0x0101e80000100a00 */
[----:B0-----:R-:W4:Y:S04]  /*66810*/  LDL.64 R26, [R1+0x98] ;  /* 0x00009800011a7983 */ /* 0x001f280000100a00 */
[----:B----4-:R-:W-:Y:S01]  /*66820*/  STL.64 [R1+0x2818], R26 ;  /* 0x0028181a01007387 */ /* 0x010fe20000100a00 */
[----:B---3--:R-:W-:Y:S02]  /*66830*/  STL.64 [R1+0x27c0], R22 ;  /* 0x0027c01601007387 */ /* 0x008fe40000100a00 */
[----:B--2---:R0:W-:Y:S02]  /*66840*/  STL.64 [R1+0x27b8], R20 ;  /* 0x0027b81401007387 */ /* 0x0041e40000100a00 */
        /* <DEDUP_REMOVED lines=8> */
[----:B------:R-:W3:Y:S01]  /*668d0*/  LDL.LU R12, [R1+0x460] ;  /* 0x00046000010c7983 */ /* 0x000ee20000300800 */
[----:B------:R-:W3:Y:S02]  /*668e0*/  LDL.LU R13, [R1+0x464] ;  /* 0x00046400010d7983 */ /* 0x000ee40000300800 */
[----:B------:R-:W-:-:S02]  /*668f0*/  IMAD.MOV.U32 R26, RZ, RZ, R2 ;  /* 0x000000ffff1a7224 */ /* 0x000fc400078e0002 */
[----:B------:R-:W-:Y:S01]  /*66900*/  IMAD.MOV.U32 R27, RZ, RZ, R0 ;  /* 0x000000ffff1b7224 */ /* 0x000fe200078e0000 */
[----:B------:R-:W3:Y:S01]  /*66910*/  LDL.LU R14, [R1+0x468] ;  /* 0x00046800010e7983 */ /* 0x000ee20000300800 */
[----:B------:R-:W3:Y:S03]  /*66920*/  LDL.LU R15, [R1+0x46c] ;  /* 0x00046c00010f7983 */ /* 0x000ee60000300800 */
[----:B--2---:R0:W-:Y:S01]  /*66930*/  STL.64 [R1+0x2848], R18 ;  /* 0x0028481201007387 */ /* 0x0041e20000100a00 */
[----:B----4-:R-:W-:Y:S03]  /*66940*/  STL.64 [R1+0x2840], R16 ;  /* 0x0028401001007387 */ /* 0x010fe60000100a00 */
[----:B0-----:R-:W2:Y:S01]  /*66950*/  LDL.64 R18, [R1+0xc8] ;  /* 0x0000c80001127983 */ /* 0x001ea20000100a00 */
[----:B------:R0:W-:Y:S03]  /*66960*/  STL.64 [R1+0x2830], R26 ;  /* 0x0028301a01007387 */ /* 0x0001e60000100a00 */
        /* <DEDUP_REMOVED lines=13> */
[C---:B------:R-:W-:Y:S01]  /*66a40*/  HMMA.16816.F32 R12, R8.reuse, R18, R12 ;  /* 0x00000012080c723c */ /* 0x040fe2000000180c */
[----:B---3--:R-:W-:Y:S01]  /*66a50*/  STL.64 [R1+0x2808], R22 ;  /* 0x0028081601007387 */ /* 0x008fe20000100a00 */
[----:B--2---:R0:W-:Y:S03]  /*66a60*/  STL.64 [R1+0x2800], R20 ;  /* 0x0028001401007387 */ /* 0x0041e60000100a00 */
[----:B0-----:R-:W2:Y:S01]  /*66a70*/  LDL.LU R20, [R1+0x420] ;  /* 0x0004200001147983 */ /* 0x001ea20000300800 */
[----:B------:R-:W2:Y:S02]  /*66a80*/  LDL.LU R21, [R1+0x424] ;  /* 0x0004240001157983 */ /* 0x000ea40000300800 */
[----:B------:R-:W3:Y:S02]  /*66a90*/  LDL.LU R22, [R1+0x428] ;  /* 0x0004280001167983 */ /* 0x000ee40000300800 */
[----:B------:R-:W3:Y:S02]  /*66aa0*/  LDL.LU R23, [R1+0x42c] ;  /* 0x00042c0001177983 */ /* 0x000ee40000300800 */
[----:B------:R-:W-:Y:S01]  /*66ab0*/  IMAD.MOV.U32 R3, RZ, RZ, R19 ;  /* 0x000000ffff037224 */ /* 0x000fe200078e0013 */
        /* <DEDUP_REMOVED lines=8> */
[----:B0-----:R-:W3:Y:S01]  /*66b40*/  LDL.LU R4, [R1+0x430] ;  /* 0x0004300001047983 */ /* 0x001ee20000300800 */
[----:B------:R-:W3:Y:S02]  /*66b50*/  LDL.LU R5, [R1+0x434] ;  /* 0x0004340001057983 */ /* 0x000ee40000300800 */
[----:B------:R-:W3:Y:S02]  /*66b60*/  LDL.LU R6, [R1+0x438] ;  /* 0x0004380001067983 */ /* 0x000ee40000300800 */
[----:B------:R-:W3:Y:S01]  /*66b70*/  LDL.LU R7, [R1+0x43c] ;  /* 0x00043c0001077983 */ /* 0x000ee20000300800 */
[----:B------:R0:W-:Y:S01]  /*66b80*/  STL.64 [R1+0x770], R12 ;  /* 0x0007700c01007387 */ /* 0x0001e20000100a00 */
[----:B------:R1:W-:Y:S02]  /*66b90*/  STL.64 [R1+0x778], R14 ;  /* 0x0007780e01007387 */ /* 0x0003e40000100a00 */
[----:B0-----:R-:W-:Y:S01]  /*66ba0*/  IMAD.MOV.U32 R12, RZ, RZ, R18 ;  /* 0x000000ffff0c7224 */ /* 0x001fe200078e0012 */
[----:B-1----:R-:W2:Y:S01]  /*66bb0*/  LDL.LU.64 R14, [R1+0x2850] ;  /* 0x00285000010e7983 */ /* 0x002ea20000300a00 */
[----:B------:R-:W2:Y:S02]  /*66bc0*/  LDL.LU.64 R18, [R1+0x2848] ;  /* 0x0028480001127983 */ /* 0x000ea40000300a00 */
[----:B------:R-:W2:Y:S02]  /*66bd0*/  LDL.LU.64 R16, [R1+0x2840] ;  /* 0x0028400001107983 */ /* 0x000ea40000300a00 */
[----:B----4-:R-:W-:Y:S01]  /*66be0*/  IMAD.MOV.U32 R13, RZ, RZ, R27 ;  /* 0x000000ffff0d7224 */ /* 0x010fe200078e001b */
[C---:B--2---:R-:W-:Y:S11]  /*66bf0*/  HMMA.16816.F32 R16, R8.reuse, R26, R16 ;  /* 0x0000001a0810723c */ /* 0x044ff60000001810 */
[----:B------:R-:W-:Y:S11]  /*66c00*/  @!UPT UIADD3 URZ, URZ, URZ, URZ ;  /* 0x0000003f3f3ff290 */ /* 0x000ff6000fffe03f */
[----:B------:R-:W-:Y:S01]  /*66c10*/  @!UPT UIADD3 URZ, URZ, URZ, URZ ;  /* 0x0000003f3f3ff290 */ /* 0x000fe2000fffe03f */
[----:B------:R0:W-:Y:S01]  /*66c20*/  STL.64 [R1+0x760], R16 ;  /* 0x0007601001007387 */ /* 0x0001e20000100a00 */
[----:B------:R1:W-:Y:S02]  /*66c30*/  STL.64 [R1+0x768], R18 ;  /* 0x0007681201007387 */ /* 0x0003e40000100a00 */
[----:B0-----:R-:W-:Y:S01]  /*66c40*/  IMAD.MOV.U32 R16, RZ, RZ, R26 ;  /* 0x000000ffff107224 */ /* 0x001fe200078e001a */
[----:B-1----:R-:W2:Y:S01]  /*66c50*/  LDL.LU.64 R18, [R1+0x2838] ;  /* 0x0028380001127983 */ /* 0x002ea20000300a00 */
[----:B------:R-:W4:Y:S02]  /*66c60*/  LDL.LU.64 R26, [R1+0x2830] ;  /* 0x00283000011a7983 */ /* 0x000f240000300a00 */
[C---:B----4-:R-:W-:Y:S01]  /*66c70*/  HMMA.16816.F32 R24, R8.reuse, R26, R20 ;  /* 0x0000001a0818723c */ /* 0x050fe20000001814 */
[----:B------:R-:W4:Y:S01]  /*66c80*/  LDL.LU.64 R22, [R1+0x2828] ;  /* 0x0028280001167983 */ /* 0x000f220000300a00 */
[----:B------:R-:W4:Y:S11]  /*66c90*/  LDL.LU.64 R20, [R1+0x2820] ;  /* 0x0028200001147983 */ /* 0x000f360000300a00 */
[----:B------:R-:W-:Y:S10]  /*66ca0*/  @!UPT UIADD3 URZ, URZ, URZ, URZ ;  /* 0x0000003f3f3ff290 */ /* 0x000ff4000fffe03f */
[----:B------:R-:W-:Y:S01]  /*66cb0*/  STL.64 [R1+0x750], R24 ;  /* 0x0007501801007387 */ /* 0x000fe20000100a00 */
[----:B------:R0:W-:Y:S03]  /*66cc0*/  STL.64 [R1+0x758], R26 ;  /* 0x0007581a01007387 */ /* 0x0001e60000100a00 */
[----:B0-----:R-:W3:Y:S02]  /*66cd0*/  LDL.LU.64 R26, [R1+0x2818] ;  /* 0x00281800011a7983 */ /* 0x001ee40000300a00 */
[C---:B---3--:R-:W-:Y:S11]  /*66ce0*/  HMMA.16816.F32 R4, R8.reuse, R26, R4 ;  /* 0x0000001a0804723c */ /* 0x048ff60000001804 */
[----:B------:R-:W-:Y:S11]  /*66cf0*/  @!UPT UIADD3 URZ, URZ, URZ, URZ ;  /* 0x0000003f3f3ff290 */ /* 0x000ff6000fffe03f */
[----:B------:R-:W-:Y:S01]  /*66d00*/  @!UPT UIADD3 URZ, URZ, URZ, URZ ;  /* 0x0000003f3f3ff290 */ /* 0x000fe2000fffe03f */
[----:B------:R0:W-:Y:S01]  /*66d10*/  STL.64 [R1+0x740], R4 ;  /* 0x0007400401007387 */ /* 0x0001e20000100a00 */
[----:B------:R-:W-:Y:S02]  /*66d20*/  STL.64 [R1+0x748], R6 ;  /* 0x0007480601007387 */ /* 0x000fe40000100a00 */
[----:B0-----:R-:W-:Y:S02]  /*66d30*/  IMAD.MOV.U32 R5, RZ, RZ, R26 ;  /* 0x000000ffff057224 */ /* 0x001fe400078e001a */
[----:B------:R-:W-:Y:S02]  /*66d40*/  IMAD.MOV.U32 R4, RZ, RZ, R27 ;  /* 0x000000ffff047224 */ /* 0x000fe400078e001b */
[----:B------:R-:W4:Y:S02]  /*66d50*/  LDL.LU.64 R26, [R1+0x2810] ;  /* 0x00281000011a7983 */ /* 0x000f240000300a00 */
[----:B----4-:R-:W-:Y:S01]  /*66d60*/  HMMA.16816.F32 R20, R8, R26, R20 ;  /* 0x0000001a0814723c */ /* 0x010fe20000001814 */
        /* <DEDUP_REMOVED lines=8> */
[C---:B---3--:R-:W-:Y:S01]  /*66df0*/  HMMA.16816.F32 R24, R8.reuse, R26, R20 ;  /* 0x0000001a0818723c */ /* 0x048fe20000001814 */
[----:B------:R-:W3:Y:S01]  /*66e00*/  LDL.LU.64 R22, [R1+0x27f0] ;  /* 0x0027f00001167983 */ /* 0x000ee20000300a00 */
[----:B------:R-:W3:Y:S11]  /*66e10*/  LDL.LU.64 R20, [R1+0x27e8] ;  /* 0x0027e80001147983 */ /* 0x000ef60000300a00 */
[----:B------:R-:W-:Y:S10]  /*66e20*/  @!UPT UIADD3 URZ, URZ, URZ, URZ ;  /* 0x0000003f3f3ff290 */ /* 0x000ff4000fffe03f */
        /* <DEDUP_REMOVED lines=54> */
[C---:B---3--:R-:W-:Y:S11]  /*67190*/  HMMA.16816.F32 R20, R8.reuse, R26, R20 ;  /* 0x0000001a0814723c */ /* 0x048ff60000001814 */
[----:B------:R-:W-:Y:S11]  /*671a0*/  @!UPT UIADD3 URZ, URZ, URZ, URZ ;  /* 0x0000003f3f3ff290 */ /* 0x000ff6000fffe03f */
[----:B------:R-:W-:Y:S01]  /*671b0*/  @!UPT UIADD3 URZ, URZ, URZ, URZ ;  /* 0x0000003f3f3ff290 */ /* 0x000fe2000fffe03f */
[----:B------:R-:W-:Y:S01]  /*671c0*/  STL.64 [R1+0x510], R20 ;  /* 0x0005101401007387 */ /* 0x000fe20000100a00 */
[----:B------:R0:W-:Y:S03]  /*671d0*/  STL.64 [R1+0x518], R22 ;  /* 0x0005181601007387 */ /* 0x0001e60000100a00 */
[----:B0-----:R-:W2:Y:S01]  /*671e0*/  LDL.LU.64 R22, [R1+0x2730] ;  /* 0x0027300001167983 */ /* 0x001ea20000300a00 */
[----:B------:R-:W2:Y:S02]  /*671f0*/  LDL.LU.64 R20, [R1+0x2728] ;  /* 0x0027280001147983 */ /* 0x000ea40000300a00 */
[----:B------:R0:W-:Y:S02]  /*67200*/  STL.64 [R1+0x2680], R26 ;  /* 0x0026801a01007387 */ /* 0x0001e40000100a00 */
[----:B0-----:R-:W3:Y:S04]  /*67210*/  LDL.LU.64 R26, [R1+0x58] ;  /* 0x00005800011a7983 */ /* 0x001ee80000300a00 */
[----:B---3--:R0:W-:Y:S01]  /*67220*/  STL.64 [R1+0x2690], R26 ;  /* 0x0026901a01007387 */ /* 0x0081e20000100a00 */
[----:B------:R-:W3:Y:S02]  /*67230*/  LDL.LU R24, [R1+0x2f0] ;  /* 0x0002f00001187983 */ /* 0x000ee40000300800 */
[----:B------:R-:W3:Y:S01]  /*67240*/  LDL.LU R25, [R1+0x2f4] ;  /* 0x0002f40001197983 */ /* 0x000ee20000300800 */
[----:B0-----:R-:W3:Y:S01]  /*67250*/  LDL.LU R26, [R1+0x2f8] ;  /* 0x0002f800011a7983 */ /* 0x001ee20000300800 */
        /* <DEDUP_REMOVED lines=8> */
[----:B------:R-:W-:Y:S01]  /*672e0*/  STL.64 [R1+0x2670], R18 ;  /* 0x0026701201007387 */ /* 0x000fe20000100a00 */
[----:B---3--:R-:W-:Y:S07]  /*672f0*/  HMMA.16816.F32 R8, R8, R14, R24 ;  /* 0x0000000e0808723c */ /* 0x008fee0000001818 */
[----:B------:R-:W-:-:S02]  /*67300*/  IMAD.MOV.U32 R26, RZ, RZ, R7 ;  /* 0x000000ffff1a7224 */ /* 0x000fc400078e0007 */
[----:B------:R-:W-:Y:S11]  /*67310*/  IMAD.MOV.U32 R27, RZ, RZ, R6 ;  /* 0x000000ffff1b7224 */ /* 0x000ff600078e0006 */
[----:B------:R-:W-:Y:S03]  /*67320*/  @!UPT UIADD3 URZ, URZ, URZ, URZ ;  /* 0x0000003f3f3ff290 */ /* 0x000fe6000fffe03f */
[----:B------:R-:W-:Y:S01]  /*67330*/  STL.64 [R1+0x4f0], R8 ;  /* 0x0004f00801007387 */ /* 0x000fe20000100a00 */
[----:B------:R-:W-:Y:S02]  /*67340*/  STL.64 [R1+0x4f8], R10 ;  /* 0x0004f80a01007387 */ /* 0x000fe40000100a00 */
[----:B------:R0:W-:Y:S02]  /*67350*/  STL.64 [R1+0x26a8], R26 ;  /* 0x0026a81a01007387 */ /* 0x0001e40000100a00 */
[----:B0-----:R-:W3:Y:S04]  /*67360*/  LDL.LU.64 R26, [R1+0x78] ;  /* 0x00007800011a7983 */ /* 0x001ee80000300a00 */
[----:B---3--:R0:W-:Y:S01]  /*67370*/  STL.64 [R1+0x26c0], R26 ;  /* 0x0026c01a01007387 */ /* 0x0081e20000100a00 */
[----:B------:R-:W3:Y:S02]  /*67380*/  LDL.LU R24, [R1+0x2a0] ;  /* 0x0002a00001187983 */ /* 0x000ee40000300800 */
[----:B------:R-:W3:Y:S01]  /*67390*/  LDL.LU R25, [R1+0x2a4] ;  /* 0x0002a40001197983 */ /* 0x000ee20000300800 */
[----:B0-----:R-:W4:Y:S01]  /*673a0*/  LDL.LU R26, [R1+0x2a8] ;  /* 0x0002a800011a7983 */ /* 0x001f220000300800 */
[----:B------:R-:W4:Y:S03]  /*673b0*/  LDL.LU R27, [R1+0x2ac] ;  /* 0x0002ac00011b7983 */ /* 0x000f260000300800 */
[----:B----4-:R0:W-:Y:S01]  /*673c0*/  STL.64 [R1+0x26d0], R26 ;  /* 0x0026d01a01007387 */ /* 0x0101e20000100a00 */
[----:B---3--:R-:W-:Y:S02]  /*673d0*/  STL.64 [R1+0x26c8], R24 ;  /* 0x0026c81801007387 */ /* 0x008fe40000100a00 */
[----:B0-----:R-:W-:-:S02]  /*673e0*/  IMAD.MOV.U32 R27, RZ, RZ, R4 ;  /* 0x000000ffff1b7224 */ /* 0x001fc400078e0004 */
[----:B------:R-:W-:Y:S01]  /*673f0*/  IMAD.MOV.U32 R26, RZ, RZ, R5 ;  /* 0x000000ffff1a7224 */ /* 0x000fe200078e0005 */
[----:B------:R-:W3:Y:S01]  /*67400*/  LDL.LU R4, [R1+0x2c0] ;  /* 0x0002c00001047983 */ /* 0x000ee20000300800 */
[----:B------:R-:W3:Y:S02]  /*67410*/  LDL.LU R5, [R1+0x2c4] ;  /* 0x0002c40001057983 */ /* 0x000ee40000300800 */
[----:B------:R-:W4:Y:S02]  /*67420*/  LDL.LU R6, [R1+0x2c8] ;  /* 0x0002c80001067983 */ /* 0x000f240000300800 */
[----:B------:R-:W4:Y:S02]  /*67430*/  LDL.LU R7, [R1+0x2cc] ;  /* 0x0002cc0001077983 */ /* 0x000f240000300800 */
[----:B------:R-:W-:Y:S02]  /*67440*/  IMAD.MOV.U32 R18, RZ, RZ, R16 ;  /* 0x000000ffff127224 */ /* 0x000fe400078e0010 */
[----:B------:R-:W-:Y:S01]  /*67450*/  IMAD.MOV.U32 R19, RZ, RZ, R13 ;  /* 0x000000ffff137224 */ /* 0x000fe200078e000d */
[----:B----4-:R-:W-:Y:S01]  /*67460*/  STL.64 [R1+0x26f8], R6 ;  /* 0x0026f80601007387 */ /* 0x010fe20000100a00 */
[----:B---3--:R0:W-:Y:S03]  /*67470*/  STL.64 [R1+0x26f0], R4 ;  /* 0x0026f00401007387 */ /* 0x0081e60000100a00 */
[----:B------:R-:W-:Y:S01]  /*67480*/  STL.64 [R1+0x2700], R18 ;  /* 0x0027001201007387 */ /* 0x000fe20000100a00 */
[----:B0-----:R-:W3:Y:S01]  /*67490*/  LDL.LU R4, [R1+0x2d0] ;  /* 0x0002d00001047983 */ /* 0x001ee20000300800 */
[----:B------:R-:W3:Y:S02]  /*674a0*/  LDL.LU R5, [R1+0x2d4] ;  /* 0x0002d40001057983 */ /* 0x000ee40000300800 */
[----:B------:R-:W4:Y:S02]  /*674b0*/  LDL.LU R6, [R1+0x2d8] ;  /* 0x0002d80001067983 */ /* 0x000f240000300800 */
[----:B------:R-:W4:Y:S02]  /*674c0*/  LDL.LU R7, [R1+0x2dc] ;  /* 0x0002dc0001077983 */ /* 0x000f240000300800 */
[----:B----4-:R-:W-:Y:S01]  /*674d0*/  STL.64 [R1+0x2710], R6 ;  /* 0x0027100601007387 */ /* 0x010fe20000100a00 */
[----:B---3--:R0:W-:Y:S03]  /*674e0*/  STL.64 [R1+0x2708], R4 ;  /* 0x0027080401007387 */ /* 0x0081e60000100a00 */
[----:B0-----:R-:W2:Y:S01]  /*674f0*/  LDL.LU R4, [R1+0x2e0] ;  /* 0x0002e00001047983 */ /* 0x001ea20000300800 */
[----:B------:R-:W2:Y:S02]  /*67500*/  LDL.LU R5, [R1+0x2e4] ;  /* 0x0002e40001057983 */ /* 0x000ea40000300800 */
[----:B------:R-:W2:Y:S02]  /*67510*/  LDL.LU R6, [R1+0x2e8] ;  /* 0x0002e80001067983 */ /* 0x000ea40000300800 */
[----:B------:R-:W2:Y:S01]  /*67520*/  LDL.LU R7, [R1+0x2ec] ;  /* 0x0002ec0001077983 */ /* 0x000ea20000300800 */
[----:B------:R0:W-:Y:S04]  /*67530*/  STL.64 [R1+0x26e8], R26 ;  /* 0x0026e81a01007387 */ /* 0x0001e80000100a00 */
[----:B0-----:R-:W3:Y:S01]  /*67540*/  LDL.LU.64 R26, [R1+0xa8] ;  /* 0x0000a800011a7983 */ /* 0x001ee20000300a00 */
[----:B------:R-:W4:Y:S03]  /*67550*/  LDL.LU.64 R10, [R1+0x48] ;  /* 0x00004800010a7983 */ /* 0x000f260000300a00 */
[----:B----4-:R0:W-:Y:S01]  /*67560*/  STL.64 [R1+0x2688], R10 ;  /* 0x0026880a01007387 */ /* 0x0101e20000100a00 */
[----:B------:R-:W4:Y:S02]  /*67570*/  LDL.LU R8, [R1+0x270] ;  /* 0x0002700001087983 */ /* 0x000f240000300800 */
[----:B------:R-:W4:Y:S01]  /*67580*/  LDL.LU R9, [R1+0x274] ;  /* 0x0002740001097983 */ /* 0x000f220000300800 */
[----:B0-----:R-:W2:Y:S01]  /*67590*/  LDL.LU R10, [R1+0x278] ;  /* 0x00027800010a7983 */ /* 0x001ea20000300800 */
[----:B------:R-:W2:Y:S03]  /*675a0*/  LDL.LU R11, [R1+0x27c] ;  /* 0x00027c00010b7983 */ /* 0x000ea60000300800 */
[----:B--2---:R-:W-:Y:S01]  /*675b0*/  STL.64 [R1+0x26a0], R10 ;  /* 0x0026a00a01007387 */ /* 0x004fe20000100a00 */
[----:B----4-:R0:W-:Y:S03]  /*675c0*/  STL.64 [R1+0x2698], R8 ;  /* 0x0026980801007387 */ /* 0x0101e60000100a00 */
[----:B0-----:R-:W2:Y:S01]  /*675d0*/  LDL.LU R8, [R1+0x280] ;  /* 0x0002800001087983 */ /* 0x001ea20000300800 */
[----:B------:R-:W2:Y:S02]  /*675e0*/  LDL.LU R9, [R1+0x284] ;  /* 0x0002840001097983 */ /* 0x000ea40000300800 */
[----:B------:R-:W4:Y:S02]  /*675f0*/  LDL.LU R10, [R1+0x288] ;  /* 0x00028800010a7983 */ /* 0x000f240000300800 */
[----:B------:R-:W4:Y:S02]  /*67600*/  LDL.LU R11, [R1+0x28c] ;  /* 0x00028c00010b7983 */ /* 0x000f240000300800 */
[----:B------:R-:W-:-:S02]  /*67610*/  IMAD.MOV.U32 R18, RZ, RZ, R12 ;  /* 0x000000ffff127224 */ /* 0x000fc400078e000c */
[----:B------:R-:W-:Y:S01]  /*67620*/  IMAD.MOV.U32 R19, RZ, RZ, R3 ;  /* 0x000000ffff137224 */ /* 0x000fe200078e0003 */
[----:B----4-:R-:W-:Y:S01]  /*67630*/  STL.64 [R1+0x26b8], R10 ;  /* 0x0026b80a01007387 */ /* 0x010fe20000100a00 */
[----:B--2---:R0:W-:Y:S03]  /*67640*/  STL.64 [R1+0x26b0], R8 ;  /* 0x0026b00801007387 */ /* 0x0041e60000100a00 */
        /* <DEDUP_REMOVED lines=9> */
[----:B------:R-:W2:Y:S02]  /*676e0*/  LDL.LU R10, [R1+0x2b8] ;  /* 0x0002b800010a7983 */ /* 0x000ea40000300800 */
[----:B------:R-:W2:Y:S01]  /*676f0*/  LDL.LU R11, [R1+0x2bc] ;  /* 0x0002bc00010b7983 */ /* 0x000ea20000300800 */
[----:B------:R0:W-:Y:S01]  /*67700*/  STL.64 [R1+0x2678], R14 ;  /* 0x0026780e01007387 */ /* 0x0001e20000100a00 */
[----:B------:R-:W4:Y:S02]  /*67710*/  LDL.LU R12, [R1+0x260] ;  /* 0x00026000010c7983 */ /* 0x000f240000300800 */
[----:B------:R-:W4:Y:S01]  /*67720*/  LDL.LU R13, [R1+0x264] ;  /* 0x00026400010d7983 */ /* 0x000f220000300800 */
[----:B0-----:R-:W4:Y:S01]  /*67730*/  LDL.LU R14, [R1+0x268] ;  /* 0x00026800010e7983 */ /* 0x001f220000300800 */
[----:B------:R-:W4:Y:S02]  /*67740*/  LDL.LU R15, [R1+0x26c] ;  /* 0x00026c00010f7983 */ /* 0x000f240000300800 */
[----:B------:R-:W2:Y:S02]  /*67750*/  LDL.LU.64 R6, [R1+0x2710] ;  /* 0x0027100001067983 */ /* 0x000ea40000300a00 */
[----:B------:R-:W2:Y:S03]  /*67760*/  LDL.LU.64 R4, [R1+0x2708] ;  /* 0x0027080001047983 */ /* 0x000ea60000300a00 */
[----:B------:R-:W-:Y:S01]  /*67770*/  STL.64 [R1+0x730], R16 ;  /* 0x0007301001007387 */ /* 0x000fe20000100a00 */
[----:B------:R0:W-:Y:S03]  /*67780*/  STL.64 [R1+0x738], R18 ;  /* 0x0007381201007387 */ /* 0x0001e60000100a00 */
[----:B0-----:R-:W2:Y:S02]  /*67790*/  LDL.LU.64 R18, [R1+0x2700] ;  /* 0x0027000001127983 */ /* 0x001ea40000300a00 */
[C---:B--2---:R-:W-:Y:S02]  /*677a0*/  HMMA.16816.F32 R16, R20.reuse, R18, R4 ;  /* 0x000000121410723c */ /* 0x044fe40000001804 */
[----:B------:R-:W3:Y:S01]  /*677b0*/  LDL.LU.64 R6, [R1+0x26f8] ;  /* 0x0026f80001067983 */ /* 0x000ee20000300a00 */
[----:B------:R-:W3:Y:S11]  /*677c0*/  LDL.LU.64 R4, [R1+0x26f0] ;  /* 0x0026f00001047983 */ /* 0x000ef60000300a00 */
[----:B------:R-:W-:Y:S09]  /*677d0*/  @!UPT UIADD3 URZ, URZ, URZ, URZ ;  /* 0x0000003f3f3ff290 */ /* 0x000ff2000fffe03f */
[----:B------:R-:W-:Y:S01]  /*677e0*/  STL.64 [R1+0x720], R16 ;  /* 0x0007201001007387 */ /* 0x000fe20000100a00 */
[----:B------:R0:W-:Y:S03]  /*677f0*/  STL.64 [R1+0x728], R18 ;  /* 0x0007281201007387 */ /* 0x0001e60000100a00 */
[----:B0-----:R-:W2:Y:S01]  /*67800*/  LDL.64 R18, [R1+0x38] ;  /* 0x0000380001127983 */ /* 0x001ea20000100a00 */
        /* <DEDUP_REMOVED lines=8> */
[----:B------:R-:W-:Y:S01]  /*67890*/  STL.64 [R1+0x2658], R4 ;  /* 0x0026580401007387 */ /* 0x000fe20000100a00 */
[----:B---3--:R-:W-:Y:S01]  /*678a0*/  HMMA.16816.F32 R24, R20, R26, R8 ;  /* 0x0000001a1418723c */ /* 0x008fe20000001808 */
[----:B------:R-:W3:Y:S01]  /*678b0*/  LDL.LU.64 R10, [R1+0x26e0] ;  /* 0x0026e000010a7983 */ /* 0x000ee20000300a00 */
[----:B------:R-:W3:Y:S11]  /*678c0*/  LDL.LU.64 R8, [R1+0x26d8] ;  /* 0x0026d80001087983 */ /* 0x000ef60000300a00 */
[----:B------:R-:W-:Y:S10]  /*678d0*/  @!UPT UIADD3 URZ, URZ, URZ, URZ ;  /* 0x0000003f3f3ff290 */ /* 0x000ff4000fffe03f */
[----:B------:R-:W-:Y:S01]  /*678e0*/  STL.64 [R1+0x700], R24 ;  /* 0x0007001801007387 */ /* 0x000fe20000100a00 */
[----:B------:R0:W-:Y:S03]  /*678f0*/  STL.64 [R1+0x708], R26 ;  /* 0x0007081a01007387 */ /* 0x0001e60000100a00 */
[----:B0-----:R-:W2:Y:S01]  /*67900*/  LDL.LU.64 R26, [R1+0x26d0] ;  /* 0x0026d000011a7983 */ /* 0x001ea20000300a00 */
[----:B------:R-:W2:Y:S02]  /*67910*/  LDL.LU.64 R24, [R1+0x26c8] ;  /* 0x0026c80001187983 */ /* 0x000ea40000300a00 */
[----:B------:R-:W-:Y:S02]  /*67920*/  IMAD.MOV.U32 R6, RZ, RZ, R2 ;  /* 0x000000ffff067224 */ /* 0x000fe400078e0002 */
[----:B------:R-:W-:-:S07]  /*67930*/  IMAD.MOV.U32 R7, RZ, RZ, R0 ;  /* 0x000000ffff077224 */ /* 0x000fce00078e0000 */
[C---:B--2---:R-:W-:Y:S01]  /*67940*/  HMMA.16816.F32 R4, R20.reuse, R6, R24 ;  /* 0x000000061404723c */ /* 0x044fe20000001818 */
[----:B------:R-:W3:Y:S11]  /*67950*/  LDL.LU.64 R26, [R1+0x26c0] ;  /* 0x0026c000011a7983 */ /* 0x000ef60000300a00 */
[----:B------:R-:W-:Y:S11]  /*67960*/  @!UPT UIADD3 URZ, URZ, URZ, URZ ;  /* 0x0000003f3f3ff290 */ /* 0x000ff6000fffe03f */
[----:B------:R-:W-:Y:S01]  /*67970*/  STL.64 [R1+0x620], R4 ;  /* 0x0006200401007387 */ /* 0x000fe20000100a00 */
[----:B------:R0:W-:Y:S03]  /*67980*/  STL.64 [R1+0x628], R6 ;  /* 0x0006280601007387 */ /* 0x0001e60000100a00 */
[----:B0-----:R-:W2:Y:S01]  /*67990*/  LDL.64 R6, [R1+0x28] ;  /* 0x0000280001067983 */ /* 0x001ea20000100a00 */
[C---:B---3--:R-:W-:Y:S01]  /*679a0*/  HMMA.16816.F32 R8, R20.reuse, R26, R8 ;  /* 0x0000001a1408723c */ /* 0x048fe20000001808 */
[----:B------:R-:W-:Y:S02]  /*679b0*/  IMAD.MOV.U32 R0, RZ, RZ, R26 ;  /* 0x000000ffff007224 */ /* 0x000fe400078e001a */
[----:B------:R-:W-:Y:S01]  /*679c0*/  IMAD.MOV.U32 R3, RZ, RZ, R27 ;  /* 0x000000ffff037224 */ /* 0x000fe200078e001b */
[----:B--2---:R0:W-:Y:S01]  /*679d0*/  STL.64 [R1+0x2668], R6 ;  /* 0x0026680601007387 */ /* 0x0041e20000100a00 */
[----:B------:R-:W2:Y:S02]  /*679e0*/  LDL.LU R4, [R1+0x250] ;  /* 0x0002500001047983 */ /* 0x000ea40000300800 */
[----:B------:R-:W2:Y:S01]  /*679f0*/  LDL.LU R5, [R1+0x254] ;  /* 0x0002540001057983 */ /* 0x000ea20000300800 */
[----:B0-----:R-:W2:Y:S01]  /*67a00*/  LDL.LU R6, [R1+0x258] ;  /* 0x0002580001067983 */ /* 0x001ea20000300800 */
[----:B------:R-:W2:Y:S11]  /*67a10*/  LDL.LU R7, [R1+0x25c] ;  /* 0x00025c0001077983 */ /* 0x000eb60000300800 */
[----:B------:R-:W-:Y:S03]  /*67a20*/  @!UPT UIADD3 URZ, URZ, URZ, URZ ;  /* 0x0000003f3f3ff290 */ /* 0x000fe6000fffe03f */
[----:B------:R-:W-:Y:S02]  /*67a30*/  STL.64 [R1+0x600], R8 ;  /* 0x0006000801007387 */ /* 0x000fe40000100a00 */
[----:B------:R0:W-:Y:S02]  /*67a40*/  STL.64 [R1+0x608], R10 ;  /* 0x0006080a01007387 */ /* 0x0001e40000100a00 */
        /* <DEDUP_REMOVED lines=17> */
[----:B0-----:R-:W4:Y:S01]  /*67b60*/  LDL.LU.64 R10, [R1+0x2688] ;  /* 0x00268800010a7983 */ /* 0x001f220000300a00 */
[----:B------:R-:W-:Y:S02]  /*67b70*/  IMAD.MOV.U32 R3, RZ, RZ, R26 ;  /* 0x000000ffff037224 */ /* 0x000fe400078e001a */
[----:B------:R-:W-:Y:S02]  /*67b80*/  IMAD.MOV.U32 R0, RZ, RZ, R27 ;  /* 0x000000ffff007224 */ /* 0x000fe400078e001b */
[----:B------:R-:W3:Y:S01]  /*67b90*/  LDL.LU.64 R26, [R1+0x2680] ;  /* 0x00268000011a7983 */ /* 0x000ee20000300a00 */
[----:B----4-:R-:W-:Y:S01]  /*67ba0*/  HMMA.16816.F32 R12, R20, R10, R12 ;  /* 0x0000000a140c723c */ /* 0x010fe2000000180c */
[----:B------:R-:W-:-:S02]  /*67bb0*/  IMAD.MOV.U32 R29, RZ, RZ, R10 ;  /* 0x000000ffff1d7224 */ /* 0x000fc400078e000a */
[----:B------:R-:W-:Y:S11]  /*67bc0*/  IMAD.MOV.U32 R24, RZ, RZ, R11 ;  /* 0x000000ffff187224 */ /* 0x000ff600078e000b */
[----:B------:R-:W-:Y:S09]  /*67bd0*/  @!UPT UIADD3 URZ, URZ, URZ, URZ ;  /* 0x0000003f3f3ff290 */ /* 0x000ff2000fffe03f */
[----:B------:R-:W-:Y:S01]  /*67be0*/  STL.64 [R1+0x5a0], R12 ;  /* 0x0005a00c01007387 */ /* 0x000fe20000100a00 */
[----:B------:R-:W-:Y:S02]  /*67bf0*/  IMAD.MOV.U32 R10, RZ, RZ, R14 ;  /* 0x000000ffff0a7224 */ /* 0x000fe400078e000e */
[----:B------:R-:W-:Y:S02]  /*67c00*/  IMAD.MOV.U32 R11, RZ, RZ, R15 ;  /* 0x000000ffff0b7224 */ /* 0x000fe400078e000f */
[----:B------:R0:W-:Y:S02]  /*67c10*/  STL.64 [R1+0x5a8], R14 ;  /* 0x0005a80e01007387 */ /* 0x0001e40000100a00 */
[----:B0-----:R-:W4:Y:S01]  /*67c20*/  LDL.LU.64 R14, [R1+0x2678] ;  /* 0x00267800010e7983 */ /* 0x001f220000300a00 */
[----:B------:R-:W-:Y:S02]  /*67c30*/  STL [R1+0x22e4], R12 ;  /* 0x0022e40c01007387 */ /* 0x000fe40000100800 */
[----:B------:R-:W-:Y:S02]  /*67c40*/  STL [R1+0x22e0], R10 ;  /* 0x0022e00a01007387 */ /* 0x000fe40000100800 */
[----:B------:R0:W-:Y:S02]  /*67c50*/  STL [R1+0x22dc], R11 ;  /* 0x0022dc0b01007387 */ /* 0x0001e40000100800 */
[----:B0-----:R-:W3:Y:S01]  /*67c60*/  LDL.LU.64 R10, [R1+0x18] ;  /* 0x00001800010a7983 */ /* 0x001ee20000300a00 */
[----:B--2---:R-:W-:Y:S01]  /*67c70*/  HMMA.16816.F32 R4, R20, R18, R4 ;  /* 0x000000121404723c */ /* 0x004fe20000001804 */
[----:B------:R-:W-:Y:S11]  /*67c80*/  IMAD.MOV.U32 R25, RZ, RZ, R19 ;  /* 0x000000ffff197224 */ /* 0x000ff600078e0013 */
[----:B------:R-:W-:Y:S11]  /*67c90*/  @!UPT UIADD3 URZ, URZ, URZ, URZ ;  /* 0x0000003f3f3ff290 */ /* 0x000ff6000fffe03f */
[----:B------:R-:W-:Y:S01]  /*67ca0*/  @!UPT UIADD3 URZ, URZ, URZ, URZ ;  /* 0x0000003f3f3ff290 */ /* 0x000fe2000fffe03f */
[----:B------:R-:W-:Y:S02]  /*67cb0*/  IMAD.MOV.U32 R17, RZ, RZ, R7 ;  /* 0x000000ffff117224 */ /* 0x000fe400078e0007 */
[----:B------:R-:W-:Y:S01]  /*67cc0*/  IMAD.MOV.U32 R16, RZ, RZ, R6 ;  /* 0x000000ffff107224 */ /* 0x000fe200078e0006 */
[----:B---3--:R0:W-:Y:S01]  /*67cd0*/  STL.64 [R1+0x2660], R10 ;  /* 0x0026600a01007387 */ /* 0x0081e20000100a00 */
[----:B------:R-:W2:Y:S02]  /*67ce0*/  LDL.LU R8, [R1+0x240] ;  /* 0x0002400001087983 */ /* 0x000ea40000300800 */
[----:B------:R-:W2:Y:S01]  /*67cf0*/  LDL.LU R9, [R1+0x244] ;  /* 0x0002440001097983 */ /* 0x000ea20000300800 */
[----:B0-----:R-:W2:Y:S01]  /*67d00*/  LDL.LU R10, [R1+0x248] ;  /* 0x00024800010a7983 */ /* 0x001ea20000300800 */
[----:B------:R-:W2:Y:S02]  /*67d10*/  LDL.LU R11, [R1+0x24c] ;  /* 0x00024c00010b7983 */ /* 0x000ea40000300800 */
[----:B------:R-:W3:Y:S02]  /*67d20*/  LDL.LU.64 R18, [R1+0x2670] ;  /* 0x0026700001127983 */ /* 0x000ee40000300a00 */
[----:B------:R-:W-:Y:S01]  /*67d30*/  STL.64 [R1+0x580], R4 ;  /* 0x0005800401007387 */ /* 0x000fe20000100a00 */
[----:B------:R0:W-:Y:S04]  /*67d40*/  STL.64 [R1+0x588], R6 ;  /* 0x0005880601007387 */ /* 0x0001e80000100a00 */
[----:B0-----:R-:W2:Y:S01]  /*67d50*/  LDL.LU.64 R6, [R1+0x2668] ;  /* 0x0026680001067983 */ /* 0x001ea20000300a00 */
[----:B------:R-:W-:-:S05]  /*67d60*/  IMAD.MOV.U32 R13, RZ, RZ, R4 ;  /* 0x000000ffff0d7224 */ /* 0x000fca00078e0004 */
[----:B------:R-:W-:Y:S01]  /*67d70*/  STL [R1+0x22f0], R13 ;  /* 0x0022f00d01007387 */ /* 0x000fe20000100800 */
[----:B------:R0:W-:Y:S02]  /*67d80*/  STL [R1+0x22ec], R16 ;  /* 0x0022ec1001007387 */ /* 0x0001e40000100800 */
[----:B------:R1:W-:Y:S01]  /*67d90*/  STL [R1+0x22e8], R17 ;  /* 0x0022e81101007387 */ /* 0x0003e20000100800 */
[C---:B--2---:R-:W-:Y:S01]  /*67da0*/  HMMA.16816.F32 R8, R20.reuse, R6, R8 ;  /* 0x000000061408723c */ /* 0x044fe20000001808 */
[----:B---3--:R2:W-:Y:S01]  /*67db0*/  STL.64 [R1+0x2650], R18 ;  /* 0x0026501201007387 */ /* 0x0085e20000100a00 */
[----:B0-----:R-:W3:Y:S02]  /*67dc0*/  LDL.LU R16, [R1+0x230] ;  /* 0x0002300001107983 */ /* 0x001ee40000300800 */
[----:B-1----:R-:W3:Y:S01]  /*67dd0*/  LDL.LU R17, [R1+0x234] ;  /* 0x0002340001117983 */ /* 0x002ee20000300800 */
[----:B--2---:R-:W3:Y:S01]  /*67de0*/  LDL.LU R18, [R1+0x238] ;  /* 0x0002380001127983 */ /* 0x004ee20000300800 */
[----:B------:R-:W3:Y:S11]  /*67df0*/  LDL.LU R19, [R1+0x23c] ;  /* 0x00023c0001137983 */ /* 0x000ef60000300800 */
[----:B------:R-:W-:Y:S06]  /*67e00*/  @!UPT UIADD3 URZ, URZ, URZ, URZ ;  /* 0x0000003f3f3ff290 */ /* 0x000fec000fffe03f */
[----:B------:R-:W-:Y:S01]  /*67e10*/  STL.64 [R1+0x570], R8 ;  /* 0x0005700801007387 */ /* 0x000fe20000100a00 */
[----:B------:R0:W-:Y:S03]  /*67e20*/  STL.64 [R1+0x578], R10 ;  /* 0x0005780a01007387 */ /* 0x0001e60000100a00 */
[----:B0-----:R-:W3:Y:S01]  /*67e30*/  LDL.LU.64 R10, [R1+0x2660] ;  /* 0x00266000010a7983 */ /* 0x001ee20000300a00 */
[----:B------:R-:W2:Y:S01]  /*67e40*/  LDL.LU.64 R4, [R1+0x2658] ;  /* 0x0026580001047983 */ /* 0x000ea20000300a00 */
[C---:B---3--:R-:W-:Y:S01]  /*67e50*/  HMMA.16816.F32 R16, R20.reuse, R10, R16 ;  /* 0x0000000a1410723c */ /* 0x048fe20000001810 */
[----:B------:R-:W-:Y:S02]  /*67e60*/  IMAD.MOV.U32 R13, RZ, RZ, R11 ;  /* 0x000000ffff0d7224 */ /* 0x000fe400078e000b */
[----:B------:R-:W-:Y:S11]  /*67e70*/  IMAD.MOV.U32 R28, RZ, RZ, R10 ;  /* 0x000000ffff1c7224 */ /* 0x000ff600078e000a */
[----:B------:R-:W-:Y:S09]  /*67e80*/  @!UPT UIADD3 URZ, URZ, URZ, URZ ;  /* 0x0000003f3f3ff290 */ /* 0x000ff2000fffe03f */
[----:B------:R0:W-:Y:S01]  /*67e90*/  STL.64 [R1+0x560], R16 ;  /* 0x0005601001007387 */ /* 0x0001e20000100a00 */
[----:B------:R1:W-:Y:S02]  /*67ea0*/  STL.64 [R1+0x568], R18 ;  /* 0x0005681201007387 */ /* 0x0003e40000100a00 */
[----:B------:R-:W-:Y:S02]  /*67eb0*/  IMAD.MOV.U32 R8, RZ, RZ, R16 ;  /* 0x000000ffff087224 */ /* 0x000fe400078e0010 */
[----:B------:R-:W-:Y:S01]  /*67ec0*/  IMAD.MOV.U32 R9, RZ, RZ, R17 ;  /* 0x000000ffff097224 */ /* 0x000fe200078e0011 */
[----:B0-----:R-:W3:Y:S01]  /*67ed0*/  LDL.LU R16, [R1+0x210] ;  /* 0x0002100001107983 */ /* 0x001ee20000300800 */
[----:B------:R-:W3:Y:S02]  /*67ee0*/  LDL.LU R17, [R1+0x214] ;  /* 0x0002140001117983 */ /* 0x000ee40000300800 */
[----:B-1----:R-:W3:Y:S02]  /*67ef0*/  LDL.LU R18, [R1+0x218] ;  /* 0x0002180001127983 */ /* 0x002ee40000300800 */
[----:B------:R-:W3:Y:S01]  /*67f00*/  LDL.LU R19, [R1+0x21c] ;  /* 0x00021c0001137983 */ /* 0x000ee20000300800 */
[----:B----4-:R0:W-:Y:S01]  /*67f10*/  STL.64 [R1+0x2648], R14 ;  /* 0x0026480e01007387 */ /* 0x0101e20000100a00 */
[----:B------:R-:W-:Y:S03]  /*67f20*/  STL [R1+0x2640], R13 ;  /* 0x0026400d01007387 */ /* 0x000fe60000100800 */
[----:B0-----:R-:W4:Y:S01]  /*67f30*/  LDL.LU.64 R14, [R1+0x8] ;  /* 0x00000800010e7983 */ /* 0x001f220000300a00 */
[----:B------:R0:W-:Y:S02]  /*67f40*/  STL [R1+0x22f8], R8 ;  /* 0x0022f80801007387 */ /* 0x0001e40000100800 */
[----:B------:R1:W-:Y:S01]  /*67f50*/  STL [R1+0x22f4], R9 ;  /* 0x0022f40901007387 */ /* 0x0003e20000100800 */
[----:B0-----:R-:W4:Y:S01]  /*67f60*/  LDL.LU R8, [R1+0x220] ;  /* 0x0002200001087983 */ /* 0x001f220000300800 */
[----:B-1----:R-:W4:Y:S02]  /*67f70*/  LDL.LU R9, [R1+0x224] ;  /* 0x0002240001097983 */ /* 0x002f240000300800 */
[----:B------:R-:W4:Y:S02]  /*67f80*/  LDL.LU R10, [R1+0x228] ;  /* 0x00022800010a7983 */ /* 0x000f240000300800 */
[----:B------:R-:W4:Y:S02]  /*67f90*/  LDL.LU R11, [R1+0x22c] ;  /* 0x00022c00010b7983 */ /* 0x000f240000300800 */
[----:B----4-:R-:W-:Y:S11]  /*67fa0*/  HMMA.16816.F32 R8, R20, R14, R8 ;  /* 0x0000000e1408723c */ /* 0x010ff60000001808 */
[----:B------:R-:W-:Y:S11]  /*67fb0*/  @!UPT UIADD3 URZ, URZ, URZ, URZ ;  /* 0x0000003f3f3ff290 */ /* 0x000ff6000fffe03f */
[----:B------:R-:W-:Y:S01]  /*67fc0*/  @!UPT UIADD3 URZ, URZ, URZ, URZ ;  /* 0x0000003f3f3ff290 */ /* 0x000fe2000fffe03f */
[----:B------:R0:W-:Y:S01]  /*67fd0*/  STL.64 [R1+0x4e0], R8 ;  /* 0x0004e00801007387 */ /* 0x0001e20000100a00 */
[----:B------:R-:W-:Y:S02]  /*67fe0*/  STL.64 [R1+0x4e8], R10 ;  /* 0x0004e80a01007387 */ /* 0x000fe40000100a00 */
[----:B0-----:R-:W-:Y:S02]  /*67ff0*/  IMAD.MOV.U32 R9, RZ, RZ, R14 ;  /* 0x000000ffff097224 */ /* 0x001fe400078e000e */
[----:B------:R-:W-:-:S05]  /*68000*/  IMAD.MOV.U32 R8, RZ, RZ, R15 ;  /* 0x000000ffff087224 */ /* 0x000fca00078e000f */
[----:B------:R0:W-:Y:S04]  /*68010*/  STL.64 [R1+0x25e0], R8 ;  /* 0x0025e00801007387 */ /* 0x0001e80000100a00 */
[----:B0-----:R-:W4:Y:S01]  /*68020*/  LDL.LU R8, [R1+0x190] ;  /* 0x0001900001087983 */ /* 0x001f220000300800 */
[----:B------:R-:W4:Y:S02]  /*68030*/  LDL.LU R9, [R1+0x194] ;  /* 0x0001940001097983 */ /* 0x000f240000300800 */
[----:B------:R-:W2:Y:S02]  /*68040*/  LDL.LU R10, [R1+0x198] ;  /* 0x00019800010a7983 */ /* 0x000ea40000300800 */
[----:B------:R-:W2:Y:S02]  /*68050*/  LDL.LU R11, [R1+0x19c] ;  /* 0x00019c00010b7983 */ /* 0x000ea40000300800 */
[----:B------:R-:W-:Y:S01]  /*68060*/  IMAD.MOV.U32 R2, RZ, RZ, R7 ;  /* 0x000000ffff027224 */ /* 0x000fe200078e0007 */
[----:B---3--:R-:W-:Y:S01]  /*68070*/  HMMA.16816.F32 R16, R20, R26, R16 ;  /* 0x0000001a1410723c */ /* 0x008fe20000001810 */
[----:B--2---:R0:W-:Y:S01]  /*68080*/  STL.64 [R1+0x25f0], R10 ;  /* 0x0025f00a01007387 */ /* 0x0041e20000100a00 */
[----:B----4-:R-:W-:Y:S02]  /*68090*/  STL.64 [R1+0x25e8], R8 ;  /* 0x0025e80801007387 */ /* 0x010fe40000100a00 */
[----:B------:R-:W2:Y:S02]  /*680a0*/  LDL.LU R12, [R1+0x1e0] ;  /* 0x0001e000010c7983 */ /* 0x000ea40000300800 */
[----:B------:R-:W2:Y:S01]  /*680b0*/  LDL.LU R13, [R1+0x1e4] ;  /* 0x0001e400010d7983 */ /* 0x000ea20000300800 */
[----:B------:R-:W2:Y:S01]  /*680c0*/  LDL.LU R14, [R1+0x1e8] ;  /* 0x0001e800010e7983 */ /* 0x000ea20000300800 */
[----:B------:R-:W2:Y:S02]  /*680d0*/  LDL.LU R15, [R1+0x1ec] ;  /* 0x0001ec00010f7983 */ /* 0x000ea40000300800 */
[----:B0-----:R-:W-:-:S02]  /*680e0*/  IMAD.MOV.U32 R10, RZ, RZ, R5 ;  /* 0x000000ffff0a7224 */ /* 0x001fc400078e0005 */
[----:B------:R-:W-:Y:S02]  /*680f0*/  IMAD.MOV.U32 R11, RZ, RZ, R4 ;  /* 0x000000ffff0b7224 */ /* 0x000fe400078e0004 */
[----:B------:R-:W3:Y:S01]  /*68100*/  LDL.LU R4, [R1+0x1d0] ;  /* 0x0001d00001047983 */ /* 0x000ee20000300800 */
[----:B------:R-:W3:Y:S02]  /*68110*/  LDL.LU R5, [R1+0x1d4] ;  /* 0x0001d40001057983 */ /* 0x000ee40000300800 */
[----:B------:R-:W3:Y:S02]  /*68120*/  LDL.LU R6, [R1+0x1d8] ;  /* 0x0001d80001067983 */ /* 0x000ee40000300800 */
[----:B------:R-:W3:Y:S01]  /*68130*/  LDL.LU R7, [R1+0x1dc] ;  /* 0x0001dc0001077983 */ /* 0x000ee20000300800 */
[----:B------:R0:W-:Y:S04]  /*68140*/  STL.64 [R1+0x2600], R10 ;  /* 0x0026000a01007387 */ /* 0x0001e80000100a00 */
[----:B0-----:R-:W4:Y:S01]  /*68150*/  LDL.LU R10, [R1+0xb8] ;  /* 0x0000b800010a7983 */ /* 0x001f220000300800 */
[----:B------:R-:W4:Y:S03]  /*68160*/  LDL.LU R11, [R1+0xbc] ;  /* 0x0000bc00010b7983 */ /* 0x000f260000300800 */
[----:B----4-:R0:W-:Y:S04]  /*68170*/  STL.64 [R1+0x2618], R10 ;  /* 0x0026180a01007387 */ /* 0x0101e80000100a00 */
[----:B0-----:R-:W4:Y:S01]  /*68180*/  LDL.LU R10, [R1+0xc8] ;  /* 0x0000c800010a7983 */ /* 0x001f220000300800 */
[----:B------:R-:W4:Y:S02]  /*68190*/  LDL.LU R11, [R1+0xcc] ;  /* 0x0000cc00010b7983 */ /* 0x000f240000300800 */
[----:B------:R-:W-:Y:S02]  /*681a0*/  STL.64 [R1+0x4d0], R16 ;  /* 0x0004d01001007387 */ /* 0x000fe40000100a00 */
[----:B------:R0:W-:Y:S02]  /*681b0*/  STL.64 [R1+0x4d8], R18 ;  /* 0x0004d81201007387 */ /* 0x0001e40000100a00 */
[----:B0-----:R-:W2:Y:S01]  /*681c0*/  LDL.LU.64 R18, [R1+0x2650] ;  /* 0x0026500001127983 */ /* 0x001ea20000300a00 */
[----:B------:R-:W-:Y:S02]  /*681d0*/  STL.64 [R1+0x2580], R26 ;  /* 0x0025801a01007387 */ /* 0x000fe40000100a00 */
[----:B------:R-:W-:Y:S02]  /*681e0*/  STL [R1+0x2578], R25 ;  /* 0x0025781901007387 */ /* 0x000fe40000100800 */
[----:B------:R0:W-:Y:S02]  /*681f0*/  STL [R1+0x25f8], R24 ;  /* 0x0025f81801007387 */ /* 0x0001e40000100800 */
        /* <DEDUP_REMOVED lines=10> */
[C---:B------:R-:W-:Y:S01]  /*682a0*/  HMMA.16816.F32 R12, R20.reuse, R18, R12 ;  /* 0x00000012140c723c */ /* 0x040fe2000000180c */
[----:B--2---:R-:W-:Y:S01]  /*682b0*/  STL.64 [R1+0x2628], R26 ;  /* 0x0026281a01007387 */ /* 0x004fe20000100a00 */
[----:B------:R0:W-:Y:S03]  /*682c0*/  STL.64 [R1+0x2620], R24 ;  /* 0x0026201801007387 */ /* 0x0001e60000100a00 */
[----:B0-----:R-:W4:Y:S01]  /*682d0*/  LDL.LU R24, [R1+0x1c0] ;  /* 0x0001c00001187983 */ /* 0x001f220000300800 */
[----:B------:R-:W4:Y:S02]  /*682e0*/  LDL.LU R25, [R1+0x1c4] ;  /* 0x0001c40001197983 */ /* 0x000f240000300800 */
[----:B------:R-:W4:Y:S02]  /*682f0*/  LDL.LU R26, [R1+0x1c8] ;  /* 0x0001c800011a7983 */ /* 0x000f240000300800 */
[----:B------:R-:W4:Y:S11]  /*68300*/  LDL.LU R27, [R1+0x1cc] ;  /* 0x0001cc00011b7983 */ /* 0x000f360000300800 */
[----:B------:R-:W-:Y:S02]  /*68310*/  @!UPT UIADD3 URZ, URZ, URZ, URZ ;  /* 0x0000003f3f3ff290 */ /* 0x000fe4000fffe03f */
[----:B------:R-:W-:Y:S01]  /*68320*/  STL.64 [R1+0x440], R12 ;  /* 0x0004400c01007387 */ /* 0x000fe20000100a00 */
[----:B------:R0:W-:Y:S03]  /*68330*/  STL.64 [R1+0x448], R14 ;  /* 0x0004480e01007387 */ /* 0x0001e60000100a00 */
[----:B0-----:R-:W3:Y:S01]  /*68340*/  LDL.LU.64 R14, [R1+0x2648] ;  /* 0x00264800010e7983 */ /* 0x001ee20000300a00 */
[----:B------:R-:W2:Y:S02]  /*68350*/  LDL.LU R13, [R1+0x2640] ;  /* 0x00264000010d7983 */ /* 0x000ea40000300800 */
[----:B------:R0:W-:Y:S02]  /*68360*/  STL.64 [R1+0x2528], R18 ;  /* 0x0025281201007387 */ /* 0x0001e40000100a00 */
[----:B0-----:R-:W2:Y:S01]  /*68370*/  LDL.LU R18, [R1+0x88] ;  /* 0x0000880001127983 */ /* 0x001ea20000300800 */
[----:B------:R-:W2:Y:S01]  /*68380*/  LDL.LU R19, [R1+0x8c] ;  /* 0x00008c0001137983 */ /* 0x000ea20000300800 */
[----:B---3--:R-:W-:Y:S02]  /*68390*/  HMMA.16816.F32 R20, R20, R14, R4 ;  /* 0x0000000e1414723c */ /* 0x008fe40000001804 */
[----:B------:R-:W4:Y:S01]  /*683a0*/  LDL.LU.64 R6, [R1+0x2638] ;  /* 0x0026380001067983 */ /* 0x000f220000300a00 */
[----:B------:R-:W4:Y:S11]  /*683b0*/  LDL.LU.64 R4, [R1+0x2630] ;  /* 0x0026300001047983 */ /* 0x000f360000300a00 */
[----:B------:R-:W-:Y:S09]  /*683c0*/  @!UPT UIADD3 URZ, URZ, URZ, URZ ;  /* 0x0000003f3f3ff290 */ /* 0x000ff2000fffe03f */
[----:B------:R0:W-:Y:S01]  /*683d0*/  STL.64 [R1+0x430], R20 ;  /* 0x0004301401007387 */ /* 0x0001e20000100a00 */
[----:B------:R1:W-:Y:S03]  /*683e0*/  STL.64 [R1+0x438], R22 ;  /* 0x0004381601007387 */ /* 0x0003e60000100a00 */
[----:B0-----:R-:W3:Y:S01]  /*683f0*/  LDL.LU R20, [R1+0x180] ;  /* 0x0001800001147983 */ /* 0x001ee20000300800 */
[----:B------:R-:W3:Y:S02]  /*68400*/  LDL.LU R21, [R1+0x184] ;  /* 0x0001840001157983 */ /* 0x000ee40000300800 */
[----:B-1----:R-:W3:Y:S02]  /*68410*/  LDL.LU R22, [R1+0x188] ;  /* 0x0001880001167983 */ /* 0x002ee40000300800 */
[----:B------:R-:W3:Y:S01]  /*68420*/  LDL.LU R23, [R1+0x18c] ;  /* 0x00018c0001177983 */ /* 0x000ee20000300800 */
[----:B------:R0:W-:Y:S01]  /*68430*/  STL.64 [R1+0x2590], R14 ;  /* 0x0025900e01007387 */ /* 0x0001e20000100a00 */
[----:B--2---:R-:W-:Y:S03]  /*68440*/  STL [R1+0x2588], R13 ;  /* 0x0025880d01007387 */ /* 0x004fe60000100800 */
[----:B0-----:R-:W2:Y:S01]  /*68450*/  LDL.LU R14, [R1+0x98] ;  /* 0x00009800010e7983 */ /* 0x001ea20000300800 */
[----:B------:R-:W2:Y:S01]  /*68460*/  LDL.LU R15, [R1+0x9c] ;  /* 0x00009c00010f7983 */ /* 0x000ea20000300800 */
        /* <DEDUP_REMOVED lines=15> */
[----:B------:R-:W4:Y:S11]  /*68560*/  LDL.LU R24, [R1+0x25f8] ;  /* 0x0025f80001187983 */ /* 0x000f360000300800 */
[----:B------:R-:W-:Y:S10]  /*68570*/  @!UPT UIADD3 URZ, URZ, URZ, URZ ;  /* 0x0000003f3f3ff290 */ /* 0x000ff4000fffe03f */
[----:B------:R-:W-:Y:S01]  /*68580*/  STL.64 [R1+0x650], R8 ;  /* 0x0006500801007387 */ /* 0x000fe20000100a00 */
[----:B------:R0:W-:Y:S03]  /*68590*/  STL.64 [R1+0x658], R10 ;  /* 0x0006580a01007387 */ /* 0x0001e60000100a00 */
[----:B0-----:R-:W2:Y:S01]  /*685a0*/  LDL.LU.64 R10, [R1+0x25f0] ;  /* 0x0025f000010a7983 */ /* 0x001ea20000300a00 */
[----:B------:R-:W2:Y:S02]  /*685b0*/  LDL.LU.64 R8, [R1+0x25e8] ;  /* 0x0025e80001087983 */ /* 0x000ea40000300a00 */
[C---:B--2---:R-:W-:Y:S01]  /*685c0*/  HMMA.16816.F32 R12, R4.reuse, R14, R8 ;  /* 0x0000000e040c723c */ /* 0x044fe20000001808 */
[----:B------:R-:W2:Y:S11]  /*685d0*/  LDL.LU.64 R8, [R1+0x25e0] ;  /* 0x0025e00001087983 */ /* 0x000eb60000300a00 */
[----:B------:R-:W-:Y:S11]  /*685e0*/  @!UPT UIADD3 URZ, URZ, URZ, URZ ;  /* 0x0000003f3f3ff290 */ /* 0x000ff6000fffe03f */
[----:B------:R-:W-:Y:S01]  /*685f0*/  STL.64 [R1+0x630], R12 ;  /* 0x0006300c01007387 */ /* 0x000fe20000100a00 */
[----:B------:R3:W-:Y:S02]  /*68600*/  STL.64 [R1+0x638], R14 ;  /* 0x0006380e01007387 */ /* 0x0007e40000100a00 */
[----:B------:R-:W2:Y:S01]  /*68610*/  LDL.LU R16, [R1+0xf0] ;  /* 0x0000f00001107983 */ /* 0x000ea20000300800 */
[----:B---3--:R-:W-:Y:S01]  /*68620*/  HMMA.16816.F32 R12, R4, R18, R20 ;  /* 0x00000012040c723c */ /* 0x008fe20000001814 */
[----:B------:R-:W-:Y:S02]  /*68630*/  IMAD.MOV.U32 R10, RZ, RZ, R3 ;  /* 0x000000ffff0a7224 */ /* 0x000fe400078e0003 */
[----:B------:R-:W-:Y:S11]  /*68640*/  IMAD.MOV.U32 R11, RZ, RZ, R0 ;  /* 0x000000ffff0b7224 */ /* 0x000ff600078e0000 */
[----:B------:R-:W-:Y:S09]  /*68650*/  @!UPT UIADD3 URZ, URZ, URZ, URZ ;  /* 0x0000003f3f3ff290 */ /* 0x000ff2000fffe03f */
[----:B------:R-:W-:Y:S01]  /*68660*/  STL.64 [R1+0x590], R12 ;  /* 0x0005900c01007387 */ /* 0x000fe20000100a00 */
[----:B------:R-:W-:Y:S02]  /*68670*/  STL.64 [R1+0x598], R14 ;  /* 0x0005980e01007387 */ /* 0x000fe40000100a00 */
[----:B------:R-:W2:Y:S02]  /*68680*/  LDL.LU R17, [R1+0xf4] ;  /* 0x0000f40001117983 */ /* 0x000ea40000300800 */
[----:B------:R-:W3:Y:S01]  /*68690*/  LDL.LU R18, [R1+0xf8] ;  /* 0x0000f80001127983 */ /* 0x000ee20000300800 */
[----:B------:R-:W3:Y:S01]  /*686a0*/  LDL.LU R19, [R1+0xfc] ;  /* 0x0000fc0001137983 */ /* 0x000ee20000300800 */
[----:B------:R-:W2:Y:S02]  /*686b0*/  LDL.LU R3, [R1+0x25d8] ;  /* 0x0025d80001037983 */ /* 0x000ea40000300800 */
[----:B------:R-:W2:Y:S02]  /*686c0*/  LDL.LU R0, [R1+0x25d4] ;  /* 0x0025d40001007983 */ /* 0x000ea40000300800 */
[----:B------:R0:W-:Y:S02]  /*686d0*/  STL.64 [R1+0x2598], R10 ;  /* 0x0025980a01007387 */ /* 0x0001e40000100a00 */
[----:B0-----:R-:W2:Y:S01]  /*686e0*/  LDL.LU R10, [R1+0x68] ;  /* 0x00006800010a7983 */ /* 0x001ea20000300800 */
[----:B------:R-:W2:Y:S03]  /*686f0*/  LDL.LU R11, [R1+0x6c] ;  /* 0x00006c00010b7983 */ /* 0x000ea60000300800 */
[----:B--2---:R0:W-:Y:S01]  /*68700*/  STL.64 [R1+0x25b0], R10 ;  /* 0x0025b00a01007387 */ /* 0x0041e20000100a00 */
[----:B------:R-:W2:Y:S02]  /*68710*/  LDL.LU R12, [R1+0x150] ;  /* 0x00015000010c7983 */ /* 0x000ea40000300800 */
[----:B------:R-:W2:Y:S02]  /*68720*/  LDL.LU R13, [R1+0x154] ;  /* 0x00015400010d7983 */ /* 0x000ea40000300800 */
[----:B------:R-:W2:Y:S01]  /*68730*/  LDL.LU R14, [R1+0x158] ;  /* 0x00015800010e7983 */ /* 0x000ea20000300800 */
[----:B------:R-:W2:Y:S01]  /*68740*/  LDL.LU R15, [R1+0x15c] ;  /* 0x00015c00010f7983 */ /* 0x000ea20000300800 */
[----:B0-----:R-:W-:-:S02]  /*68750*/  IMAD.MOV.U32 R10, RZ, RZ, R0 ;  /* 0x000000ffff0a7224 */ /* 0x001fc400078e0000 */
[----:B------:R-:W-:Y:S01]  /*68760*/  IMAD.MOV.U32 R11, RZ, RZ, R3 ;  /* 0x000000ffff0b7224 */ /* 0x000fe200078e0003 */
[----:B------:R-:W3:Y:S01]  /*68770*/  LDL.LU R0, [R1+0x25d0] ;  /* 0x0025d00001007983 */ /* 0x000ee20000300800 */
[----:B------:R-:W3:Y:S03]  /*68780*/  LDL.LU R3, [R1+0x25cc] ;  /* 0x0025cc0001037983 */ /* 0x000ee60000300800 */
[----:B--2---:R-:W-:Y:S01]  /*68790*/  STL.64 [R1+0x25a8], R14 ;  /* 0x0025a80e01007387 */ /* 0x004fe20000100a00 */
[----:B------:R0:W-:Y:S03]  /*687a0*/  STL.64 [R1+0x25a0], R12 ;  /* 0x0025a00c01007387 */ /* 0x0001e60000100a00 */
[----:B0-----:R-:W2:Y:S01]  /*687b0*/  LDL.LU R12, [R1+0x160] ;  /* 0x00016000010c7983 */ /* 0x001ea20000300800 */
[----:B------:R-:W2:Y:S02]  /*687c0*/  LDL.LU R13, [R1+0x164] ;  /* 0x00016400010d7983 */ /* 0x000ea40000300800 */
[----:B------:R-:W2:Y:S02]  /*687d0*/  LDL.LU R14, [R1+0x168] ;  /* 0x00016800010e7983 */ /* 0x000ea40000300800 */
[----:B------:R-:W2:Y:S02]  /*687e0*/  LDL.LU R15, [R1+0x16c] ;  /* 0x00016c00010f7983 */ /* 0x000ea40000300800 */
[----:B----4-:R-:W-:Y:S01]  /*687f0*/  IMAD.MOV.U32 R23, RZ, RZ, R24 ;  /* 0x000000ffff177224 */ /* 0x010fe200078e0018 */
[----:B--2---:R-:W-:Y:S01]  /*68800*/  STL.64 [R1+0x25c0], R14 ;  /* 0x0025c00e01007387 */ /* 0x004fe20000100a00 */
[----:B------:R0:W-:Y:S03]  /*68810*/  STL.64 [R1+0x25b8], R12 ;  /* 0x0025b80c01007387 */ /* 0x0001e60000100a00 */
[----:B0-----:R-:W2:Y:S01]  /*68820*/  LDL.LU R12, [R1+0x170] ;  /* 0x00017000010c7983 */ /* 0x001ea20000300800 */
[----:B------:R-:W2:Y:S02]  /*68830*/  LDL.LU R13, [R1+0x174] ;  /* 0x00017400010d7983 */ /* 0x000ea40000300800 */
[----:B------:R-:W2:Y:S02]  /*68840*/  LDL.LU R14, [R1+0x178] ;  /* 0x00017800010e7983 */ /* 0x000ea40000300800 */
[----:B------:R-:W2:Y:S01]  /*68850*/  LDL.LU R15, [R1+0x17c] ;  /* 0x00017c00010f7983 */ /* 0x000ea20000300800 */
[----:B---3--:R0:W-:Y:S01]  /*68860*/  STL.64 [R1+0x2538], R18 ;  /* 0x0025381201007387 */ /* 0x0081e20000100a00 */
[----:B------:R1:W-:Y:S02]  /*68870*/  STL.64 [R1+0x2530], R16 ;  /* 0x0025301001007387 */ /* 0x0003e40000100a00 */
[----:B------:R-:W3:Y:S02]  /*68880*/  LDL.LU R24, [R1+0x140] ;  /* 0x0001400001187983 */ /* 0x000ee40000300800 */
[----:B------:R-:W3:Y:S01]  /*68890*/  LDL.LU R25, [R1+0x144] ;  /* 0x0001440001197983 */ /* 0x000ee20000300800 */
[----:B------:R-:W3:Y:S01]  /*688a0*/  LDL.LU R26, [R1+0x148] ;  /* 0x00014800011a7983 */ /* 0x000ee20000300800 */
[----:B------:R-:W3:Y:S02]  /*688b0*/  LDL.LU R27, [R1+0x14c] ;  /* 0x00014c00011b7983 */ /* 0x000ee40000300800 */
[----:B0-----:R-:W-:-:S02]  /*688c0*/  IMAD.MOV.U32 R18, RZ, RZ, R9 ;  /* 0x000000ffff127224 */ /* 0x001fc400078e0009 */
[----:B------:R-:W-:-:S05]  /*688d0*/  IMAD.MOV.U32 R19, RZ, RZ, R8 ;  /* 0x000000ffff137224 */ /* 0x000fca00078e0008 */
[----:B------:R0:W-:Y:S01]  /*688e0*/  STL.64 [R1+0x2548], R18 ;  /* 0x0025481201007387 */ /* 0x0001e20000100a00 */
[----:B-1----:R-:W4:Y:S02]  /*688f0*/  LDL.LU R16, [R1+0x110] ;  /* 0x0001100001107983 */ /* 0x002f240000300800 */
[----:B------:R-:W4:Y:S01]  /*68900*/  LDL.LU R17, [R1+0x114] ;  /* 0x0001140001117983 */ /* 0x000f220000300800 */
[----:B0-----:R-:W2:Y:S01]  /*68910*/  LDL.LU R18, [R1+0x118] ;  /* 0x0001180001127983 */ /* 0x001ea20000300800 */
[----:B------:R-:W-:Y:S02]  /*68920*/  IMAD.MOV.U32 R19, RZ, RZ, R3 ;  /* 0x000000ffff137224 */ /* 0x000fe400078e0003 */
[----:B------:R-:W3:Y:S03]  /*68930*/  LDL.LU R3, [R1+0x25c8] ;  /* 0x0025c80001037983 */ /* 0x000ee60000300800 */
        /* <DEDUP_REMOVED lines=12> */
[----:B------:R-:W4:Y:S01]  /*68a00*/  LDL.LU.64 R14, [R1+0x25c0] ;  /* 0x0025c000010e7983 */ /* 0x000f220000300a00 */
[----:B------:R-:W4:Y:S11]  /*68a10*/  LDL.LU.64 R12, [R1+0x25b8] ;  /* 0x0025b800010c7983 */ /* 0x000f360000300a00 */
[----:B------:R-:W-:Y:S01]  /*68a20*/  @!UPT UIADD3 URZ, URZ, URZ, URZ ;  /* 0x0000003f3f3ff290 */ /* 0x000fe2000fffe03f */
[----:B------:R-:W-:Y:S02]  /*68a30*/  STL.64 [R1+0x550], R8 ;  /* 0x0005500801007387 */ /* 0x000fe40000100a00 */
[----:B------:R0:W-:Y:S02]  /*68a40*/  STL.64 [R1+0x558], R10 ;  /* 0x0005580a01007387 */ /* 0x0001e40000100a00 */
[----:B0-----:R-:W4:Y:S01]  /*68a50*/  LDL.LU.64 R10, [R1+0x25b0] ;  /* 0x0025b000010a7983 */ /* 0x001f220000300a00 */
[----:B---3--:R-:W-:Y:S02]  /*68a60*/  IMAD.MOV.U32 R19, RZ, RZ, R3 ;  /* 0x000000ffff137224 */ /* 0x008fe400078e0003 */
[----:B------:R-:W3:Y:S01]  /*68a70*/  LDL.LU R3, [R1+0xaa0] ;  /* 0x000aa00001037983 */ /* 0x000ee20000300800 */
[C---:B----4-:R-:W-:Y:S01]  /*68a80*/  HMMA.16816.F32 R8, R4.reuse, R10, R12 ;  /* 0x0000000a0408723c */ /* 0x050fe2000000180c */
[----:B------:R-:W4:Y:S01]  /*68a90*/  LDL.LU.64 R14, [R1+0x25a8] ;  /* 0x0025a800010e7983 */ /* 0x000f220000300a00 */
[----:B------:R-:W4:Y:S11]  /*68aa0*/  LDL.LU.64 R12, [R1+0x25a0] ;  /* 0x0025a000010c7983 */ /* 0x000f360000300a00 */
[----:B------:R-:W-:Y:S10]  /*68ab0*/  @!UPT UIADD3 URZ, URZ, URZ, URZ ;  /* 0x0000003f3f3ff290 */ /* 0x000ff4000fffe03f */
[----:B------:R-:W-:Y:S01]  /*68ac0*/  STL.64 [R1+0x540], R8 ;  /* 0x0005400801007387 */ /* 0x000fe20000100a00 */
[----:B------:R0:W-:Y:S03]  /*68ad0*/  STL.64 [R1+0x548], R10 ;  /* 0x0005480a01007387 */ /* 0x0001e60000100a00 */
[----:B0-----:R-:W4:Y:S02]  /*68ae0*/  LDL.LU.64 R10, [R1+0x2598] ;  /* 0x00259800010a7983 */ /* 0x001f240000300a00 */
[----:B----4-:R-:W-:Y:S02]  /*68af0*/  HMMA.16816.F32 R8, R4, R10, R12 ;  /* 0x0000000a0408723c */ /* 0x010fe4000000180c */
[----:B------:R-:W4:Y:S01]  /*68b00*/  LDL.LU.64 R14, [R1+0x2590] ;  /* 0x00259000010e7983 */ /* 0x000f220000300a00 */
[----:B------:R-:W2:Y:S11]  /*68b10*/  LDL.LU R13, [R1+0x2588] ;  /* 0x00258800010d7983 */ /* 0x000eb60000300800 */
[----:B------:R-:W-:Y:S09]  /*68b20*/  @!UPT UIADD3 URZ, URZ, URZ, URZ ;  /* 0x0000003f3f3ff290 */ /* 0x000ff2000fffe03f */
[----:B------:R-:W-:Y:S01]  /*68b30*/  STL.64 [R1+0x530], R8 ;  /* 0x0005300801007387 */ /* 0x000fe20000100a00 */
[----:B------:R0:W-:Y:S03]  /*68b40*/  STL.64 [R1+0x538], R10 ;  /* 0x0005380a01007387 */ /* 0x0001e60000100a00 */
[----:B0-----:R-:W2:Y:S01]  /*68b50*/  LDL.LU R11, [R1+0x84c] ;  /* 0x00084c00010b7983 */ /* 0x001ea20000300800 */
[----:B------:R-:W2:Y:S02]  /*68b60*/  LDL.LU R10, [R1+0x1cbc] ;  /* 0x001cbc00010a7983 */ /* 0x000ea40000300800 */
[----:B------:R-:W-:-:S07]  /*68b70*/  IMAD.MOV.U32 R22, RZ, RZ, R29 ;  /* 0x000000ffff167224 */ /* 0x000fce00078e001d */
[----:B------:R-:W-:Y:S11]  /*68b80*/  HMMA.16816.F32 R20, R4, R22, R24 ;  /* 0x000000160414723c */ /* 0x000ff60000001818 */
[----:B------:R-:W-:Y:S11]  /*68b90*/  @!UPT UIADD3 URZ, URZ, URZ, URZ ;  /* 0x0000003f3f3ff290 */ /* 0x000ff6000fffe03f */
[----:B------:R-:W-:Y:S02]  /*68ba0*/  @!UPT UIADD3 URZ, URZ, URZ, URZ ;  /* 0x0000003f3f3ff290 */ /* 0x000fe4000fffe03f */
[----:B------:R-:W-:Y:S01]  /*68bb0*/  IMAD.MOV.U32 R24, RZ, RZ, R22 ;  /* 0x000000ffff187224 */ /* 0x000fe200078e0016 */
[----:B--2---:R0:W-:Y:S01]  /*68bc0*/  STL.64 [R1+0x2540], R10 ;  /* 0x0025400a01007387 */ /* 0x0041e20000100a00 */
[----:B------:R-:W2:Y:S02]  /*68bd0*/  LDL.LU R8, [R1+0x100] ;  /* 0x0001000001087983 */ /* 0x000ea40000300800 */
[----:B------:R-:W2:Y:S01]  /*68be0*/  LDL.LU R9, [R1+0x104] ;  /* 0x0001040001097983 */ /* 0x000ea20000300800 */
[----:B0-----:R-:W2:Y:S01]  /*68bf0*/  LDL.LU R10, [R1+0x108] ;  /* 0x00010800010a7983 */ /* 0x001ea20000300800 */
[----:B------:R-:W2:Y:S02]  /*68c00*/  LDL.LU R12, [R1+0x1cb4] ;  /* 0x001cb400010c7983 */ /* 0x000ea40000300800 */
[----:B------:R-:W2:Y:S02]  /*68c10*/  LDL.LU R29, [R1+0x1cac] ;  /* 0x001cac00011d7983 */ /* 0x000ea40000300800 */
[----:B------:R-:W2:Y:S01]  /*68c20*/  LDL.LU.64 R26, [R1+0x2580] ;  /* 0x00258000011a7983 */ /* 0x000ea20000300a00 */
[----:B------:R-:W2:Y:S01]  /*68c30*/  LDL.LU R25, [R1+0x2578] ;  /* 0x0025780001197983 */ /* 0x000ea20000300800 */
[----:B------:R-:W-:Y:S02]  /*68c40*/  STL.64 [R1+0x450], R20 ;  /* 0x0004501401007387 */ /* 0x000fe40000100a00 */
[----:B------:R-:W-:-:S02]  /*68c50*/  IMAD.MOV.U32 R11, RZ, RZ, R0 ;  /* 0x000000ffff0b7224 */ /* 0x000fc400078e0000 */
[----:B------:R0:W-:Y:S01]  /*68c60*/  STL.64 [R1+0x458], R22 ;  /* 0x0004581601007387 */ /* 0x0001e20000100a00 */
[----:B------:R-:W3:Y:S01]  /*68c70*/  LDL.LU R0, [R1+0x1ca4] ;  /* 0x001ca40001007983 */ /* 0x000ee20000300800 */
[----:B------:R1:W-:Y:S03]  /*68c80*/  STL [R1+0x2300], R20 ;  /* 0x0023001401007387 */ /* 0x0003e60000100800 */
[----:B0-----:R-:W1:Y:S01]  /*68c90*/  LDL.LU R22, [R1+0x38] ;  /* 0x0000380001167983 */ /* 0x001e620000300800 */
[----:B------:R-:W-:Y:S02]  /*68ca0*/  STL [R1+0x22fc], R24 ;  /* 0x0022fc1801007387 */ /* 0x000fe40000100800 */
[----:B--2---:R-:W-:-:S07]  /*68cb0*/  IMAD.MOV.U32 R23, RZ, RZ, R25 ;  /* 0x000000ffff177224 */ /* 0x004fce00078e0019 */
[----:B-1----:R-:W-:Y:S01]  /*68cc0*/  HMMA.16816.F32 R20, R4, R22, R16 ;  /* 0x000000160414723c */ /* 0x002fe20000001810 */
[----:B------:R-:W2:Y:S01]  /*68cd0*/  LDL.LU.64 R18, [R1+0x2570] ;  /* 0x0025700001127983 */ /* 0x000ea20000300a00 */
[----:B------:R-:W2:Y:S11]  /*68ce0*/  LDL.LU.64 R16, [R1+0x2568] ;  /* 0x0025680001107983 */ /* 0x000eb60000300a00 */
[----:B------:R-:W-:Y:S10]  /*68cf0*/  @!UPT UIADD3 URZ, URZ, URZ, URZ ;  /* 0x0000003f3f3ff290 */ /* 0x000ff4000fffe03f */
[----:B------:R0:W-:Y:S01]  /*68d00*/  STL.64 [R1+0x460], R20 ;  /* 0x0004601401007387 */ /* 0x0001e20000100a00 */
[----:B------:R1:W-:Y:S02]  /*68d10*/  STL.64 [R1+0x468], R22 ;  /* 0x0004681601007387 */ /* 0x0003e40000100a00 */
[----:B------:R-:W-:Y:S02]  /*68d20*/  IMAD.MOV.U32 R25, RZ, RZ, R22 ;  /* 0x000000ffff197224 */ /* 0x000fe400078e0016 */
[----:B0-----:R-:W-:-:S05]  /*68d30*/  IMAD.MOV.U32 R21, RZ, RZ, R20 ;  /* 0x000000ffff157224 */ /* 0x001fca00078e0014 */
[----:B------:R2:W-:Y:S01]  /*68d40*/  STL [R1+0x2308], R21 ;  /* 0x0023081501007387 */ /* 0x0005e20000100800 */
[----:B-1----:R-:W2:Y:S02]  /*68d50*/  LDL.LU R22, [R1+0x28] ;  /* 0x0000280001167983 */ /* 0x002ea40000300800 */
[----:B------:R-:W-:Y:S02]  /*68d60*/  IMAD.MOV.U32 R23, RZ, RZ, R2 ;  /* 0x000000ffff177224 */ /* 0x000fe400078e0002 */
[----:B------:R-:W3:Y:S01]  /*68d70*/  LDL.LU R2, [R1+0x2560] ;  /* 0x0025600001027983 */ /* 0x000ee20000300800 */
[----:B------:R-:W-:Y:S04]  /*68d80*/  STL [R1+0x2304], R25 ;  /* 0x0023041901007387 */ /* 0x000fe80000100800 */
[----:B--2---:R-:W-:Y:S01]  /*68d90*/  HMMA.16816.F32 R20, R4, R22, R16 ;  /* 0x000000160414723c */ /* 0x004fe20000001810 */
[----:B------:R-:W2:Y:S01]  /*68da0*/  LDL.LU.64 R18, [R1+0x2558] ;  /* 0x0025580001127983 */ /* 0x000ea20000300a00 */
[----:B------:R-:W2:Y:S11]  /*68db0*/  LDL.LU.64 R16, [R1+0x2550] ;  /* 0x0025500001107983 */ /* 0x000eb60000300a00 */
[----:B------:R-:W-:Y:S10]  /*68dc0*/  @!UPT UIADD3 URZ, URZ, URZ, URZ ;  /* 0x0000003f3f3ff290 */ /* 0x000ff4000fffe03f */
[----:B------:R-:W-:Y:S01]  /*68dd0*/  STL.64 [R1+0x470], R20 ;  /* 0x0004701401007387 */ /* 0x000fe20000100a00 */
[----:B------:R0:W-:Y:S02]  /*68de0*/  STL.64 [R1+0x478], R22 ;  /* 0x0004781601007387 */ /* 0x0001e40000100a00 */
[----:B0-----:R-:W-:Y:S02]  /*68df0*/  IMAD.MOV.U32 R22, RZ, RZ, R20 ;  /* 0x000000ffff167224 */ /* 0x001fe400078e0014 */
[----:B------:R-:W-:-:S03]  /*68e00*/  IMAD.MOV.U32 R23, RZ, RZ, R13 ;  /* 0x000000ffff177224 */ /* 0x000fc600078e000d */
[----:B------:R0:W-:Y:S02]  /*68e10*/  STL [R1+0x230c], R22 ;  /* 0x00230c1601007387 */ /* 0x0001e40000100800 */
[----:B0-----:R-:W-:-:S07]  /*68e20*/  IMAD.MOV.U32 R22, RZ, RZ, R28 ;  /* 0x000000ffff167224 */ /* 0x001fce00078e001c */
[----:B--2---:R-:W-:Y:S01]  /*68e30*/  HMMA.16816.F32 R20, R4, R22, R16 ;  /* 0x000000160414723c */ /* 0x004fe20000001810 */
[----:B------:R-:W2:Y:S11]  /*68e40*/  LDL.LU.64 R18, [R1+0x2548] ;  /* 0x0025480001127983 */ /* 0x000eb60000300a00 */
[----:B------:R-:W-:Y:S11]  /*68e50*/  @!UPT UIADD3 URZ, URZ, URZ, URZ ;  /* 0x0000003f3f3ff290 */ /* 0x000ff6000fffe03f */
[----:B------:R-:W-:Y:S01]  /*68e60*/  STL.64 [R1+0x4c0], R20 ;  /* 0x0004c01401007387 */ /* 0x000fe20000100a00 */
[----:B------:R0:W-:Y:S02]  /*68e70*/  STL.64 [R1+0x4c8], R22 ;  /* 0x0004c81601007387 */ /* 0x0001e40000100a00 */
[----:B0-----:R-:W-:-:S05]  /*68e80*/  IMAD.MOV.U32 R23, RZ, RZ, R20 ;  /* 0x000000ffff177224 */ /* 0x001fca00078e0014 */
[----:B------:R0:W-:Y:S01]  /*68e90*/  STL [R1+0x2310], R23 ;  /* 0x0023101701007387 */ /* 0x0001e20000100800 */
[----:B------:R-:W4:Y:S02]  /*68ea0*/  LDL.LU R20, [R1+0xd0] ;  /* 0x0000d00001147983 */ /* 0x000f240000300800 */
[----:B------:R-:W4:Y:S02]  /*68eb0*/  LDL.LU R21, [R1+0xd4] ;  /* 0x0000d40001157983 */ /* 0x000f240000300800 */
[----:B------:R-:W4:Y:S01]  /*68ec0*/  LDL.LU R22, [R1+0xd8] ;  /* 0x0000d80001167983 */ /* 0x000f220000300800 */
[----:B0-----:R-:W4:Y:S01]  /*68ed0*/  LDL.LU R23, [R1+0xdc] ;  /* 0x0000dc0001177983 */ /* 0x001f220000300800 */
[C---:B--2---:R-:W-:Y:S03]  /*68ee0*/  HMMA.16816.F32 R16, R4.reuse, R18, R8 ;  /* 0x000000120410723c */ /* 0x044fe60000001808 */
[----:B------:R-:W2:Y:S11]  /*68ef0*/  LDL.LU.64 R10, [R1+0x2540] ;  /* 0x00254000010a7983 */ /* 0x000eb60000300a00 */
[----:B------:R-:W-:Y:S09]  /*68f00*/  @!UPT UIADD3 URZ, URZ, URZ, URZ ;  /* 0x0000003f3f3ff290 */ /* 0x000ff2000fffe03f */
[----:B------:R-:W-:Y:S01]  /*68f10*/  STL.64 [R1+0x4b0], R16 ;  /* 0x0004b01001007387 */ /* 0x000fe20000100a00 */
[----:B------:R0:W-:Y:S03]  /*68f20*/  STL.64 [R1+0x4b8], R18 ;  /* 0x0004b81201007387 */ /* 0x0001e60000100a00 */
[----:B0-----:R-:W2:Y:S01]  /*68f30*/  LDL.LU.64 R18, [R1+0x2538] ;  /* 0x0025380001127983 */ /* 0x001ea20000300a00 */
[----:B------:R-:W2:Y:S02]  /*68f40*/  LDL.LU.64 R16, [R1+0x2530] ;  /* 0x0025300001107983 */ /* 0x000ea40000300a00 */
[----:B--2---:R-:W-:Y:S01]  /*68f50*/  HMMA.16816.F32 R24, R4, R26, R16 ;  /* 0x0000001a0418723c */ /* 0x004fe20000001810 */
[----:B------:R-:W2:Y:S11]  /*68f60*/  LDL.LU.64 R18, [R1+0x2528] ;  /* 0x0025280001127983 */ /* 0x000eb60000300a00 */
[----:B------:R-:W-:Y:S11]  /*68f70*/  @!UPT UIADD3 URZ, URZ, URZ, URZ ;  /* 0x0000003f3f3ff290 */ /* 0x000ff6000fffe03f */
[----:B------:R0:W-:Y:S01]  /*68f80*/  STL.64 [R1+0x4a0], R24 ;  /* 0x0004a01801007387 */ /* 0x0001e20000100a00 */
[----:B------:R1:W-:Y:S03]  /*68f90*/  STL.64 [R1+0x4a8], R26 ;  /* 0x0004a81a01007387 */ /* 0x0003e60000100a00 */
[----:B0-----:R-:W2:Y:S01]  /*68fa0*/  LDL.LU R24, [R1+0xe0] ;  /* 0x0000e00001187983 */ /* 0x001ea20000300800 */
[----:B------:R-:W2:Y:S02]  /*68fb0*/  LDL.LU R25, [R1+0xe4] ;  /* 0x0000e40001197983 */ /* 0x000ea40000300800 */
[----:B-1----:R-:W2:Y:S02]  /*68fc0*/  LDL.LU R26, [R1+0xe8] ;  /* 0x0000e800011a7983 */ /* 0x002ea40000300800 */
[----:B---3--:R-:W-:Y:S02]  /*68fd0*/  IMAD.MOV.U32 R27, RZ, RZ, R2 ;  /* 0x000000ffff1b7224 */ /* 0x008fe400078e0002 */
[----:B------:R-:W3:Y:S01]  /*68fe0*/  LDL.LU R2, [R1+0x2520] ;  /* 0x0025200001027983 */ /* 0x000ee20000300800 */
[----:B------:R-:W-:-:S02]  /*68ff0*/  IMAD.MOV.U32 R13, RZ, RZ, c[0x0][0x180] ;  /* 0x00006000ff0d7624 */ /* 0x000fc400078e00ff */
[----:B------:R-:W-:Y:S01]  /*69000*/  IMAD.MOV.U32 R8, RZ, RZ, c[0x0][0x188] ;  /* 0x00006200ff087624 */ /* 0x000fe200078e00ff */
[----:B------:R-:W-:Y:S01]  /*69010*/  IADD3 R3, R3, 0x1, RZ ;  /* 0x0000000103037810 */ /* 0x000fe20007ffe0ff */
[----:B------:R-:W3:Y:S01]  /*69020*/  LDL.LU R28, [R1+0x848] ;  /* 0x00084800011c7983 */ /* 0x000ee20000300800 */
[----:B------:R-:W-:Y:S01]  /*69030*/  IADD3 R13, R13, 0x7f, RZ ;  /* 0x0000007f0d0d7810 */ /* 0x000fe20007ffe0ff */
[----:B------:R-:W-:-:S03]  /*69040*/  IMAD.SHL.U32 R8, R8, 0x80, RZ ;  /* 0x0000008008087824 */ /* 0x000fc600078e00ff */
[----:B------:R-:W-:Y:S01]  /*69050*/  SHF.R.S32.HI R9, RZ, 0x1f, R13 ;  /* 0x0000001fff097819 */ /* 0x000fe2000001140d */
[----:B------:R-:W-:-:S03]  /*69060*/  IMAD.SHL.U32 R8, R8, 0x2, RZ ;  /* 0x0000000208087824 */ /* 0x000fc600078e00ff */
[----:B------:R-:W-:Y:S02]  /*69070*/  LEA.HI R9, R9, R13, RZ, 0x7 ;  /* 0x0000000d09097211 */ /* 0x000fe400078f38ff */
[-C--:B------:R-:W-:Y:S02]  /*69080*/  IADD3 R11, P2, R11, R8.reuse, RZ ;  /* 0x000000080b0b7210 */ /* 0x080fe40007f5e0ff */
[----:B------:R-:W-:Y:S02]  /*69090*/  SHF.R.S32.HI R9, RZ, 0x7, R9 ;  /* 0x00000007ff097819 */ /* 0x000fe40000011409 */
[-C--:B------:R-:W-:Y:S02]  /*690a0*/  IADD3 R10, P3, R10, R8.reuse, RZ ;  /* 0x000000080a0a7210 */ /* 0x080fe40007f7e0ff */
[----:B------:R-:W-:Y:S02]  /*690b0*/  IADD3 R12, P4, R12, R8, RZ ;  /* 0x000000080c0c7210 */ /* 0x000fe40007f9e0ff */
[----:B------:R-:W-:-:S02]  /*690c0*/  ISETP.NE.U32.AND P0, PT, R3, R9, PT ;  /* 0x000000090300720c */ /* 0x000fc40003f05070 */
[-C--:B------:R-:W-:Y:S02]  /*690d0*/  IADD3 R29, P5, R29, R8.reuse, RZ ;  /* 0x000000081d1d7210 */ /* 0x080fe40007fbe0ff */
[-C--:B------:R-:W-:Y:S01]  /*690e0*/  IADD3 R0, P6, R0, R8.reuse, RZ ;  /* 0x0000000800007210 */ /* 0x080fe20007fde0ff */
[C---:B--2---:R-:W-:Y:S08]  /*690f0*/  HMMA.16816.F32 R16, R4.reuse, R18, R24 ;  /* 0x000000120410723c */ /* 0x044ff00000001818 */
[----:B----4-:R-:W-:Y:S01]  /*69100*/  HMMA.16816.F32 R4, R4, R14, R20 ;  /* 0x0000000e0404723c */ /* 0x010fe20000001814 */
[----:B---3--:R-:W-:Y:S11]  /*69110*/  IADD3 R2, P1, R2, R8, RZ ;  /* 0x0000000802027210 */ /* 0x008ff60007f3e0ff */
[----:B------:R-:W-:Y:S03]  /*69120*/  @!UPT UIADD3 URZ, URZ, URZ, URZ ;  /* 0x0000003f3f3ff290 */ /* 0x000fe6000fffe03f */
[----:B------:R-:W-:Y:S01]  /*69130*/  STL.64 [R1+0x490], R16 ;  /* 0x0004901001007387 */ /* 0x000fe20000100a00 */
[----:B------:R-:W-:Y:S02]  /*69140*/  STL.64 [R1+0x498], R18 ;  /* 0x0004981201007387 */ /* 0x000fe40000100a00 */
[----:B------:R0:W-:Y:S05]  /*69150*/  STL [R1+0xaa0], R3 ;  /* 0x000aa00301007387 */ /* 0x0001ea0000100800 */
[----:B------:R1:W-:Y:S01]  /*69160*/  STL.64 [R1+0x480], R4 ;  /* 0x0004800401007387 */ /* 0x0003e20000100a00 */
[----:B------:R2:W-:Y:S04]  /*69170*/  STL.64 [R1+0x488], R6 ;  /* 0x0004880601007387 */ /* 0x0005e80000100a00 */
[----:B0-----:R-:W3:Y:S01]  /*69180*/  LDL.LU R3, [R1+0x1c94] ;  /* 0x001c940001037983 */ /* 0x001ee20000300800 */
[----:B------:R-:W-:Y:S02]  /*69190*/  STL [R1+0x84c], R11 ;  /* 0x00084c0b01007387 */ /* 0x000fe40000100800 */
[----:B-1----:R-:W4:Y:S02]  /*691a0*/  LDL.LU R4, [R1+0x1cb8] ;  /* 0x001cb80001047983 */ /* 0x002f240000300800 */
[----:B------:R-:W-:Y:S01]  /*691b0*/  STL [R1+0x1cbc], R10 ;  /* 0x001cbc0a01007387 */ /* 0x000fe20000100800 */
[----:B------:R-:W3:Y:S01]  /*691c0*/  LDL.LU R5, [R1+0x1c8c] ;  /* 0x001c8c0001057983 */ /* 0x000ee20000300800 */
[----:B------:R0:W-:Y:S02]  /*691d0*/  STL [R1+0x1cb4], R12 ;  /* 0x001cb40c01007387 */ /* 0x0001e40000100800 */
[----:B--2---:R-:W2:Y:S02]  /*691e0*/  LDL.LU R6, [R1+0x1cb0] ;  /* 0x001cb00001067983 */ /* 0x004ea40000300800 */
[----:B------:R1:W-:Y:S01]  /*691f0*/  STL [R1+0x1cac], R29 ;  /* 0x001cac1d01007387 */ /* 0x0003e20000100800 */
[----:B------:R-:W2:Y:S04]  /*69200*/  LDL.LU R7, [R1+0x1c84] ;  /* 0x001c840001077983 */ /* 0x000ea80000300800 */
[----:B0-----:R-:W2:Y:S01]  /*69210*/  LDL.LU R12, [R1+0x1ca8] ;  /* 0x001ca800010c7983 */ /* 0x001ea20000300800 */
[----:B------:R-:W2:Y:S02]  /*69220*/  LDL.LU R14, [R1+0x1c7c] ;  /* 0x001c7c00010e7983 */ /* 0x000ea40000300800 */
[----:B------:R-:W2:Y:S02]  /*69230*/  LDL.LU R15, [R1+0x1ca0] ;  /* 0x001ca000010f7983 */ /* 0x000ea40000300800 */
[----:B-1----:R-:W2:Y:S01]  /*69240*/  LDL.LU R29, [R1+0x1c74] ;  /* 0x001c7400011d7983 */ /* 0x002ea20000300800 */
[----:B------:R-:W-:Y:S01]  /*69250*/  STL [R1+0x1ca4], R0 ;  /* 0x001ca40001007387 */ /* 0x000fe20000100800 */
[----:B------:R0:W-:Y:S03]  /*69260*/  STL [R1+0x1c9c], R2 ;  /* 0x001c9c0201007387 */ /* 0x0001e60000100800 */
[----:B0-----:R-:W2:Y:S01]  /*69270*/  LDL.LU R2, [R1+0x251c] ;  /* 0x00251c0001027983 */ /* 0x001ea20000300800 */
[----:B------:R-:W3:Y:S02]  /*69280*/  LDL.LU R18, [R1+0x1c98] ;  /* 0x001c980001127983 */ /* 0x000ee40000300800 */
[----:B------:R-:W3:Y:S02]  /*69290*/  LDL.LU R19, [R1+0x1c6c] ;  /* 0x001c6c0001137983 */ /* 0x000ee40000300800 */
[----:B------:R-:W3:Y:S01]  /*692a0*/  LDL.LU R26, [R1+0x1c90] ;  /* 0x001c9000011a7983 */ /* 0x000ee20000300800 */
[----:B------:R-:W3:Y:S01]  /*692b0*/  LDL.LU R27, [R1+0x1c64] ;  /* 0x001c6400011b7983 */ /* 0x000ee20000300800 */
[----:B------:R-:W3:Y:S02]  /*692c0*/  LDL.LU R23, [R1+0x1c88] ;  /* 0x001c880001177983 */ /* 0x000ee40000300800 */
[----:B------:R-:W3:Y:S02]  /*692d0*/  LDL.LU R22, [R1+0x1c5c] ;  /* 0x001c5c0001167983 */ /* 0x000ee40000300800 */
        /* <DEDUP_REMOVED lines=8> */
[----:B--2---:R-:W-:-:S05]  /*69360*/  IMAD.X R28, R28, 0x1, R2, P2 ;  /* 0x000000011c1c7824 */ /* 0x004fca00010e0602 */
[----:B------:R0:W-:Y:S01]  /*69370*/  STL [R1+0x848], R28 ;  /* 0x0008481c01007387 */ /* 0x0001e20000100800 */
[----:B---3--:R-:W-:-:S03]  /*69380*/  IADD3 R3, P2, R3, R8, RZ ;  /* 0x0000000803037210 */ /* 0x008fc60007f5e0ff */
[----:B0-----:R-:W2:Y:S01]  /*69390*/  LDL.LU R28, [R1+0x1c60] ;  /* 0x001c6000011c7983 */ /* 0x001ea20000300800 */
[----:B------:R-:W3:Y:S02]  /*693a0*/  LDL.LU R13, [R1+0x1c34] ;  /* 0x001c3400010d7983 */ /* 0x000ee40000300800 */
[----:B------:R-:W3:Y:S02]  /*693b0*/  LDL.LU R11, [R1+0x1c58] ;  /* 0x001c5800010b7983 */ /* 0x000ee40000300800 */
[----:B------:R-:W3:Y:S01]  /*693c0*/  LDL.LU R10, [R1+0x1c2c] ;  /* 0x001c2c00010a7983 */ /* 0x000ee20000300800 */
[----:B------:R0:W-:Y:S01]  /*693d0*/  STL [R1+0x1c94], R3 ;  /* 0x001c940301007387 */ /* 0x0001e20000100800 */
[--C-:B----4-:R-:W-:Y:S01]  /*693e0*/  IMAD.X R4, R4, 0x1, R2.reuse, P3 ;  /* 0x0000000104047824 */ /* 0x110fe200018e0602 */
[-C--:B------:R-:W-:Y:S01]  /*693f0*/  IADD3 R5, P3, R5, R8.reuse, RZ ;  /* 0x0000000805057210 */ /* 0x080fe20007f7e0ff */
[--C-:B------:R-:W-:Y:S02]  /*69400*/  IMAD.X R12, R12, 0x1, R2.reuse, P5 ;  /* 0x000000010c0c7824 */ /* 0x100fe400028e0602 */
[--C-:B------:R-:W-:Y:S01]  /*69410*/  IMAD.X R6, R6, 0x1, R2.reuse, P4 ;  /* 0x0000000106067824 */ /* 0x100fe200020e0602 */
[----:B0-----:R-:W4:Y:S01]  /*69420*/  LDL.LU R3, [R1+0x1c50] ;  /* 0x001c500001037983 */ /* 0x001f220000300800 */
[----:B------:R-:W-:Y:S02]  /*69430*/  STL [R1+0x1cb8], R4 ;  /* 0x001cb80401007387 */ /* 0x000fe40000100800 */
[----:B------:R-:W-:Y:S02]  /*69440*/  STL [R1+0x1c8c], R5 ;  /* 0x001c8c0501007387 */ /* 0x000fe40000100800 */
[----:B------:R0:W-:Y:S01]  /*69450*/  STL [R1+0x1ca8], R12 ;  /* 0x001ca80c01007387 */ /* 0x0001e20000100800 */
[----:B------:R-:W-:Y:S01]  /*69460*/  STL [R1+0x1cb0], R6 ;  /* 0x001cb00601007387 */ /* 0x000fe20000100800 */
[-C--:B------:R-:W-:Y:S01]  /*69470*/  IADD3 R7, P4, R7, R8.reuse, RZ ;  /* 0x0000000807077210 */ /* 0x080fe20007f9e0ff */
[----:B------:R-:W-:Y:S01]  /*69480*/  IMAD.X R15, R15, 0x1, R2, P6 ;  /* 0x000000010f0f7824 */ /* 0x000fe200030e0602 */
[----:B------:R-:W-:-:S02]  /*69490*/  IADD3 R29, P6, R29, R8, RZ ;  /* 0x000000081d1d7210 */ /* 0x000fc40007fde0ff */
[-C--:B------:R-:W-:Y:S01]  /*694a0*/  IADD3 R14, P5, R14, R8.reuse, RZ ;  /* 0x000000080e0e7210 */ /* 0x080fe20007fbe0ff */
[----:B0-----:R-:W4:Y:S01]  /*694b0*/  LDL.LU R12, [R1+0x1c24] ;  /* 0x001c2400010c7983 */ /* 0x001f220000300800 */
[----:B------:R-:W-:Y:S02]  /*694c0*/  STL [R1+0x1c84], R7 ;  /* 0x001c840701007387 */ /* 0x000fe40000100800 */
[----:B------:R0:W-:Y:S02]  /*694d0*/  STL [R1+0x1c74], R29 ;  /* 0x001c741d01007387 */ /* 0x0001e40000100800 */
[----:B------:R-:W-:Y:S02]  /*694e0*/  STL [R1+0x1c7c], R14 ;  /* 0x001c7c0e01007387 */ /* 0x000fe40000100800 */
[--C-:B------:R-:W-:Y:S01]  /*694f0*/  IMAD.X R18, R18, 0x1, R2.reuse, P1 ;  /* 0x0000000112127824 */ /* 0x100fe200008e0602 */
[-C--:B------:R-:W-:Y:S01]  /*69500*/  IADD3 R19, P1, R19, R8.reuse, RZ ;  /* 0x0000000813137210 */ /* 0x080fe20007f3e0ff */
[--C-:B------:R-:W-:Y:S01]  /*69510*/  IMAD.X R26, R26, 0x1, R2.reuse, P2 ;  /* 0x000000011a1a7824 */ /* 0x100fe200010e0602 */
[----:B------:R-:W-:Y:S01]  /*69520*/  IADD3 R27, P2, R27, R8, RZ ;  /* 0x000000081b1b7210 */ /* 0x000fe20007f5e0ff */
[----:B0-----:R-:W4:Y:S01]  /*69530*/  LDL.LU R29, [R1+0x1c48] ;  /* 0x001c4800011d7983 */ /* 0x001f220000300800 */
[----:B------:R-:W-:Y:S02]  /*69540*/  STL [R1+0x1ca0], R15 ;  /* 0x001ca00f01007387 */ /* 0x000fe40000100800 */
[----:B------:R-:W-:-:S02]  /*69550*/  IMAD.X R23, R23, 0x1, R2, P3 ;  /* 0x0000000117177824 */ /* 0x000fc400018e0602 */
[----:B------:R-:W-:Y:S01]  /*69560*/  STL [R1+0x1c98], R18 ;  /* 0x001c981201007387 */ /* 0x000fe20000100800 */
[-C--:B------:R-:W-:Y:S01]  /*69570*/  IADD3 R22, P3, R22, R8.reuse, RZ ;  /* 0x0000000816167210 */ /* 0x080fe20007f7e0ff */
[----:B------:R-:W-:Y:S01]  /*69580*/  STL [R1+0x1c6c], R19 ;  /* 0x001c6c1301007387 */ /* 0x000fe20000100800 */
[--C-:B------:R-:W-:Y:S02]  /*69590*/  IMAD.X R25, R25, 0x1, R2.reuse, P4 ;  /* 0x0000000119197824 */ /* 0x100fe400020e0602 */
[----:B------:R-:W-:Y:S01]  /*695a0*/  STL [R1+0x1c90], R26 ;  /* 0x001c901a01007387 */ /* 0x000fe20000100800 */
[----:B------:R-:W-:Y:S01]  /*695b0*/  IADD3 R21, P4, R21, R8, RZ ;  /* 0x0000000815157210 */ /* 0x000fe20007f9e0ff */
[----:B------:R-:W-:Y:S01]  /*695c0*/  STL [R1+0x1c64], R27 ;  /* 0x001c641b01007387 */ /* 0x000fe20000100800 */
[--C-:B------:R-:W-:Y:S02]  /*695d0*/  IMAD.X R24, R24, 0x1, R2.reuse, P5 ;  /* 0x0000000118187824 */ /* 0x100fe400028e0602 */
[----:B------:R-:W-:-:S02]  /*695e0*/  IMAD.X R9, R9, 0x1, R2, P6 ;  /* 0x0000000109097824 */ /* 0x000fc400030e0602 */
[----:B------:R-:W-:Y:S01]  /*695f0*/  STL [R1+0x1c88], R23 ;  /* 0x001c881701007387 */ /* 0x000fe20000100800 */
[-C--:B------:R-:W-:Y:S01]  /*69600*/  IADD3 R0, P6, R0, R8.reuse, RZ ;  /* 0x0000000800007210 */ /* 0x080fe20007fde0ff */
[----:B------:R-:W-:Y:S01]  /*69610*/  STL [R1+0x1c5c], R22 ;  /* 0x001c5c1601007387 */ /* 0x000fe20000100800 */
[-C--:B------:R-:W-:Y:S01]  /*69620*/  IADD3 R20, P5, R20, R8.reuse, RZ ;  /* 0x0000000814147210 */ /* 0x080fe20007fbe0ff */
[----:B------:R-:W-:Y:S02]  /*69630*/  STL [R1+0x1c80], R25 ;  /* 0x001c801901007387 */ /* 0x000fe40000100800 */
[----:B------:R-:W-:Y:S01]  /*69640*/  STL [R1+0x1c54], R21 ;  /* 0x001c541501007387 */ /* 0x000fe20000100800 */
[----:B------:R-:W-:Y:S01]  /*69650*/  STL [R1+0x1c78], R24 ;  /* 0x001c781801007387 */ /* 0x000fe20000100800 */
[----:B------:R0:W-:Y:S02]  /*69660*/  STL [R1+0x1c44], R0 ;  /* 0x001c440001007387 */ /* 0x0001e40000100800 */
[----:B------:R-:W-:Y:S01]  /*69670*/  STL [R1+0x1c4c], R20 ;  /* 0x001c4c1401007387 */ /* 0x000fe20000100800 */
[----:B0-----:R-:W4:Y:S01]  /*69680*/  LDL.LU R0, [R1+0x1c1c] ;  /* 0x001c1c0001007983 */ /* 0x001f220000300800 */
[--C-:B------:R-:W-:Y:S01]  /*69690*/  IMAD.X R17, R17, 0x1, R2.reuse, P1 ;  /* 0x0000000111117824 */ /* 0x100fe200008e0602 */
[-C--:B------:R-:W-:Y:S01]  /*696a0*/  IADD3 R16, P1, R16, R8.reuse, RZ ;  /* 0x0000000810107210 */ /* 0x080fe20007f3e0ff */
[----:B------:R-:W-:Y:S02]  /*696b0*/  STL [R1+0x1c70], R9 ;  /* 0x001c700901007387 */ /* 0x000fe40000100800 */
[--C-:B--2---:R-:W-:Y:S01]  /*696c0*/  IMAD.X R28, R28, 0x1, R2.reuse, P2 ;  /* 0x000000011c1c7824 */ /* 0x104fe200010e0602 */
[----:B---3--:R-:W-:Y:S01]  /*696d0*/  IADD3 R13, P2, R13, R8, RZ ;  /* 0x000000080d0d7210 */ /* 0x008fe20007f5e0ff */
[----:B------:R-:W-:-:S03]  /*696e0*/  IMAD.X R11, R11, 0x1, R2, P3 ;  /* 0x000000010b0b7824 */ /* 0x000fc600018e0602 */
[----:B------:R0:W-:Y:S01]  /*696f0*/  STL [R1+0x1c60], R28 ;  /* 0x001c601c01007387 */ /* 0x0001e20000100800 */
[----:B------:R-:W-:Y:S01]  /*69700*/  STL [R1+0x1c68], R17 ;  /* 0x001c681101007387 */ /* 0x000fe20000100800 */
[-C--:B------:R-:W-:Y:S02]  /*69710*/  IADD3 R10, P3, R10, R8.reuse, RZ ;  /* 0x000000080a0a7210 */ /* 0x080fe40007f7e0ff */
[----:B0-----:R-:W2:Y:S01]  /*69720*/  LDL.LU R28, [R1+0x1c40] ;  /* 0x001c4000011c7983 */ /* 0x001ea20000300800 */
[----:B------:R-:W-:Y:S02]  /*69730*/  STL [R1+0x1c3c], R16 ;  /* 0x001c3c1001007387 */ /* 0x000fe40000100800 */
[----:B------:R-:W-:Y:S02]  /*69740*/  STL [R1+0x1c34], R13 ;  /* 0x001c340d01007387 */ /* 0x000fe40000100800 */
[--C-:B----4-:R-:W-:Y:S01]  /*69750*/  IMAD.X R3, R3, 0x1, R2.reuse, P4 ;  /* 0x0000000103037824 */ /* 0x110fe200020e0602 */
[----:B------:R-:W3:Y:S01]  /*69760*/  LDL.LU R4, [R1+0x1c14] ;  /* 0x001c140001047983 */ /* 0x000ee20000300800 */
[----:B------:R-:W-:Y:S02]  /*69770*/  STL [R1+0x1c58], R11 ;  /* 0x001c580b01007387 */ /* 0x000fe40000100800 */
[----:B------:R-:W4:Y:S02]  /*69780*/  LDL.LU R5, [R1+0x1c38] ;  /* 0x001c380001057983 */ /* 0x000f240000300800 */
[----:B------:R-:W-:Y:S01]  /*69790*/  STL [R1+0x1c2c], R10 ;  /* 0x001c2c0a01007387 */ /* 0x000fe20000100800 */
[----:B------:R-:W4:Y:S01]  /*697a0*/  LDL.LU R6, [R1+0x1c0c] ;  /* 0x001c0c0001067983 */ /* 0x000f220000300800 */
[----:B------:R0:W-:Y:S02]  /*697b0*/  STL [R1+0x1c50], R3 ;  /* 0x001c500301007387 */ /* 0x0001e40000100800 */
[----:B------:R-:W4:Y:S01]  /*697c0*/  LDL.LU R7, [R1+0x1c30] ;  /* 0x001c300001077983 */ /* 0x000f220000300800 */
[-C--:B------:R-:W-:Y:S01]  /*697d0*/  IADD3 R12, P4, R12, R8.reuse, RZ ;  /* 0x000000080c0c7210 */ /* 0x080fe20007f9e0ff */
[----:B0-----:R-:W4:Y:S01]  /*697e0*/  LDL.LU R3, [R1+0x1c04] ;  /* 0x001c040001037983 */ /* 0x001f220000300800 */
[----:B------:R-:W4:Y:S02]  /*697f0*/  LDL.LU R14, [R1+0x1c28] ;  /* 0x001c2800010e7983 */ /* 0x000f240000300800 */
[----:B------:R-:W4:Y:S02]  /*69800*/  LDL.LU R15, [R1+0x1bfc] ;  /* 0x001bfc00010f7983 */ /* 0x000f240000300800 */
[----:B------:R0:W-:Y:S02]  /*69810*/  STL [R1+0x1c24], R12 ;  /* 0x001c240c01007387 */ /* 0x0001e40000100800 */
[----:B------:R-:W-:Y:S01]  /*69820*/  IMAD.X R29, R29, 0x1, R2, P5 ;  /* 0x000000011d1d7824 */ /* 0x000fe200028e0602 */
[----:B0-----:R-:W4:Y:S01]  /*69830*/  LDL.LU R12, [R1+0x1c20] ;  /* 0x001c2000010c7983 */ /* 0x001f220000300800 */
[----:B------:R-:W4:Y:S02]  /*69840*/  LDL.LU R18, [R1+0x1bf4] ;  /* 0x001bf40001127983 */ /* 0x000f240000300800 */
[----:B------:R-:W4:Y:S02]  /*69850*/  LDL.LU R19, [R1+0x1c18] ;  /* 0x001c180001137983 */ /* 0x000f240000300800 */
[----:B------:R-:W4:Y:S01]  /*69860*/  LDL.LU R26, [R1+0x1bec] ;  /* 0x001bec00011a7983 */ /* 0x000f220000300800 */
[----:B------:R0:W-:Y:S01]  /*69870*/  STL [R1+0x1c48], R29 ;  /* 0x001c481d01007387 */ /* 0x0001e20000100800 */
        /* <DEDUP_REMOVED lines=8> */
[----:B0-----:R-:W4:Y:S02]  /*69900*/  LDL.LU R29, [R1+0x1bf0] ;  /* 0x001bf000011d7983 */ /* 0x001f240000300800 */
[----:B------:R-:W4:Y:S01]  /*69910*/  LDL.LU R17, [R1+0x1bc4] ;  /* 0x001bc40001117983 */ /* 0x000f220000300800 */
[----:B------:R-:W4:Y:S01]  /*69920*/  LDL.LU R16, [R1+0x1be8] ;  /* 0x001be80001107983 */ /* 0x000f220000300800 */
[----:B------:R-:W-:-:S05]  /*69930*/  IADD3 R0, P5, R0, R8, RZ ;  /* 0x0000000800007210 */ /* 0x000fca0007fbe0ff */
[----:B------:R0:W-:Y:S04]  /*69940*/  STL [R1+0x1c1c], R0 ;  /* 0x001c1c0001007387 */ /* 0x0001e80000100800 */
[----:B0-----:R-:W4:Y:S01]  /*69950*/  LDL.LU R0, [R1+0x1bbc] ;  /* 0x001bbc0001007983 */ /* 0x001f220000300800 */
[----:B------:R-:W4:Y:S02]  /*69960*/  LDL.LU R13, [R1+0x1be0] ;  /* 0x001be000010d7983 */ /* 0x000f240000300800 */
[----:B------:R-:W4:Y:S02]  /*69970*/  LDL.LU R11, [R1+0x1bb4] ;  /* 0x001bb400010b7983 */ /* 0x000f240000300800 */
[----:B------:R-:W4:Y:S02]  /*69980*/  LDL.LU R10, [R1+0x1bd8] ;  /* 0x001bd800010a7983 */ /* 0x000f240000300800 */
[----:B--2---:R-:W-:Y:S01]  /*69990*/  IMAD.X R28, R28, 0x1, R2, P6 ;  /* 0x000000011c1c7824 */ /* 0x004fe200030e0602 */
[----:B---3--:R-:W-:-:S04]  /*699a0*/  IADD3 R4, P6, R4, R8, RZ ;  /* 0x0000000804047210 */ /* 0x008fc80007fde0ff */
[----:B------:R0:W-:Y:S01]  /*699b0*/  STL [R1+0x1c40], R28 ;  /* 0x001c401c01007387 */ /* 0x0001e20000100800 */
[--C-:B----4-:R-:W-:Y:S01]  /*699c0*/  IMAD.X R5, R5, 0x1, R2.reuse, P1 ;  /* 0x0000000105057824 */ /* 0x110fe200008e0602 */
[-C--:B------:R-:W-:Y:S01]  /*699d0*/  IADD3 R6, P1, R6, R8.reuse, RZ ;  /* 0x0000000806067210 */ /* 0x080fe20007f3e0ff */
[--C-:B------:R-:W-:Y:S01]  /*699e0*/  IMAD.X R7, R7, 0x1, R2.reuse, P2 ;  /* 0x0000000107077824 */ /* 0x100fe200010e0602 */
[----:B0-----:R-:W2:Y:S01]  /*699f0*/  LDL.LU R28, [R1+0x1bac] ;  /* 0x001bac00011c7983 */ /* 0x001ea20000300800 */
[----:B------:R-:W-:Y:S01]  /*69a00*/  STL [R1+0x1c14], R4 ;  /* 0x001c140401007387 */ /* 0x000fe20000100800 */
[----:B------:R-:W-:Y:S02]  /*69a10*/  IADD3 R3, P2, R3, R8, RZ ;  /* 0x0000000803037210 */ /* 0x000fe40007f5e0ff */
[----:B------:R-:W-:Y:S04]  /*69a20*/  STL [R1+0x1c38], R5 ;  /* 0x001c380501007387 */ /* 0x000fe80000100800 */
[----:B------:R0:W-:Y:S01]  /*69a30*/  STL [R1+0x1c04], R3 ;  /* 0x001c040301007387 */ /* 0x0001e20000100800 */
[----:B------:R-:W-:Y:S02]  /*69a40*/  STL [R1+0x1c0c], R6 ;  /* 0x001c0c0601007387 */ /* 0x000fe40000100800 */
[--C-:B------:R-:W-:Y:S01]  /*69a50*/  IMAD.X R14, R14, 0x1, R2.reuse, P3 ;  /* 0x000000010e0e7824 */ /* 0x100fe200018e0602 */
[----:B0-----:R-:W3:Y:S01]  /*69a60*/  LDL.LU R3, [R1+0x1bd0] ;  /* 0x001bd00001037983 */ /* 0x001ee20000300800 */
[----:B------:R-:W-:-:S02]  /*69a70*/  IMAD.X R12, R12, 0x1, R2, P4 ;  /* 0x000000010c0c7824 */ /* 0x000fc400020e0602 */
[----:B------:R-:W-:Y:S01]  /*69a80*/  STL [R1+0x1c30], R7 ;  /* 0x001c300701007387 */ /* 0x000fe20000100800 */
[-C--:B------:R-:W-:Y:S02]  /*69a90*/  IADD3 R15, P3, R15, R8.reuse, RZ ;  /* 0x000000080f0f7210 */ /* 0x080fe40007f7e0ff */
[----:B------:R0:W-:Y:S01]  /*69aa0*/  STL [R1+0x1c20], R12 ;  /* 0x001c200c01007387 */ /* 0x0001e20000100800 */
[----:B------:R-:W-:Y:S01]  /*69ab0*/  STL [R1+0x1c28], R14 ;  /* 0x001c280e01007387 */ /* 0x000fe20000100800 */
[-C--:B------:R-:W-:Y:S01]  /*69ac0*/  IADD3 R18, P4, R18, R8.reuse, RZ ;  /* 0x0000000812127210 */ /* 0x080fe20007f9e0ff */
[--C-:B------:R-:W-:Y:S01]  /*69ad0*/  IMAD.X R19, R19, 0x1, R2.reuse, P5 ;  /* 0x0000000113137824 */ /* 0x100fe200028e0602 */
[-C--:B------:R-:W-:Y:S01]  /*69ae0*/  IADD3 R26, P5, R26, R8.reuse, RZ ;  /* 0x000000081a1a7210 */ /* 0x080fe20007fbe0ff */
[--C-:B------:R-:W-:Y:S01]  /*69af0*/  IMAD.X R27, R27, 0x1, R2.reuse, P6 ;  /* 0x000000011b1b7824 */ /* 0x100fe200030e0602 */
[----:B0-----:R-:W4:Y:S01]  /*69b00*/  LDL.LU R12, [R1+0x1ba4] ;  /* 0x001ba400010c7983 */ /* 0x001f220000300800 */
[----:B------:R-:W-:Y:S01]  /*69b10*/  STL [R1+0x1bfc], R15 ;  /* 0x001bfc0f01007387 */ /* 0x000fe20000100800 */
[-C--:B------:R-:W-:Y:S01]  /*69b20*/  IADD3 R23, P6, R23, R8.reuse, RZ ;  /* 0x0000000817177210 */ /* 0x080fe20007fde0ff */
[----:B------:R-:W-:Y:S02]  /*69b30*/  STL [R1+0x1bf4], R18 ;  /* 0x001bf41201007387 */ /* 0x000fe40000100800 */
[--C-:B------:R-:W-:Y:S01]  /*69b40*/  IMAD.X R22, R22, 0x1, R2.reuse, P1 ;  /* 0x0000000116167824 */ /* 0x100fe200008e0602 */
[----:B------:R-:W-:Y:S01]  /*69b50*/  STL [R1+0x1c18], R19 ;  /* 0x001c181301007387 */ /* 0x000fe20000100800 */
[-C--:B------:R-:W-:Y:S01]  /*69b60*/  IADD3 R25, P1, R25, R8.reuse, RZ ;  /* 0x0000000819197210 */ /* 0x080fe20007f3e0ff */
[----:B------:R-:W-:Y:S02]  /*69b70*/  STL [R1+0x1bec], R26 ;  /* 0x001bec1a01007387 */ /* 0x000fe40000100800 */
[--C-:B------:R-:W-:Y:S01]  /*69b80*/  IMAD.X R21, R21, 0x1, R2.reuse, P2 ;  /* 0x0000000115157824 */ /* 0x100fe200010e0602 */
[----:B------:R-:W-:Y:S01]  /*69b90*/  STL [R1+0x1c10], R27 ;  /* 0x001c101b01007387 */ /* 0x000fe20000100800 */
[----:B------:R-:W-:Y:S01]  /*69ba0*/  IADD3 R24, P2, R24, R8, RZ ;  /* 0x0000000818187210 */ /* 0x000fe20007f5e0ff */
[----:B------:R-:W-:Y:S02]  /*69bb0*/  STL [R1+0x1be4], R23 ;  /* 0x001be41701007387 */ /* 0x000fe40000100800 */
[--C-:B------:R-:W-:Y:S01]  /*69bc0*/  IMAD.X R29, R29, 0x1, R2.reuse, P4 ;  /* 0x000000011d1d7824 */ /* 0x100fe200020e0602 */
[----:B------:R-:W-:Y:S01]  /*69bd0*/  STL [R1+0x1c08], R22 ;  /* 0x001c081601007387 */ /* 0x000fe20000100800 */
[----:B------:R-:W-:-:S02]  /*69be0*/  IMAD.X R20, R20, 0x1, R2, P3 ;  /* 0x0000000114147824 */ /* 0x000fc400018e0602 */
[----:B------:R-:W-:Y:S02]  /*69bf0*/  STL [R1+0x1bdc], R25 ;  /* 0x001bdc1901007387 */ /* 0x000fe40000100800 */
[----:B------:R-:W-:Y:S01]  /*69c00*/  STL [R1+0x1c00], R21 ;  /* 0x001c001501007387 */ /* 0x000fe20000100800 */
[----:B------:R-:W-:Y:S01]  /*69c10*/  STL [R1+0x1bd4], R24 ;  /* 0x001bd41801007387 */ /* 0x000fe20000100800 */
[----:B------:R0:W-:Y:S02]  /*69c20*/  STL [R1+0x1bf0], R29 ;  /* 0x001bf01d01007387 */ /* 0x0001e40000100800 */
[----:B------:R-:W-:Y:S01]  /*69c30*/  STL [R1+0x1bf8], R20 ;  /* 0x001bf81401007387 */ /* 0x000fe20000100800 */
[-C--:B------:R-:W-:Y:S01]  /*69c40*/  IADD3 R9, P3, R9, R8.reuse, RZ ;  /* 0x0000000809097210 */ /* 0x080fe20007f7e0ff */
[--C-:B------:R-:W-:Y:S01]  /*69c50*/  IMAD.X R16, R16, 0x1, R2.reuse, P5 ;  /* 0x0000000110107824 */ /* 0x100fe200028e0602 */
[-C--:B------:R-:W-:Y:S02]  /*69c60*/  IADD3 R0, P5, R0, R8.reuse, RZ ;  /* 0x0000000800007210 */ /* 0x080fe40007fbe0ff */
[-C--:B------:R-:W-:Y:S01]  /*69c70*/  IADD3 R17, P4, R17, R8.reuse, RZ ;  /* 0x0000000811117210 */ /* 0x080fe20007f9e0ff */
[----:B0-----:R-:W4:Y:S01]  /*69c80*/  LDL.LU R29, [R1+0x1bc8] ;  /* 0x001bc800011d7983 */ /* 0x001f220000300800 */
[----:B------:R-:W-:Y:S02]  /*69c90*/  STL [R1+0x1bcc], R9 ;  /* 0x001bcc0901007387 */ /* 0x000fe40000100800 */
[----:B------:R0:W-:Y:S02]  /*69ca0*/  STL [R1+0x1bbc], R0 ;  /* 0x001bbc0001007387 */ /* 0x0001e40000100800 */
[----:B------:R-:W-:Y:S01]  /*69cb0*/  STL [R1+0x1bc4], R17 ;  /* 0x001bc41101007387 */ /* 0x000fe20000100800 */
[----:B0-----:R-:W4:Y:S01]  /*69cc0*/  LDL.LU R0, [R1+0x1b9c] ;  /* 0x001b9c0001007983 */ /* 0x001f220000300800 */
[--C-:B------:R-:W-:Y:S01]  /*69cd0*/  IMAD.X R13, R13, 0x1, R2.reuse, P6 ;  /* 0x000000010d0d7824 */ /* 0x100fe200030e0602 */
[-C--:B------:R-:W-:Y:S01]  /*69ce0*/  IADD3 R11, P6, R11, R8.reuse, RZ ;  /* 0x000000080b0b7210 */ /* 0x080fe20007fde0ff */
[----:B------:R-:W-:Y:S02]  /*69cf0*/  STL [R1+0x1be8], R16 ;  /* 0x001be81001007387 */ /* 0x000fe40000100800 */
[----:B------:R-:W-:Y:S01]  /*69d00*/  IMAD.X R10, R10, 0x1, R2, P1 ;  /* 0x000000010a0a7824 */ /* 0x000fe200008e0602 */
[----:B------:R-:W-:Y:S01]  /*69d10*/  STL [R1+0x1be0], R13 ;  /* 0x001be00d01007387 */ /* 0x000fe20000100800 */
[----:B------:R-:W4:Y:S02]  /*69d20*/  LDL.LU R4, [R1+0x1bc0] ;  /* 0x001bc00001047983 */ /* 0x000f240000300800 */
[----:B------:R-:W-:Y:S02]  /*69d30*/  STL [R1+0x1bb4], R11 ;  /* 0x001bb40b01007387 */ /* 0x000fe40000100800 */
[----:B------:R-:W4:Y:S01]  /*69d40*/  LDL.LU R5, [R1+0x1b94] ;  /* 0x001b940001057983 */ /* 0x000f220000300800 */
[----:B------:R-:W-:Y:S01]  /*69d50*/  STL [R1+0x1bd8], R10 ;  /* 0x001bd80a01007387 */ /* 0x000fe20000100800 */
[----:B------:R-:W4:Y:S01]  /*69d60*/  LDL.LU R6, [R1+0x1bb8] ;  /* 0x001bb80001067983 */ /* 0x000f220000300800 */
[----:B--2---:R-:W-:-:S05]  /*69d70*/  IADD3 R28, P1, R28, R8, RZ ;  /* 0x000000081c1c7210 */ /* 0x004fca0007f3e0ff */
[----:B------:R0:W-:Y:S01]  /*69d80*/  STL [R1+0x1bac], R28 ;  /* 0x001bac1c01007387 */ /* 0x0001e20000100800 */
[----:B------:R-:W2:Y:S03]  /*69d90*/  LDL.LU R7, [R1+0x1b8c] ;  /* 0x001b8c0001077983 */ /* 0x000ea60000300800 */
[----:B0-----:R-:W2:Y:S01]  /*69da0*/  LDL.LU R28, [R1+0x1bb0] ;  /* 0x001bb000011c7983 */ /* 0x001ea20000300800 */
[----:B------:R-:W2:Y:S02]  /*69db0*/  LDL.LU R14, [R1+0x1b84] ;  /* 0x001b8400010e7983 */ /* 0x000ea40000300800 */
[----:B------:R-:W2:Y:S02]  /*69dc0*/  LDL.LU R15, [R1+0x1ba8] ;  /* 0x001ba800010f7983 */ /* 0x000ea40000300800 */
[----:B---3--:R-:W-:-:S05]  /*69dd0*/  IMAD.X R3, R3, 0x1, R2, P2 ;  /* 0x0000000103037824 */ /* 0x008fca00010e0602 */
[----:B------:R0:W-:Y:S04]  /*69de0*/  STL [R1+0x1bd0], R3 ;  /* 0x001bd00301007387 */ /* 0x0001e80000100800 */
[----:B0-----:R-:W3:Y:S01]  /*69df0*/  LDL.LU R3, [R1+0x1b7c] ;  /* 0x001b7c0001037983 */ /* 0x001ee20000300800 */
[----:B----4-:R-:W-:-:S03]  /*69e00*/  IADD3 R12, P2, R12, R8, RZ ;  /* 0x000000080c0c7210 */ /* 0x010fc60007f5e0ff */
[----:B------:R-:W4:Y:S01]  /*69e10*/  LDL.LU R18, [R1+0x1ba0] ;  /* 0x001ba00001127983 */ /* 0x000f220000300800 */
[----:B------:R-:W4:Y:S03]  /*69e20*/  LDL.LU R19, [R1+0x1b74] ;  /* 0x001b740001137983 */ /* 0x000f260000300800 */
[----:B------:R-:W4:Y:S01]  /*69e30*/  LDL.LU R26, [R1+0x1b98] ;  /* 0x001b9800011a7983 */ /* 0x000f220000300800 */
[----:B------:R0:W-:Y:S02]  /*69e40*/  STL [R1+0x1ba4], R12 ;  /* 0x001ba40c01007387 */ /* 0x0001e40000100800 */
        /* <DEDUP_REMOVED lines=8> */
[----:B0-----:R-:W4:Y:S02]  /*69ed0*/  LDL.LU R12, [R1+0x1b4c] ;  /* 0x001b4c00010c7983 */ /* 0x001f240000300800 */
[----:B------:R-:W4:Y:S01]  /*69ee0*/  LDL.LU R17, [R1+0x1b70] ;  /* 0x001b700001117983 */ /* 0x000f220000300800 */
[----:B------:R-:W4:Y:S01]  /*69ef0*/  LDL.LU R16, [R1+0x1b44] ;  /* 0x001b440001107983 */ /* 0x000f220000300800 */
[----:B------:R-:W-:-:S05]  /*69f00*/  IMAD.X R29, R29, 0x1, R2, P3 ;  /* 0x000000011d1d7824 */ /* 0x000fca00018e0602 */
[----:B------:R0:W-:Y:S04]  /*69f10*/  STL [R1+0x1bc8], R29 ;  /* 0x001bc81d01007387 */ /* 0x0001e80000100800 */
[----:B0-----:R-:W4:Y:S01]  /*69f20*/  LDL.LU R29, [R1+0x1b68] ;  /* 0x001b6800011d7983 */ /* 0x001f220000300800 */
[-C--:B------:R-:W-:Y:S01]  /*69f30*/  IADD3 R0, P3, R0, R8.reuse, RZ ;  /* 0x0000000800007210 */ /* 0x080fe20007f7e0ff */
[----:B------:R-:W4:Y:S02]  /*69f40*/  LDL.LU R13, [R1+0x1b3c] ;  /* 0x001b3c00010d7983 */ /* 0x000f240000300800 */
[----:B------:R-:W4:Y:S01]  /*69f50*/  LDL.LU R11, [R1+0x1b60] ;  /* 0x001b6000010b7983 */ /* 0x000f220000300800 */
[----:B------:R-:W4:Y:S01]  /*69f60*/  LDL.LU R10, [R1+0x1b34] ;  /* 0x001b3400010a7983 */ /* 0x000f220000300800 */
[----:B------:R0:W-:Y:S03]  /*69f70*/  STL [R1+0x1b9c], R0 ;  /* 0x001b9c0001007387 */ /* 0x0001e60000100800 */
[----:B0-----:R-:W4:Y:S01]  /*69f80*/  LDL.LU R0, [R1+0x1b58] ;  /* 0x001b580001007983 */ /* 0x001f220000300800 */
[--C-:B------:R-:W-:Y:S01]  /*69f90*/  IMAD.X R4, R4, 0x1, R2.reuse, P4 ;  /* 0x0000000104047824 */ /* 0x100fe200020e0602 */
[----:B------:R-:W-:Y:S01]  /*69fa0*/  IADD3 R5, P4, R5, R8, RZ ;  /* 0x0000000805057210 */ /* 0x000fe20007f9e0ff */
[----:B------:R-:W-:-:S03]  /*69fb0*/  IMAD.X R6, R6, 0x1, R2, P5 ;  /* 0x0000000106067824 */ /* 0x000fc600028e0602 */
[----:B------:R-:W-:Y:S01]  /*69fc0*/  STL [R1+0x1bc0], R4 ;  /* 0x001bc00401007387 */ /* 0x000fe20000100800 */
[----:B------:R-:W-:Y:S01]  /*69fd0*/  STL [R1+0x1b94], R5 ;  /* 0x001b940501007387 */ /* 0x000fe20000100800 */
[-C--:B--2---:R-:W-:Y:S01]  /*69fe0*/  IADD3 R7, P5, R7, R8.reuse, RZ ;  /* 0x0000000807077210 */ /* 0x084fe20007fbe0ff */
[--C-:B------:R-:W-:Y:S02]  /*69ff0*/  IMAD.X R28, R28, 0x1, R2.reuse, P6 ;  /* 0x000000011c1c7824 */ /* 0x100fe400030e0602 */
[----:B------:R-:W-:Y:S01]  /*6a000*/  IMAD.X R15, R15, 0x1, R2, P1 ;  /* 0x000000010f0f7824 */ /* 0x000fe200008e0602 */
[-C--:B------:R-:W-:Y:S02]  /*6a010*/  IADD3 R14, P6, R14, R8.reuse, RZ ;  /* 0x000000080e0e7210 */ /* 0x080fe40007fde0ff */
[----:B------:R0:W-:Y:S01]  /*6a020*/  STL [R1+0x1bb0], R28 ;  /* 0x001bb01c01007387 */ /* 0x0001e20000100800 */
[----:B------:R-:W-:Y:S03]  /*6a030*/  STL [R1+0x1bb8], R6 ;  /* 0x001bb80601007387 */ /* 0x000fe60000100800 */
[----:B0-----:R-:W2:Y:S01]  /*6a040*/  LDL.LU R28, [R1+0x1b2c] ;  /* 0x001b2c00011c7983 */ /* 0x001ea20000300800 */
[----:B---3--:R-:W-:-:S03]  /*6a050*/  IADD3 R3, P1, R3, R8, RZ ;  /* 0x0000000803037210 */ /* 0x008fc60007f3e0ff */
[----:B------:R-:W-:Y:S04]  /*6a060*/  STL [R1+0x1b8c], R7 ;  /* 0x001b8c0701007387 */ /* 0x000fe80000100800 */
[----:B------:R0:W-:Y:S01]  /*6a070*/  STL [R1+0x1b7c], R3 ;  /* 0x001b7c0301007387 */ /* 0x0001e20000100800 */
[----:B------:R-:W-:Y:S02]  /*6a080*/  STL [R1+0x1b84], R14 ;  /* 0x001b840e01007387 */ /* 0x000fe40000100800 */
[--C-:B----4-:R-:W-:Y:S01]  /*6a090*/  IMAD.X R18, R18, 0x1, R2.reuse, P2 ;  /* 0x0000000112127824 */ /* 0x110fe200010e0602 */
[-C--:B------:R-:W-:Y:S01]  /*6a0a0*/  IADD3 R19, P2, R19, R8.reuse, RZ ;  /* 0x0000000813137210 */ /* 0x080fe20007f5e0ff */
[--C-:B------:R-:W-:Y:S01]  /*6a0b0*/  IMAD.X R26, R26, 0x1, R2.reuse, P3 ;  /* 0x000000011a1a7824 */ /* 0x100fe200018e0602 */
[----:B------:R-:W-:Y:S01]  /*6a0c0*/  IADD3 R27, P3, R27, R8, RZ ;  /* 0x000000081b1b7210 */ /* 0x000fe20007f7e0ff */
[----:B0-----:R-:W3:Y:S01]  /*6a0d0*/  LDL.LU R3, [R1+0x1b50] ;  /* 0x001b500001037983 */ /* 0x001ee20000300800 */
        /* <DEDUP_REMOVED lines=19> */
[----:B------:R-:W-:Y:S02]  /*6a210*/  STL [R1+0x1b54], R20 ;  /* 0x001b541401007387 */ /* 0x000fe40000100800 */
[--C-:B------:R-:W-:Y:S01]  /*6a220*/  IMAD.X R17, R17, 0x1, R2.reuse, P2 ;  /* 0x0000000111117824 */ /* 0x100fe200010e0602 */
[----:B------:R-:W-:Y:S01]  /*6a230*/  IADD3 R16, P2, R16, R8, RZ ;  /* 0x0000000810107210 */ /* 0x000fe20007f5e0ff */
[----:B0-----:R-:W4:Y:S01]  /*6a240*/  LDL.LU R12, [R1+0x1b24] ;  /* 0x001b2400010c7983 */ /* 0x001f220000300800 */
[----:B------:R-:W-:-:S02]  /*6a250*/  IMAD.X R29, R29, 0x1, R2, P3 ;  /* 0x000000011d1d7824 */ /* 0x000fc400018e0602 */
[----:B------:R-:W-:Y:S01]  /*6a260*/  STL [R1+0x1b78], R9 ;  /* 0x001b780901007387 */ /* 0x000fe20000100800 */
[-C--:B------:R-:W-:Y:S01]  /*6a270*/  IADD3 R13, P3, R13, R8.reuse, RZ ;  /* 0x000000080d0d7210 */ /* 0x080fe20007f7e0ff */
[--C-:B------:R-:W-:Y:S01]  /*6a280*/  IMAD.X R11, R11, 0x1, R2.reuse, P4 ;  /* 0x000000010b0b7824 */ /* 0x100fe200020e0602 */
[----:B------:R0:W-:Y:S01]  /*6a290*/  STL [R1+0x1b68], R29 ;  /* 0x001b681d01007387 */ /* 0x0001e20000100800 */
[----:B------:R-:W-:Y:S01]  /*6a2a0*/  STL [R1+0x1b70], R17 ;  /* 0x001b701101007387 */ /* 0x000fe20000100800 */
[-C--:B------:R-:W-:Y:S02]  /*6a2b0*/  IADD3 R10, P4, R10, R8.reuse, RZ ;  /* 0x000000080a0a7210 */ /* 0x080fe40007f9e0ff */
[----:B0-----:R-:W4:Y:S01]  /*6a2c0*/  LDL.LU R29, [R1+0x1b48] ;  /* 0x001b4800011d7983 */ /* 0x001f220000300800 */
[----:B------:R-:W-:Y:S02]  /*6a2d0*/  STL [R1+0x1b44], R16 ;  /* 0x001b441001007387 */ /* 0x000fe40000100800 */
[----:B------:R-:W-:Y:S02]  /*6a2e0*/  STL [R1+0x1b3c], R13 ;  /* 0x001b3c0d01007387 */ /* 0x000fe40000100800 */
[----:B------:R-:W-:Y:S01]  /*6a2f0*/  IMAD.X R0, R0, 0x1, R2, P5 ;  /* 0x0000000100007824 */ /* 0x000fe200028e0602 */
[----:B------:R-:W4:Y:S01]  /*6a300*/  LDL.LU R4, [R1+0x1b1c] ;  /* 0x001b1c0001047983 */ /* 0x000f220000300800 */
[----:B------:R-:W-:Y:S02]  /*6a310*/  STL [R1+0x1b60], R11 ;  /* 0x001b600b01007387 */ /* 0x000fe40000100800 */
[----:B------:R-:W4:Y:S02]  /*6a320*/  LDL.LU R5, [R1+0x1b40] ;  /* 0x001b400001057983 */ /* 0x000f240000300800 */
[----:B------:R-:W-:Y:S01]  /*6a330*/  STL [R1+0x1b34], R10 ;  /* 0x001b340a01007387 */ /* 0x000fe20000100800 */
[----:B------:R-:W4:Y:S01]  /*6a340*/  LDL.LU R6, [R1+0x1b14] ;  /* 0x001b140001067983 */ /* 0x000f220000300800 */
[----:B------:R0:W-:Y:S02]  /*6a350*/  STL [R1+0x1b58], R0 ;  /* 0x001b580001007387 */ /* 0x0001e40000100800 */
[----:B------:R-:W4:Y:S01]  /*6a360*/  LDL.LU R7, [R1+0x1b38] ;  /* 0x001b380001077983 */ /* 0x000f220000300800 */
[----:B0-----:R-:W4:Y:S01]  /*6a370*/  LDL.LU R0, [R1+0x1b0c] ;  /* 0x001b0c0001007983 */ /* 0x001f220000300800 */
[----:B------:R-:W4:Y:S02]  /*6a380*/  LDL.LU R14, [R1+0x1b30] ;  /* 0x001b3000010e7983 */ /* 0x000f240000300800 */
[----:B------:R-:W4:Y:S01]  /*6a390*/  LDL.LU R15, [R1+0x1b04] ;  /* 0x001b0400010f7983 */ /* 0x000f220000300800 */
[----:B--2---:R-:W-:-:S05]  /*6a3a0*/  IADD3 R28, P5, R28, R8, RZ ;  /* 0x000000081c1c7210 */ /* 0x004fca0007fbe0ff */
[----:B------:R0:W-:Y:S04]  /*6a3b0*/  STL [R1+0x1b2c], R28 ;  /* 0x001b2c1c01007387 */ /* 0x0001e80000100800 */
[----:B0-----:R-:W2:Y:S01]  /*6a3c0*/  LDL.LU R28, [R1+0x1b28] ;  /* 0x001b2800011c7983 */ /* 0x001ea20000300800 */
[----:B------:R-:W2:Y:S02]  /*6a3d0*/  LDL.LU R18, [R1+0x1afc] ;  /* 0x001afc0001127983 */ /* 0x000ea40000300800 */
[----:B------:R-:W2:Y:S02]  /*6a3e0*/  LDL.LU R19, [R1+0x1b20] ;  /* 0x001b200001137983 */ /* 0x000ea40000300800 */
[----:B------:R-:W2:Y:S02]  /*6a3f0*/  LDL.LU R26, [R1+0x1af4] ;  /* 0x001af400011a7983 */ /* 0x000ea40000300800 */
[----:B---3--:R-:W-:-:S05]  /*6a400*/  IMAD.X R3, R3, 0x1, R2, P6 ;  /* 0x0000000103037824 */ /* 0x008fca00030e0602 */
[----:B------:R0:W-:Y:S01]  /*6a410*/  STL [R1+0x1b50], R3 ;  /* 0x001b500301007387 */ /* 0x0001e20000100800 */
        /* <DEDUP_REMOVED lines=8> */
[----:B0-----:R-:W3:Y:S02]  /*6a4a0*/  LDL.LU R3, [R1+0x1af8] ;  /* 0x001af80001037983 */ /* 0x001ee40000300800 */
[----:B------:R-:W3:Y:S01]  /*6a4b0*/  LDL.LU R17, [R1+0x1acc] ;  /* 0x001acc0001117983 */ /* 0x000ee20000300800 */
[----:B------:R-:W3:Y:S01]  /*6a4c0*/  LDL.LU R16, [R1+0x1af0] ;  /* 0x001af00001107983 */ /* 0x000ee20000300800 */
[----:B----4-:R-:W-:-:S05]  /*6a4d0*/  IADD3 R12, P6, R12, R8, RZ ;  /* 0x000000080c0c7210 */ /* 0x010fca0007fde0ff */
[----:B------:R0:W-:Y:S04]  /*6a4e0*/  STL [R1+0x1b24], R12 ;  /* 0x001b240c01007387 */ /* 0x0001e80000100800 */
[----:B0-----:R-:W4:Y:S01]  /*6a4f0*/  LDL.LU R12, [R1+0x1ac4] ;  /* 0x001ac400010c7983 */ /* 0x001f220000300800 */
[--C-:B------:R-:W-:Y:S02]  /*6a500*/  IMAD.X R29, R29, 0x1, R2.reuse, P1 ;  /* 0x000000011d1d7824 */ /* 0x100fe400008e0602 */
[----:B------:R-:W4:Y:S02]  /*6a510*/  LDL.LU R13, [R1+0x1ae8] ;  /* 0x001ae800010d7983 */ /* 0x000f240000300800 */
[----:B------:R-:W4:Y:S01]  /*6a520*/  LDL.LU R11, [R1+0x1abc] ;  /* 0x001abc00010b7983 */ /* 0x000f220000300800 */
[----:B------:R-:W4:Y:S01]  /*6a530*/  LDL.LU R10, [R1+0x1ae0] ;  /* 0x001ae000010a7983 */ /* 0x000f220000300800 */
[-C--:B------:R-:W-:Y:S01]  /*6a540*/  IADD3 R4, P1, R4, R8.reuse, RZ ;  /* 0x0000000804047210 */ /* 0x080fe20007f3e0ff */
[----:B------:R0:W-:Y:S02]  /*6a550*/  STL [R1+0x1b48], R29 ;  /* 0x001b481d01007387 */ /* 0x0001e40000100800 */
[--C-:B------:R-:W-:Y:S01]  /*6a560*/  IMAD.X R5, R5, 0x1, R2.reuse, P2 ;  /* 0x0000000105057824 */ /* 0x100fe200010e0602 */
[-C--:B------:R-:W-:Y:S01]  /*6a570*/  IADD3 R6, P2, R6, R8.reuse, RZ ;  /* 0x0000000806067210 */ /* 0x080fe20007f5e0ff */
[----:B------:R-:W-:Y:S01]  /*6a580*/  IMAD.X R7, R7, 0x1, R2, P3 ;  /* 0x0000000107077824 */ /* 0x000fe200018e0602 */
[----:B0-----:R-:W4:Y:S01]  /*6a590*/  LDL.LU R29, [R1+0x1ab4] ;  /* 0x001ab400011d7983 */ /* 0x001f220000300800 */
[----:B------:R-:W-:Y:S01]  /*6a5a0*/  STL [R1+0x1b1c], R4 ;  /* 0x001b1c0401007387 */ /* 0x000fe20000100800 */
[----:B------:R-:W-:-:S02]  /*6a5b0*/  IADD3 R0, P3, R0, R8, RZ ;  /* 0x0000000800007210 */ /* 0x000fc40007f7e0ff */
[----:B------:R-:W-:Y:S04]  /*6a5c0*/  STL [R1+0x1b40], R5 ;  /* 0x001b400501007387 */ /* 0x000fe80000100800 */
[----:B------:R0:W-:Y:S01]  /*6a5d0*/  STL [R1+0x1b0c], R0 ;  /* 0x001b0c0001007387 */ /* 0x0001e20000100800 */
[----:B------:R-:W-:Y:S03]  /*6a5e0*/  STL [R1+0x1b14], R6 ;  /* 0x001b140601007387 */ /* 0x000fe60000100800 */
[----:B0-----:R-:W4:Y:S01]  /*6a5f0*/  LDL.LU R0, [R1+0x1ad8] ;  /* 0x001ad80001007983 */ /* 0x001f220000300800 */
[--C-:B------:R-:W-:Y:S01]  /*6a600*/  IMAD.X R14, R14, 0x1, R2.reuse, P4 ;  /* 0x000000010e0e7824 */ /* 0x100fe200020e0602 */
[-C--:B------:R-:W-:Y:S01]  /*6a610*/  IADD3 R15, P4, R15, R8.reuse, RZ ;  /* 0x000000080f0f7210 */ /* 0x080fe20007f9e0ff */
[----:B------:R-:W-:Y:S02]  /*6a620*/  STL [R1+0x1b38], R7 ;  /* 0x001b380701007387 */ /* 0x000fe40000100800 */
[--C-:B--2---:R-:W-:Y:S01]  /*6a630*/  IMAD.X R28, R28, 0x1, R2.reuse, P5 ;  /* 0x000000011c1c7824 */ /* 0x104fe200028e0602 */
[-C--:B------:R-:W-:Y:S01]  /*6a640*/  IADD3 R18, P5, R18, R8.reuse, RZ ;  /* 0x0000000812127210 */ /* 0x080fe20007fbe0ff */
[----:B------:R-:W-:Y:S01]  /*6a650*/  IMAD.X R19, R19, 0x1, R2, P6 ;  /* 0x0000000113137824 */ /* 0x000fe200030e0602 */
[----:B------:R-:W-:-:S02]  /*6a660*/  IADD3 R26, P6, R26, R8, RZ ;  /* 0x000000081a1a7210 */ /* 0x000fc40007fde0ff */
[----:B------:R0:W-:Y:S01]  /*6a670*/  STL [R1+0x1b28], R28 ;  /* 0x001b281c01007387 */ /* 0x0001e20000100800 */
[----:B------:R-:W-:Y:S02]  /*6a680*/  STL [R1+0x1b30], R14 ;  /* 0x001b300e01007387 */ /* 0x000fe40000100800 */
[--C-:B---3--:R-:W-:Y:S01]  /*6a690*/  IMAD.X R27, R27, 0x1, R2.reuse, P1 ;  /* 0x000000011b1b7824 */ /* 0x108fe200008e0602 */
[-C--:B------:R-:W-:Y:S01]  /*6a6a0*/  IADD3 R23, P1, R23, R8.reuse, RZ ;  /* 0x0000000817177210 */ /* 0x080fe20007f3e0ff */
[--C-:B------:R-:W-:Y:S01]  /*6a6b0*/  IMAD.X R22, R22, 0x1, R2.reuse, P2 ;  /* 0x0000000116167824 */ /* 0x100fe200010e0602 */
[----:B0-----:R-:W2:Y:S01]  /*6a6c0*/  LDL.LU R28, [R1+0x1aac] ;  /* 0x001aac00011c7983 */ /* 0x001ea20000300800 */
[----:B------:R-:W-:Y:S02]  /*6a6d0*/  STL [R1+0x1b04], R15 ;  /* 0x001b040f01007387 */ /* 0x000fe40000100800 */
[----:B------:R-:W-:Y:S02]  /*6a6e0*/  STL [R1+0x1afc], R18 ;  /* 0x001afc1201007387 */ /* 0x000fe40000100800 */
[----:B------:R-:W-:Y:S01]  /*6a6f0*/  STL [R1+0x1b20], R19 ;  /* 0x001b201301007387 */ /* 0x000fe20000100800 */
[----:B------:R-:W-:Y:S01]  /*6a700*/  IADD3 R25, P2, R25, R8, RZ ;  /* 0x0000000819197210 */ /* 0x000fe20007f5e0ff */
[----:B------:R-:W-:Y:S01]  /*6a710*/  STL [R1+0x1af4], R26 ;  /* 0x001af41a01007387 */ /* 0x000fe20000100800 */
[----:B------:R-:W-:-:S02]  /*6a720*/  IMAD.X R21, R21, 0x1, R2, P3 ;  /* 0x0000000115157824 */ /* 0x000fc400018e0602 */
[----:B------:R-:W-:Y:S01]  /*6a730*/  STL [R1+0x1b18], R27 ;  /* 0x001b181b01007387 */ /* 0x000fe20000100800 */
[-C--:B------:R-:W-:Y:S01]  /*6a740*/  IADD3 R24, P3, R24, R8.reuse, RZ ;  /* 0x0000000818187210 */ /* 0x080fe20007f7e0ff */
[----:B------:R-:W-:Y:S01]  /*6a750*/  STL [R1+0x1aec], R23 ;  /* 0x001aec1701007387 */ /* 0x000fe20000100800 */
[--C-:B------:R-:W-:Y:S02]  /*6a760*/  IMAD.X R3, R3, 0x1, R2.reuse, P5 ;  /* 0x0000000103037824 */ /* 0x100fe400028e0602 */
[----:B------:R-:W-:Y:S02]  /*6a770*/  STL [R1+0x1b10], R22 ;  /* 0x001b101601007387 */ /* 0x000fe40000100800 */
[--C-:B------:R-:W-:Y:S01]  /*6a780*/  IMAD.X R20, R20, 0x1, R2.reuse, P4 ;  /* 0x0000000114147824 */ /* 0x100fe200020e0602 */
[----:B------:R-:W-:Y:S01]  /*6a790*/  STL [R1+0x1ae4], R25 ;  /* 0x001ae41901007387 */ /* 0x000fe20000100800 */
[----:B------:R-:W-:Y:S02]  /*6a7a0*/  STL [R1+0x1b08], R21 ;  /* 0x001b081501007387 */ /* 0x000fe40000100800 */
[----:B------:R-:W-:Y:S02]  /*6a7b0*/  STL [R1+0x1adc], R24 ;  /* 0x001adc1801007387 */ /* 0x000fe40000100800 */
[----:B------:R0:W-:Y:S01]  /*6a7c0*/  STL [R1+0x1af8], R3 ;  /* 0x001af80301007387 */ /* 0x0001e20000100800 */
[----:B------:R-:W-:Y:S01]  /*6a7d0*/  STL [R1+0x1b00], R20 ;  /* 0x001b001401007387 */ /* 0x000fe20000100800 */
[-C--:B------:R-:W-:Y:S01]  /*6a7e0*/  IADD3 R9, P4, R9, R8.reuse, RZ ;  /* 0x0000000809097210 */ /* 0x080fe20007f9e0ff */
[--C-:B------:R-:W-:Y:S01]  /*6a7f0*/  IMAD.X R16, R16, 0x1, R2.reuse, P6 ;  /* 0x0000000110107824 */ /* 0x100fe200030e0602 */
[-C--:B------:R-:W-:Y:S01]  /*6a800*/  IADD3 R17, P5, R17, R8.reuse, RZ ;  /* 0x0000000811117210 */ /* 0x080fe20007fbe0ff */
[----:B0-----:R-:W3:Y:S02]  /*6a810*/  LDL.LU R3, [R1+0x1ad0] ;  /* 0x001ad00001037983 */ /* 0x001ee40000300800 */
[----:B------:R-:W-:Y:S01]  /*6a820*/  STL [R1+0x1ad4], R9 ;  /* 0x001ad40901007387 */ /* 0x000fe20000100800 */
[----:B----4-:R-:W-:Y:S01]  /*6a830*/  IADD3 R12, P6, R12, R8, RZ ;  /* 0x000000080c0c7210 */ /* 0x010fe20007fde0ff */
[----:B------:R-:W-:-:S04]  /*6a840*/  IMAD.X R13, R13, 0x1, R2, P1 ;  /* 0x000000010d0d7824 */ /* 0x000fc800008e0602 */
[----:B------:R0:W-:Y:S01]  /*6a850*/  STL [R1+0x1ac4], R12 ;  /* 0x001ac40c01007387 */ /* 0x0001e20000100800 */
[----:B------:R-:W-:Y:S01]  /*6a860*/  STL [R1+0x1acc], R17 ;  /* 0x001acc1101007387 */ /* 0x000fe20000100800 */
[-C--:B------:R-:W-:Y:S01]  /*6a870*/  IADD3 R11, P1, R11, R8.reuse, RZ ;  /* 0x000000080b0b7210 */ /* 0x080fe20007f3e0ff */
[--C-:B------:R-:W-:Y:S01]  /*6a880*/  IMAD.X R10, R10, 0x1, R2.reuse, P2 ;  /* 0x000000010a0a7824 */ /* 0x100fe200010e0602 */
[----:B0-----:R-:W4:Y:S01]  /*6a890*/  LDL.LU R12, [R1+0x1aa4] ;  /* 0x001aa400010c7983 */ /* 0x001f220000300800 */
[----:B------:R-:W-:Y:S02]  /*6a8a0*/  STL [R1+0x1af0], R16 ;  /* 0x001af01001007387 */ /* 0x000fe40000100800 */
[----:B------:R-:W-:Y:S01]  /*6a8b0*/  STL [R1+0x1ae8], R13 ;  /* 0x001ae80d01007387 */ /* 0x000fe20000100800 */
[----:B------:R-:W-:Y:S01]  /*6a8c0*/  IADD3 R29, P2, R29, R8, RZ ;  /* 0x000000081d1d7210 */ /* 0x000fe20007f5e0ff */
        /* <DEDUP_REMOVED lines=8> */
[----:B------:R-:W-:-:S02]  /*6a950*/  IMAD.X R0, R0, 0x1, R2, P3 ;  /* 0x0000000100007824 */ /* 0x000fc400018e0602 */
[----:B------:R-:W4:Y:S02]  /*6a960*/  LDL.LU R14, [R1+0x1a8c] ;  /* 0x001a8c00010e7983 */ /* 0x000f240000300800 */
[----:B------:R-:W4:Y:S01]  /*6a970*/  LDL.LU R15, [R1+0x1ab0] ;  /* 0x001ab000010f7983 */ /* 0x000f220000300800 */
[----:B------:R0:W-:Y:S04]  /*6a980*/  STL [R1+0x1ad8], R0 ;  /* 0x001ad80001007387 */ /* 0x0001e80000100800 */
[----:B0-----:R-:W4:Y:S01]  /*6a990*/  LDL.LU R0, [R1+0x1a84] ;  /* 0x001a840001007983 */ /* 0x001f220000300800 */
[----:B------:R-:W4:Y:S02]  /*6a9a0*/  LDL.LU R18, [R1+0x1aa8] ;  /* 0x001aa80001127983 */ /* 0x000f240000300800 */
[----:B------:R-:W4:Y:S02]  /*6a9b0*/  LDL.LU R19, [R1+0x1a7c] ;  /* 0x001a7c0001137983 */ /* 0x000f240000300800 */
[----:B------:R-:W4:Y:S01]  /*6a9c0*/  LDL.LU R26, [R1+0x1aa0] ;  /* 0x001aa000011a7983 */ /* 0x000f220000300800 */
[----:B--2---:R-:W-:-:S05]  /*6a9d0*/  IADD3 R28, P3, R28, R8, RZ ;  /* 0x000000081c1c7210 */ /* 0x004fca0007f7e0ff */
[----:B------:R0:W-:Y:S01]  /*6a9e0*/  STL [R1+0x1aac], R28 ;  /* 0x001aac1c01007387 */ /* 0x0001e20000100800 */
        /* <DEDUP_REMOVED lines=8> */
[----:B0-----:R-:W2:Y:S02]  /*6aa70*/  LDL.LU R28, [R1+0x1a54] ;  /* 0x001a5400011c7983 */ /* 0x001ea40000300800 */
[----:B------:R-:W2:Y:S01]  /*6aa80*/  LDL.LU R17, [R1+0x1a78] ;  /* 0x001a780001117983 */ /* 0x000ea20000300800 */
[----:B------:R-:W2:Y:S01]  /*6aa90*/  LDL.LU R16, [R1+0x1a4c] ;  /* 0x001a4c0001107983 */ /* 0x000ea20000300800 */
[----:B---3--:R-:W-:-:S05]  /*6aaa0*/  IMAD.X R3, R3, 0x1, R2, P4 ;  /* 0x0000000103037824 */ /* 0x008fca00020e0602 */
[----:B------:R0:W-:Y:S04]  /*6aab0*/  STL [R1+0x1ad0], R3 ;  /* 0x001ad00301007387 */ /* 0x0001e80000100800 */
[----:B0-----:R-:W3:Y:S01]  /*6aac0*/  LDL.LU R3, [R1+0x1a70] ;  /* 0x001a700001037983 */ /* 0x001ee20000300800 */
[----:B------:R-:W3:Y:S02]  /*6aad0*/  LDL.LU R13, [R1+0x1a44] ;  /* 0x001a4400010d7983 */ /* 0x000ee40000300800 */
[----:B------:R-:W3:Y:S02]  /*6aae0*/  LDL.LU R11, [R1+0x1a68] ;  /* 0x001a6800010b7983 */ /* 0x000ee40000300800 */
[----:B------:R-:W3:Y:S01]  /*6aaf0*/  LDL.LU R10, [R1+0x1a3c] ;  /* 0x001a3c00010a7983 */ /* 0x000ee20000300800 */
[----:B----4-:R-:W-:-:S05]  /*6ab00*/  IADD3 R12, P4, R12, R8, RZ ;  /* 0x000000080c0c7210 */ /* 0x010fca0007f9e0ff */
[----:B------:R0:W-:Y:S01]  /*6ab10*/  STL [R1+0x1aa4], R12 ;  /* 0x001aa40c01007387 */ /* 0x0001e20000100800 */
[--C-:B------:R-:W-:Y:S01]  /*6ab20*/  IMAD.X R4, R4, 0x1, R2.reuse, P5 ;  /* 0x0000000104047824 */ /* 0x100fe200028e0602 */
[-C--:B------:R-:W-:Y:S02]  /*6ab30*/  IADD3 R5, P5, R5, R8.reuse, RZ ;  /* 0x0000000805057210 */ /* 0x080fe40007fbe0ff */
[----:B0-----:R-:W4:Y:S01]  /*6ab40*/  LDL.LU R12, [R1+0x1a60] ;  /* 0x001a6000010c7983 */ /* 0x001f220000300800 */
[--C-:B------:R-:W-:Y:S02]  /*6ab50*/  IMAD.X R6, R6, 0x1, R2.reuse, P6 ;  /* 0x0000000106067824 */ /* 0x100fe400030e0602 */
[--C-:B------:R-:W-:Y:S01]  /*6ab60*/  IMAD.X R29, R29, 0x1, R2.reuse, P1 ;  /* 0x000000011d1d7824 */ /* 0x100fe200008e0602 */
[----:B------:R-:W-:Y:S01]  /*6ab70*/  STL [R1+0x1ac8], R4 ;  /* 0x001ac80401007387 */ /* 0x000fe20000100800 */
[-C--:B------:R-:W-:Y:S01]  /*6ab80*/  IADD3 R7, P6, R7, R8.reuse, RZ ;  /* 0x0000000807077210 */ /* 0x080fe20007fde0ff */
[----:B------:R-:W-:Y:S02]  /*6ab90*/  STL [R1+0x1a9c], R5 ;  /* 0x001a9c0501007387 */ /* 0x000fe40000100800 */
[----:B------:R-:W-:Y:S01]  /*6aba0*/  IMAD.X R15, R15, 0x1, R2, P2 ;  /* 0x000000010f0f7824 */ /* 0x000fe200010e0602 */
[----:B------:R0:W-:Y:S01]  /*6abb0*/  STL [R1+0x1ab8], R29 ;  /* 0x001ab81d01007387 */ /* 0x0001e20000100800 */
[----:B------:R-:W-:Y:S01]  /*6abc0*/  STL [R1+0x1ac0], R6 ;  /* 0x001ac00601007387 */ /* 0x000fe20000100800 */
[----:B------:R-:W-:-:S02]  /*6abd0*/  IADD3 R14, P1, R14, R8, RZ ;  /* 0x000000080e0e7210 */ /* 0x000fc40007f3e0ff */
[----:B0-----:R-:W4:Y:S01]  /*6abe0*/  LDL.LU R29, [R1+0x1a34] ;  /* 0x001a3400011d7983 */ /* 0x001f220000300800 */
[-C--:B------:R-:W-:Y:S01]  /*6abf0*/  IADD3 R0, P2, R0, R8.reuse, RZ ;  /* 0x0000000800007210 */ /* 0x080fe20007f5e0ff */
[----:B------:R-:W-:Y:S04]  /*6ac00*/  STL [R1+0x1a94], R7 ;  /* 0x001a940701007387 */ /* 0x000fe80000100800 */
[----:B------:R0:W-:Y:S01]  /*6ac10*/  STL [R1+0x1a84], R0 ;  /* 0x001a840001007387 */ /* 0x0001e20000100800 */
[----:B------:R-:W-:Y:S03]  /*6ac20*/  STL [R1+0x1a8c], R14 ;  /* 0x001a8c0e01007387 */ /* 0x000fe60000100800 */
[----:B0-----:R-:W4:Y:S01]  /*6ac30*/  LDL.LU R0, [R1+0x1a58] ;  /* 0x001a580001007983 */ /* 0x001f220000300800 */
[--C-:B------:R-:W-:Y:S01]  /*6ac40*/  IMAD.X R18, R18, 0x1, R2.reuse, P3 ;  /* 0x0000000112127824 */ /* 0x100fe200018e0602 */
[-C--:B------:R-:W-:Y:S01]  /*6ac50*/  IADD3 R19, P3, R19, R8.reuse, RZ ;  /* 0x0000000813137210 */ /* 0x080fe20007f7e0ff */
[--C-:B------:R-:W-:Y:S01]  /*6ac60*/  IMAD.X R26, R26, 0x1, R2.reuse, P4 ;  /* 0x000000011a1a7824 */ /* 0x100fe200020e0602 */
[----:B------:R-:W-:Y:S02]  /*6ac70*/  STL [R1+0x1ab0], R15 ;  /* 0x001ab00f01007387 */ /* 0x000fe40000100800 */
[----:B------:R-:W-:Y:S02]  /*6ac80*/  STL [R1+0x1aa8], R18 ;  /* 0x001aa81201007387 */ /* 0x000fe40000100800 */
[----:B------:R-:W-:Y:S01]  /*6ac90*/  STL [R1+0x1a7c], R19 ;  /* 0x001a7c1301007387 */ /* 0x000fe20000100800 */
[----:B------:R-:W-:Y:S01]  /*6aca0*/  STL [R1+0x1aa0], R26 ;  /* 0x001aa01a01007387 */ /* 0x000fe20000100800 */
[-C--:B--2---:R-:W-:Y:S01]  /*6acb0*/  IADD3 R27, P4, R27, R8.reuse, RZ ;  /* 0x000000081b1b7210 */ /* 0x084fe20007f9e0ff */
[--C-:B------:R-:W-:Y:S01]  /*6acc0*/  IMAD.X R23, R23, 0x1, R2.reuse, P5 ;  /* 0x0000000117177824 */ /* 0x100fe200028e0602 */
[-C--:B------:R-:W-:Y:S01]  /*6acd0*/  IADD3 R22, P5, R22, R8.reuse, RZ ;  /* 0x0000000816167210 */ /* 0x080fe20007fbe0ff */
[--C-:B------:R-:W-:Y:S01]  /*6ace0*/  IMAD.X R25, R25, 0x1, R2.reuse, P6 ;  /* 0x0000000119197824 */ /* 0x100fe200030e0602 */
[----:B------:R-:W-:Y:S01]  /*6acf0*/  IADD3 R21, P6, R21, R8, RZ ;  /* 0x0000000815157210 */ /* 0x000fe20007fde0ff */
[----:B------:R-:W-:Y:S01]  /*6ad00*/  STL [R1+0x1a74], R27 ;  /* 0x001a741b01007387 */ /* 0x000fe20000100800 */
[----:B------:R-:W-:-:S02]  /*6ad10*/  IMAD.X R24, R24, 0x1, R2, P1 ;  /* 0x0000000118187824 */ /* 0x000fc400008e0602 */
[--C-:B------:R-:W-:Y:S02]  /*6ad20*/  IMAD.X R9, R9, 0x1, R2.reuse, P2 ;  /* 0x0000000109097824 */ /* 0x100fe400010e0602 */
        /* <DEDUP_REMOVED lines=10> */
[-C--:B------:R-:W-:Y:S01]  /*6add0*/  IADD3 R16, P3, R16, R8.reuse, RZ ;  /* 0x0000000810107210 */ /* 0x080fe20007f7e0ff */
[----:B0-----:R-:W2:Y:S01]  /*6ade0*/  LDL.LU R28, [R1+0x1a2c] ;  /* 0x001a2c00011c7983 */ /* 0x001ea20000300800 */
[----:B------:R-:W-:Y:S02]  /*6adf0*/  STL [R1+0x1a80], R9 ;  /* 0x001a800901007387 */ /* 0x000fe40000100800 */
[--C-:B---3--:R-:W-:Y:S01]  /*6ae00*/  IMAD.X R3, R3, 0x1, R2.reuse, P4 ;  /* 0x0000000103037824 */ /* 0x108fe200020e0602 */
[----:B------:R-:W-:Y:S01]  /*6ae10*/  IADD3 R13, P4, R13, R8, RZ ;  /* 0x000000080d0d7210 */ /* 0x000fe20007f9e0ff */
[----:B------:R-:W-:-:S03]  /*6ae20*/  IMAD.X R11, R11, 0x1, R2, P5 ;  /* 0x000000010b0b7824 */ /* 0x000fc600028e0602 */
[----:B------:R0:W-:Y:S01]  /*6ae30*/  STL [R1+0x1a70], R3 ;  /* 0x001a700301007387 */ /* 0x0001e20000100800 */
[----:B------:R-:W-:Y:S01]  /*6ae40*/  STL [R1+0x1a78], R17 ;  /* 0x001a781101007387 */ /* 0x000fe20000100800 */
[-C--:B------:R-:W-:Y:S02]  /*6ae50*/  IADD3 R10, P5, R10, R8.reuse, RZ ;  /* 0x000000080a0a7210 */ /* 0x080fe40007fbe0ff */
[----:B0-----:R-:W3:Y:S01]  /*6ae60*/  LDL.LU R3, [R1+0x1a50] ;  /* 0x001a500001037983 */ /* 0x001ee20000300800 */
[----:B------:R-:W-:Y:S02]  /*6ae70*/  STL [R1+0x1a4c], R16 ;  /* 0x001a4c1001007387 */ /* 0x000fe40000100800 */
[----:B------:R-:W-:Y:S02]  /*6ae80*/  STL [R1+0x1a44], R13 ;  /* 0x001a440d01007387 */ /* 0x000fe40000100800 */
[----:B------:R-:W3:Y:S01]  /*6ae90*/  LDL.LU R4, [R1+0x1a24] ;  /* 0x001a240001047983 */ /* 0x000ee20000300800 */
[----:B------:R-:W-:Y:S01]  /*6aea0*/  STL [R1+0x1a68], R11 ;  /* 0x001a680b01007387 */ /* 0x000fe20000100800 */
[----:B------:R-:W3:Y:S02]  /*6aeb0*/  LDL.LU R5, [R1+0x1a48] ;  /* 0x001a480001057983 */ /* 0x000ee40000300800 */
[----:B----4-:R-:W-:Y:S01]  /*6aec0*/  IMAD.X R12, R12, 0x1, R2, P6 ;  /* 0x000000010c0c7824 */ /* 0x010fe200030e0602 */
[----:B------:R-:W-:Y:S01]  /*6aed0*/  STL [R1+0x1a3c], R10 ;  /* 0x001a3c0a01007387 */ /* 0x000fe20000100800 */
[----:B------:R-:W4:Y:S03]  /*6aee0*/  LDL.LU R6, [R1+0x1a1c] ;  /* 0x001a1c0001067983 */ /* 0x000f260000300800 */
[----:B------:R0:W-:Y:S01]  /*6aef0*/  STL [R1+0x1a60], R12 ;  /* 0x001a600c01007387 */ /* 0x0001e20000100800 */
[----:B------:R-:W4:Y:S03]  /*6af00*/  LDL.LU R7, [R1+0x1a40] ;  /* 0x001a400001077983 */ /* 0x000f260000300800 */
[----:B0-----:R-:W4:Y:S01]  /*6af10*/  LDL.LU R12, [R1+0x1a14] ;  /* 0x001a1400010c7983 */ /* 0x001f220000300800 */
[----:B------:R-:W4:Y:S02]  /*6af20*/  LDL.LU R14, [R1+0x1a38] ;  /* 0x001a3800010e7983 */ /* 0x000f240000300800 */
[----:B------:R-:W4:Y:S01]  /*6af30*/  LDL.LU R15, [R1+0x1a0c] ;  /* 0x001a0c00010f7983 */ /* 0x000f220000300800 */
[----:B------:R-:W-:-:S05]  /*6af40*/  IADD3 R29, P6, R29, R8, RZ ;  /* 0x000000081d1d7210 */ /* 0x000fca0007fde0ff */
[----:B------:R0:W-:Y:S04]  /*6af50*/  STL [R1+0x1a34], R29 ;  /* 0x001a341d01007387 */ /* 0x0001e80000100800 */
[----:B0-----:R-:W4:Y:S01]  /*6af60*/  LDL.LU R29, [R1+0x1a30] ;  /* 0x001a3000011d7983 */ /* 0x001f220000300800 */
[----:B------:R-:W-:Y:S02]  /*6af70*/  IMAD.X R0, R0, 0x1, R2, P1 ;  /* 0x0000000100007824 */ /* 0x000fe400008e0602 */
[----:B------:R-:W4:Y:S02]  /*6af80*/  LDL.LU R18, [R1+0x1a04] ;  /* 0x001a040001127983 */ /* 0x000f240000300800 */
[----:B------:R-:W4:Y:S01]  /*6af90*/  LDL.LU R19, [R1+0x1a28] ;  /* 0x001a280001137983 */ /* 0x000f220000300800 */
        /* <DEDUP_REMOVED lines=13> */
[----:B--2---:R-:W-:-:S05]  /*6b070*/  IADD3 R28, P1, R28, R8, RZ ;  /* 0x000000081c1c7210 */ /* 0x004fca0007f3e0ff */
[----:B------:R0:W-:Y:S04]  /*6b080*/  STL [R1+0x1a2c], R28 ;  /* 0x001a2c1c01007387 */ /* 0x0001e80000100800 */
[----:B0-----:R-:W2:Y:S01]  /*6b090*/  LDL.LU R28, [R1+0x19cc] ;  /* 0x0019cc00011c7983 */ /* 0x001ea20000300800 */
[----:B------:R-:W2:Y:S02]  /*6b0a0*/  LDL.LU R13, [R1+0x19f0] ;  /* 0x0019f000010d7983 */ /* 0x000ea40000300800 */
[----:B------:R-:W2:Y:S02]  /*6b0b0*/  LDL.LU R11, [R1+0x19c4] ;  /* 0x0019c400010b7983 */ /* 0x000ea40000300800 */
[----:B------:R-:W2:Y:S02]  /*6b0c0*/  LDL.LU R10, [R1+0x19e8] ;  /* 0x0019e800010a7983 */ /* 0x000ea40000300800 */
[--C-:B---3--:R-:W-:Y:S01]  /*6b0d0*/  IMAD.X R3, R3, 0x1, R2.reuse, P2 ;  /* 0x0000000103037824 */ /* 0x108fe200010e0602 */
[----:B------:R-:W-:Y:S01]  /*6b0e0*/  IADD3 R4, P2, R4, R8, RZ ;  /* 0x0000000804047210 */ /* 0x000fe20007f5e0ff */
[----:B------:R-:W-:-:S03]  /*6b0f0*/  IMAD.X R5, R5, 0x1, R2, P3 ;  /* 0x0000000105057824 */ /* 0x000fc600018e0602 */
[----:B------:R0:W-:Y:S01]  /*6b100*/  STL [R1+0x1a50], R3 ;  /* 0x001a500301007387 */ /* 0x0001e20000100800 */
[-C--:B----4-:R-:W-:Y:S01]  /*6b110*/  IADD3 R6, P3, R6, R8.reuse, RZ ;  /* 0x0000000806067210 */ /* 0x090fe20007f7e0ff */
[----:B------:R-:W-:Y:S02]  /*6b120*/  IMAD.X R7, R7, 0x1, R2, P4 ;  /* 0x0000000107077824 */ /* 0x000fe400020e0602 */
[----:B0-----:R-:W3:Y:S01]  /*6b130*/  LDL.LU R3, [R1+0x19bc] ;  /* 0x0019bc0001037983 */ /* 0x001ee20000300800 */
[----:B------:R-:W-:Y:S02]  /*6b140*/  STL [R1+0x1a24], R4 ;  /* 0x001a240401007387 */ /* 0x000fe40000100800 */
[----:B------:R-:W-:Y:S01]  /*6b150*/  STL [R1+0x1a48], R5 ;  /* 0x001a480501007387 */ /* 0x000fe20000100800 */
[----:B------:R-:W-:-:S05]  /*6b160*/  IADD3 R12, P4, R12, R8, RZ ;  /* 0x000000080c0c7210 */ /* 0x000fca0007f9e0ff */
[----:B------:R0:W-:Y:S01]  /*6b170*/  STL [R1+0x1a14], R12 ;  /* 0x001a140c01007387 */ /* 0x0001e20000100800 */
[----:B------:R-:W-:Y:S02]  /*6b180*/  STL [R1+0x1a1c], R6 ;  /* 0x001a1c0601007387 */ /* 0x000fe40000100800 */
[--C-:B------:R-:W-:Y:S01]  /*6b190*/  IMAD.X R14, R14, 0x1, R2.reuse, P5 ;  /* 0x000000010e0e7824 */ /* 0x100fe200028e0602 */
[----:B0-----:R-:W4:Y:S01]  /*6b1a0*/  LDL.LU R12, [R1+0x19e0] ;  /* 0x0019e000010c7983 */ /* 0x001f220000300800 */
[-C--:B------:R-:W-:Y:S01]  /*6b1b0*/  IADD3 R15, P5, R15, R8.reuse, RZ ;  /* 0x000000080f0f7210 */ /* 0x080fe20007fbe0ff */
[--C-:B------:R-:W-:Y:S02]  /*6b1c0*/  IMAD.X R29, R29, 0x1, R2.reuse, P6 ;  /* 0x000000011d1d7824 */ /* 0x100fe400030e0602 */
[----:B------:R-:W-:Y:S01]  /*6b1d0*/  STL [R1+0x1a40], R7 ;  /* 0x001a400701007387 */ /* 0x000fe20000100800 */
[-C--:B------:R-:W-:Y:S01]  /*6b1e0*/  IADD3 R18, P6, R18, R8.reuse, RZ ;  /* 0x0000000812127210 */ /* 0x080fe20007fde0ff */
[--C-:B------:R-:W-:Y:S01]  /*6b1f0*/  IMAD.X R19, R19, 0x1, R2.reuse, P1 ;  /* 0x0000000113137824 */ /* 0x100fe200008e0602 */
[-C--:B------:R-:W-:Y:S01]  /*6b200*/  IADD3 R26, P1, R26, R8.reuse, RZ ;  /* 0x000000081a1a7210 */ /* 0x080fe20007f3e0ff */
[----:B------:R0:W-:Y:S01]  /*6b210*/  STL [R1+0x1a30], R29 ;  /* 0x001a301d01007387 */ /* 0x0001e20000100800 */
[----:B------:R-:W-:Y:S02]  /*6b220*/  STL [R1+0x1a38], R14 ;  /* 0x001a380e01007387 */ /* 0x000fe40000100800 */
[--C-:B------:R-:W-:Y:S01]  /*6b230*/  IMAD.X R27, R27, 0x1, R2.reuse, P2 ;  /* 0x000000011b1b7824 */ /* 0x100fe200010e0602 */
[-C--:B------:R-:W-:Y:S01]  /*6b240*/  IADD3 R23, P2, R23, R8.reuse, RZ ;  /* 0x0000000817177210 */ /* 0x080fe20007f5e0ff */
[--C-:B------:R-:W-:Y:S01]  /*6b250*/  IMAD.X R22, R22, 0x1, R2.reuse, P3 ;  /* 0x0000000116167824 */ /* 0x100fe200018e0602 */
[-C--:B------:R-:W-:Y:S01]  /*6b260*/  IADD3 R25, P3, R25, R8.reuse, RZ ;  /* 0x0000000819197210 */ /* 0x080fe20007f7e0ff */
[--C-:B------:R-:W-:Y:S01]  /*6b270*/  IMAD.X R21, R21, 0x1, R2.reuse, P4 ;  /* 0x0000000115157824 */ /* 0x100fe200020e0602 */
[----:B0-----:R-:W4:Y:S01]  /*6b280*/  LDL.LU R29, [R1+0x19b4] ;  /* 0x0019b400011d7983 */ /* 0x001f220000300800 */
[----:B------:R-:W-:Y:S02]  /*6b290*/  STL [R1+0x1a0c], R15 ;  /* 0x001a0c0f01007387 */ /* 0x000fe40000100800 */
[----:B------:R-:W-:Y:S02]  /*6b2a0*/  STL [R1+0x1a04], R18 ;  /* 0x001a041201007387 */ /* 0x000fe40000100800 */
[----:B------:R-:W-:Y:S01]  /*6b2b0*/  STL [R1+0x1a28], R19 ;  /* 0x001a281301007387 */ /* 0x000fe20000100800 */
[----:B------:R-:W-:Y:S01]  /*6b2c0*/  STL [R1+0x19fc], R26 ;  /* 0x0019fc1a01007387 */ /* 0x000fe20000100800 */
        /* <DEDUP_REMOVED lines=11> */
[----:B0-----:R-:W4:Y:S01]  /*6b380*/  LDL.LU R0, [R1+0x19d8] ;  /* 0x0019d80001007983 */ /* 0x001f220000300800 */
[-C--:B------:R-:W-:Y:S01]  /*6b390*/  IADD3 R9, P5, R9, R8.reuse, RZ ;  /* 0x0000000809097210 */ /* 0x080fe20007fbe0ff */
[----:B------:R-:W-:Y:S01]  /*6b3a0*/  IMAD.X R16, R16, 0x1, R2, P1 ;  /* 0x0000000110107824 */ /* 0x000fe200008e0602 */
[----:B------:R-:W-:-:S03]  /*6b3b0*/  IADD3 R17, P6, R17, R8, RZ ;  /* 0x0000000811117210 */ /* 0x000fc60007fde0ff */
[----:B------:R-:W-:Y:S01]  /*6b3c0*/  STL [R1+0x19dc], R9 ;  /* 0x0019dc0901007387 */ /* 0x000fe20000100800 */
[-C--:B--2---:R-:W-:Y:S01]  /*6b3d0*/  IADD3 R28, P1, R28, R8.reuse, RZ ;  /* 0x000000081c1c7210 */ /* 0x084fe20007f3e0ff */
[----:B------:R-:W-:Y:S01]  /*6b3e0*/  IMAD.X R13, R13, 0x1, R2, P2 ;  /* 0x000000010d0d7824 */ /* 0x000fe200010e0602 */
[----:B------:R-:W-:-:S03]  /*6b3f0*/  IADD3 R11, P2, R11, R8, RZ ;  /* 0x000000080b0b7210 */ /* 0x000fc60007f5e0ff */
[----:B------:R0:W-:Y:S01]  /*6b400*/  STL [R1+0x19cc], R28 ;  /* 0x0019cc1c01007387 */ /* 0x0001e20000100800 */
[----:B------:R-:W-:Y:S02]  /*6b410*/  STL [R1+0x19d4], R17 ;  /* 0x0019d41101007387 */ /* 0x000fe40000100800 */
[----:B------:R-:W-:Y:S01]  /*6b420*/  IMAD.X R10, R10, 0x1, R2, P3 ;  /* 0x000000010a0a7824 */ /* 0x000fe200018e0602 */
[----:B0-----:R-:W2:Y:S01]  /*6b430*/  LDL.LU R28, [R1+0x19ac] ;  /* 0x0019ac00011c7983 */ /* 0x001ea20000300800 */
[----:B------:R-:W-:Y:S02]  /*6b440*/  STL [R1+0x19f8], R16 ;  /* 0x0019f81001007387 */ /* 0x000fe40000100800 */
[----:B------:R-:W-:Y:S02]  /*6b450*/  STL [R1+0x19f0], R13 ;  /* 0x0019f00d01007387 */ /* 0x000fe40000100800 */
[----:B------:R-:W2:Y:S01]  /*6b460*/  LDL.LU R4, [R1+0x19d0] ;  /* 0x0019d00001047983 */ /* 0x000ea20000300800 */
[----:B------:R-:W-:Y:S01]  /*6b470*/  STL [R1+0x19c4], R11 ;  /* 0x0019c40b01007387 */ /* 0x000fe20000100800 */
[----:B------:R-:W2:Y:S02]  /*6b480*/  LDL.LU R5, [R1+0x19a4] ;  /* 0x0019a40001057983 */ /* 0x000ea40000300800 */
[----:B------:R-:W-:Y:S02]  /*6b490*/  STL [R1+0x19e8], R10 ;  /* 0x0019e80a01007387 */ /* 0x000fe40000100800 */
[----:B------:R-:W2:Y:S01]  /*6b4a0*/  LDL.LU R6, [R1+0x19c8] ;  /* 0x0019c80001067983 */ /* 0x000ea20000300800 */
[----:B---3--:R-:W-:-:S05]  /*6b4b0*/  IADD3 R3, P3, R3, R8, RZ ;  /* 0x0000000803037210 */ /* 0x008fca0007f7e0ff */
[----:B------:R0:W-:Y:S01]  /*6b4c0*/  STL [R1+0x19bc], R3 ;  /* 0x0019bc0301007387 */ /* 0x0001e20000100800 */
[----:B------:R-:W3:Y:S03]  /*6b4d0*/  LDL.LU R7, [R1+0x199c] ;  /* 0x00199c0001077983 */ /* 0x000ee60000300800 */
[----:B0-----:R-:W3:Y:S01]  /*6b4e0*/  LDL.LU R3, [R1+0x19c0] ;  /* 0x0019c00001037983 */ /* 0x001ee20000300800 */
[----:B------:R-:W3:Y:S02]  /*6b4f0*/  LDL.LU R14, [R1+0x1994] ;  /* 0x00199400010e7983 */ /* 0x000ee40000300800 */
[----:B------:R-:W3:Y:S02]  /*6b500*/  LDL.LU R15, [R1+0x19b8] ;  /* 0x0019b800010f7983 */ /* 0x000ee40000300800 */
[----:B----4-:R-:W-:-:S05]  /*6b510*/  IMAD.X R12, R12, 0x1, R2, P4 ;  /* 0x000000010c0c7824 */ /* 0x010fca00020e0602 */
[----:B------:R0:W-:Y:S04]  /*6b520*/  STL [R1+0x19e0], R12 ;  /* 0x0019e00c01007387 */ /* 0x0001e80000100800 */
[----:B0-----:R-:W4:Y:S01]  /*6b530*/  LDL.LU R12, [R1+0x198c] ;  /* 0x00198c00010c7983 */ /* 0x001f220000300800 */
[----:B------:R-:W4:Y:S02]  /*6b540*/  LDL.LU R18, [R1+0x19b0] ;  /* 0x0019b00001127983 */ /* 0x000f240000300800 */
[----:B------:R-:W4:Y:S02]  /*6b550*/  LDL.LU R19, [R1+0x1984] ;  /* 0x0019840001137983 */ /* 0x000f240000300800 */
[----:B------:R-:W4:Y:S01]  /*6b560*/  LDL.LU R26, [R1+0x19a8] ;  /* 0x0019a800011a7983 */ /* 0x000f220000300800 */
[----:B------:R-:W-:-:S05]  /*6b570*/  IADD3 R29, P4, R29, R8, RZ ;  /* 0x000000081d1d7210 */ /* 0x000fca0007f9e0ff */
        /* <DEDUP_REMOVED lines=12> */
[----:B------:R-:W-:-:S05]  /*6b640*/  IMAD.X R0, R0, 0x1, R2, P5 ;  /* 0x0000000100007824 */ /* 0x000fca00028e0602 */
[----:B------:R0:W-:Y:S04]  /*6b650*/  STL [R1+0x19d8], R0 ;  /* 0x0019d80001007387 */ /* 0x0001e80000100800 */
[----:B0-----:R-:W4:Y:S01]  /*6b660*/  LDL.LU R0, [R1+0x1978] ;  /* 0x0019780001007983 */ /* 0x001f220000300800 */
[----:B------:R-:W4:Y:S02]  /*6b670*/  LDL.LU R13, [R1+0x194c] ;  /* 0x00194c00010d7983 */ /* 0x000f240000300800 */
[----:B------:R-:W4:Y:S02]  /*6b680*/  LDL.LU R11, [R1+0x1970] ;  /* 0x00197000010b7983 */ /* 0x000f240000300800 */
[----:B------:R-:W4:Y:S01]  /*6b690*/  LDL.LU R10, [R1+0x1944] ;  /* 0x00194400010a7983 */ /* 0x000f220000300800 */
[-C--:B--2---:R-:W-:Y:S01]  /*6b6a0*/  IADD3 R28, P5, R28, R8.reuse, RZ ;  /* 0x000000081c1c7210 */ /* 0x084fe20007fbe0ff */
[----:B------:R-:W-:Y:S01]  /*6b6b0*/  IMAD.X R4, R4, 0x1, R2, P6 ;  /* 0x0000000104047824 */ /* 0x000fe200030e0602 */
[----:B------:R-:W-:-:S03]  /*6b6c0*/  IADD3 R5, P6, R5, R8, RZ ;  /* 0x0000000805057210 */ /* 0x000fc60007fde0ff */
[----:B------:R0:W-:Y:S01]  /*6b6d0*/  STL [R1+0x19ac], R28 ;  /* 0x0019ac1c01007387 */ /* 0x0001e20000100800 */
[----:B------:R-:W-:-:S03]  /*6b6e0*/  IMAD.X R6, R6, 0x1, R2, P1 ;  /* 0x0000000106067824 */ /* 0x000fc600008e0602 */
[----:B0-----:R-:W2:Y:S01]  /*6b6f0*/  LDL.LU R28, [R1+0x1968] ;  /* 0x00196800011c7983 */ /* 0x001ea20000300800 */
[----:B------:R-:W-:Y:S01]  /*6b700*/  STL [R1+0x19d0], R4 ;  /* 0x0019d00401007387 */ /* 0x000fe20000100800 */
[-C--:B---3--:R-:W-:Y:S02]  /*6b710*/  IADD3 R7, P1, R7, R8.reuse, RZ ;  /* 0x0000000807077210 */ /* 0x088fe40007f3e0ff */
[----:B------:R-:W-:Y:S01]  /*6b720*/  STL [R1+0x19a4], R5 ;  /* 0x0019a40501007387 */ /* 0x000fe20000100800 */
[--C-:B------:R-:W-:Y:S02]  /*6b730*/  IMAD.X R3, R3, 0x1, R2.reuse, P2 ;  /* 0x0000000103037824 */ /* 0x100fe400010e0602 */
[----:B------:R-:W-:Y:S01]  /*6b740*/  IMAD.X R15, R15, 0x1, R2, P3 ;  /* 0x000000010f0f7824 */ /* 0x000fe200018e0602 */
[-C--:B------:R-:W-:Y:S02]  /*6b750*/  IADD3 R14, P2, R14, R8.reuse, RZ ;  /* 0x000000080e0e7210 */ /* 0x080fe40007f5e0ff */
[----:B------:R0:W-:Y:S01]  /*6b760*/  STL [R1+0x19c0], R3 ;  /* 0x0019c00301007387 */ /* 0x0001e20000100800 */
[----:B------:R-:W-:Y:S03]  /*6b770*/  STL [R1+0x19c8], R6 ;  /* 0x0019c80601007387 */ /* 0x000fe60000100800 */
[----:B0-----:R-:W3:Y:S01]  /*6b780*/  LDL.LU R3, [R1+0x193c] ;  /* 0x00193c0001037983 */ /* 0x001ee20000300800 */
[----:B------:R-:W-:Y:S01]  /*6b790*/  STL [R1+0x199c], R7 ;  /* 0x00199c0701007387 */ /* 0x000fe20000100800 */
[----:B----4-:R-:W-:-:S05]  /*6b7a0*/  IADD3 R12, P3, R12, R8, RZ ;  /* 0x000000080c0c7210 */ /* 0x010fca0007f7e0ff */
[----:B------:R0:W-:Y:S01]  /*6b7b0*/  STL [R1+0x198c], R12 ;  /* 0x00198c0c01007387 */ /* 0x0001e20000100800 */
[----:B------:R-:W-:Y:S02]  /*6b7c0*/  STL [R1+0x1994], R14 ;  /* 0x0019940e01007387 */ /* 0x000fe40000100800 */
[--C-:B------:R-:W-:Y:S01]  /*6b7d0*/  IMAD.X R18, R18, 0x1, R2.reuse, P4 ;  /* 0x0000000112127824 */ /* 0x100fe200020e0602 */
[----:B0-----:R-:W4:Y:S01]  /*6b7e0*/  LDL.LU R12, [R1+0x1960] ;  /* 0x00196000010c7983 */ /* 0x001f220000300800 */
[-C--:B------:R-:W-:Y:S01]  /*6b7f0*/  IADD3 R19, P4, R19, R8.reuse, RZ ;  /* 0x0000000813137210 */ /* 0x080fe20007f9e0ff */
[--C-:B------:R-:W-:Y:S01]  /*6b800*/  IMAD.X R26, R26, 0x1, R2.reuse, P5 ;  /* 0x000000011a1a7824 */ /* 0x100fe200028e0602 */
[-C--:B------:R-:W-:Y:S01]  /*6b810*/  IADD3 R27, P5, R27, R8.reuse, RZ ;  /* 0x000000081b1b7210 */ /* 0x080fe20007fbe0ff */
[----:B------:R-:W-:Y:S01]  /*6b820*/  STL [R1+0x19b8], R15 ;  /* 0x0019b80f01007387 */ /* 0x000fe20000100800 */
[--C-:B------:R-:W-:Y:S02]  /*6b830*/  IMAD.X R23, R23, 0x1, R2.reuse, P6 ;  /* 0x0000000117177824 */ /* 0x100fe400030e0602 */
        /* <DEDUP_REMOVED lines=8> */
[--C-:B------:R-:W-:Y:S02]  /*6b8c0*/  IMAD.X R9, R9, 0x1, R2.reuse, P3 ;  /* 0x0000000109097824 */ /* 0x100fe400018e0602 */
[----:B------:R-:W-:Y:S01]  /*6b8d0*/  STL [R1+0x19a0], R23 ;  /* 0x0019a01701007387 */ /* 0x000fe20000100800 */
[-C--:B------:R-:W-:Y:S01]  /*6b8e0*/  IADD3 R29, P3, R29, R8.reuse, RZ ;  /* 0x000000081d1d7210 */ /* 0x080fe20007f7e0ff */
[----:B------:R-:W-:Y:S01]  /*6b8f0*/  STL [R1+0x1974], R22 ;  /* 0x0019741601007387 */ /* 0x000fe20000100800 */
[----:B------:R-:W-:Y:S01]  /*6b900*/  IADD3 R20, P2, R20, R8, RZ ;  /* 0x0000000814147210 */ /* 0x000fe20007f5e0ff */
[----:B------:R-:W-:Y:S02]  /*6b910*/  STL [R1+0x1998], R25 ;  /* 0x0019981901007387 */ /* 0x000fe40000100800 */
[----:B------:R-:W-:Y:S01]  /*6b920*/  STL [R1+0x196c], R21 ;  /* 0x00196c1501007387 */ /* 0x000fe20000100800 */
[----:B------:R-:W-:Y:S01]  /*6b930*/  STL [R1+0x1990], R24 ;  /* 0x0019901801007387 */ /* 0x000fe20000100800 */
[----:B------:R0:W-:Y:S02]  /*6b940*/  STL [R1+0x195c], R29 ;  /* 0x00195c1d01007387 */ /* 0x0001e40000100800 */
[----:B------:R-:W-:-:S02]  /*6b950*/  IMAD.X R17, R17, 0x1, R2, P4 ;  /* 0x0000000111117824 */ /* 0x000fc400020e0602 */
[----:B------:R-:W-:Y:S02]  /*6b960*/  STL [R1+0x1964], R20 ;  /* 0x0019641401007387 */ /* 0x000fe40000100800 */
[----:B------:R-:W-:Y:S01]  /*6b970*/  IMAD.X R0, R0, 0x1, R2, P5 ;  /* 0x0000000100007824 */ /* 0x000fe200028e0602 */
[----:B0-----:R-:W4:Y:S01]  /*6b980*/  LDL.LU R29, [R1+0x1934] ;  /* 0x00193400011d7983 */ /* 0x001f220000300800 */
[----:B------:R-:W-:Y:S03]  /*6b990*/  STL [R1+0x1988], R9 ;  /* 0x0019880901007387 */ /* 0x000fe60000100800 */
[----:B------:R0:W-:Y:S02]  /*6b9a0*/  STL [R1+0x1978], R0 ;  /* 0x0019780001007387 */ /* 0x0001e40000100800 */
[----:B------:R-:W-:Y:S01]  /*6b9b0*/  STL [R1+0x1980], R17 ;  /* 0x0019801101007387 */ /* 0x000fe20000100800 */
[----:B0-----:R-:W4:Y:S01]  /*6b9c0*/  LDL.LU R0, [R1+0x1958] ;  /* 0x0019580001007983 */ /* 0x001f220000300800 */
[----:B------:R-:W-:-:S02]  /*6b9d0*/  IADD3 R16, P4, R16, R8, RZ ;  /* 0x0000000810107210 */ /* 0x000fc40007f9e0ff */
[-C--:B------:R-:W-:Y:S01]  /*6b9e0*/  IADD3 R13, P5, R13, R8.reuse, RZ ;  /* 0x000000080d0d7210 */ /* 0x080fe20007fbe0ff */
[--C-:B------:R-:W-:Y:S01]  /*6b9f0*/  IMAD.X R11, R11, 0x1, R2.reuse, P6 ;  /* 0x000000010b0b7824 */ /* 0x100fe200030e0602 */
[----:B------:R-:W-:Y:S01]  /*6ba00*/  IADD3 R10, P6, R10, R8, RZ ;  /* 0x000000080a0a7210 */ /* 0x000fe20007fde0ff */
[----:B------:R-:W-:Y:S02]  /*6ba10*/  STL [R1+0x1954], R16 ;  /* 0x0019541001007387 */ /* 0x000fe40000100800 */
[----:B------:R-:W-:Y:S02]  /*6ba20*/  STL [R1+0x194c], R13 ;  /* 0x00194c0d01007387 */ /* 0x000fe40000100800 */
[----:B------:R-:W4:Y:S02]  /*6ba30*/  LDL.LU R4, [R1+0x192c] ;  /* 0x00192c0001047983 */ /* 0x000f240000300800 */
[----:B------:R-:W-:Y:S01]  /*6ba40*/  STL [R1+0x1970], R11 ;  /* 0x0019700b01007387 */ /* 0x000fe20000100800 */
[----:B------:R-:W4:Y:S01]  /*6ba50*/  LDL.LU R5, [R1+0x1950] ;  /* 0x0019500001057983 */ /* 0x000f220000300800 */
[----:B------:R-:W-:Y:S02]  /*6ba60*/  STL [R1+0x1944], R10 ;  /* 0x0019440a01007387 */ /* 0x000fe40000100800 */
[----:B------:R-:W4:Y:S02]  /*6ba70*/  LDL.LU R6, [R1+0x1924] ;  /* 0x0019240001067983 */ /* 0x000f240000300800 */
[----:B--2---:R-:W-:-:S05]  /*6ba80*/  IMAD.X R28, R28, 0x1, R2, P1 ;  /* 0x000000011c1c7824 */ /* 0x004fca00008e0602 */
[----:B------:R0:W-:Y:S01]  /*6ba90*/  STL [R1+0x1968], R28 ;  /* 0x0019681c01007387 */ /* 0x0001e20000100800 */
[----:B------:R-:W2:Y:S03]  /*6baa0*/  LDL.LU R7, [R1+0x1948] ;  /* 0x0019480001077983 */ /* 0x000ea60000300800 */
[----:B0-----:R-:W2:Y:S01]  /*6bab0*/  LDL.LU R28, [R1+0x191c] ;  /* 0x00191c00011c7983 */ /* 0x001ea20000300800 */
[----:B------:R-:W2:Y:S02]  /*6bac0*/  LDL.LU R14, [R1+0x1940] ;  /* 0x00194000010e7983 */ /* 0x000ea40000300800 */
[----:B------:R-:W2:Y:S01]  /*6bad0*/  LDL.LU R15, [R1+0x1914] ;  /* 0x00191400010f7983 */ /* 0x000ea20000300800 */
[----:B---3--:R-:W-:-:S05]  /*6bae0*/  IADD3 R3, P1, R3, R8, RZ ;  /* 0x0000000803037210 */ /* 0x008fca0007f3e0ff */
[----:B------:R0:W-:Y:S04]  /*6baf0*/  STL [R1+0x193c], R3 ;  /* 0x00193c0301007387 */ /* 0x0001e80000100800 */
[----:B0-----:R-:W3:Y:S01]  /*6bb00*/  LDL.LU R3, [R1+0x1938] ;  /* 0x0019380001037983 */ /* 0x001ee20000300800 */
[----:B------:R-:W3:Y:S02]  /*6bb10*/  LDL.LU R18, [R1+0x190c] ;  /* 0x00190c0001127983 */ /* 0x000ee40000300800 */
[----:B------:R-:W3:Y:S02]  /*6bb20*/  LDL.LU R19, [R1+0x1930] ;  /* 0x0019300001137983 */ /* 0x000ee40000300800 */
[----:B------:R-:W3:Y:S02]  /*6bb30*/  LDL.LU R26, [R1+0x1904] ;  /* 0x00190400011a7983 */ /* 0x000ee40000300800 */
[----:B----4-:R-:W-:-:S05]  /*6bb40*/  IMAD.X R12, R12, 0x1, R2, P2 ;  /* 0x000000010c0c7824 */ /* 0x010fca00010e0602 */
        /* <DEDUP_REMOVED lines=13> */
[----:B------:R-:W-:-:S05]  /*6bc20*/  IADD3 R29, P2, R29, R8, RZ ;  /* 0x000000081d1d7210 */ /* 0x000fca0007f5e0ff */
[----:B------:R1:W-:Y:S01]  /*6bc30*/  STL [R1+0x1934], R29 ;  /* 0x0019341d01007387 */ /* 0x0003e20000100800 */
[----:B------:R-:W4:Y:S02]  /*6bc40*/  LDL.LU R10, [R1+0x18f8] ;  /* 0x0018f800010a7983 */ /* 0x000f240000300800 */
[----:B0-----:R-:W4:Y:S02]  /*6bc50*/  LDL.LU R12, [R1+0x18cc] ;  /* 0x0018cc00010c7983 */ /* 0x001f240000300800 */
[--C-:B------:R-:W-:Y:S01]  /*6bc60*/  IMAD.X R0, R0, 0x1, R2.reuse, P3 ;  /* 0x0000000100007824 */ /* 0x100fe200018e0602 */
[----:B-1----:R-:W4:Y:S04]  /*6bc70*/  LDL.LU R29, [R1+0x18f0] ;  /* 0x0018f000011d7983 */ /* 0x002f280000300800 */
[----:B------:R0:W-:Y:S02]  /*6bc80*/  STL [R1+0x1958], R0 ;  /* 0x0019580001007387 */ /* 0x0001e40000100800 */
[----:B0-----:R-:W4:Y:S01]  /*6bc90*/  LDL.LU R0, [R1+0x18c4] ;  /* 0x0018c40001007983 */ /* 0x001f220000300800 */
[-C--:B------:R-:W-:Y:S01]  /*6bca0*/  IADD3 R4, P3, R4, R8.reuse, RZ ;  /* 0x0000000804047210 */ /* 0x080fe20007f7e0ff */
[----:B------:R-:W-:Y:S01]  /*6bcb0*/  IMAD.X R5, R5, 0x1, R2, P4 ;  /* 0x0000000105057824 */ /* 0x000fe200020e0602 */
[----:B------:R-:W-:-:S03]  /*6bcc0*/  IADD3 R6, P4, R6, R8, RZ ;  /* 0x0000000806067210 */ /* 0x000fc60007f9e0ff */
[----:B------:R-:W-:Y:S01]  /*6bcd0*/  STL [R1+0x192c], R4 ;  /* 0x00192c0401007387 */ /* 0x000fe20000100800 */
[----:B------:R-:W-:Y:S02]  /*6bce0*/  STL [R1+0x1950], R5 ;  /* 0x0019500501007387 */ /* 0x000fe40000100800 */
[--C-:B--2---:R-:W-:Y:S01]  /*6bcf0*/  IMAD.X R7, R7, 0x1, R2.reuse, P5 ;  /* 0x0000000107077824 */ /* 0x104fe200028e0602 */
[-C--:B------:R-:W-:Y:S01]  /*6bd00*/  IADD3 R28, P5, R28, R8.reuse, RZ ;  /* 0x000000081c1c7210 */ /* 0x080fe20007fbe0ff */
[----:B------:R-:W-:Y:S01]  /*6bd10*/  IMAD.X R14, R14, 0x1, R2, P6 ;  /* 0x000000010e0e7824 */ /* 0x000fe200030e0602 */
[----:B------:R-:W-:-:S03]  /*6bd20*/  IADD3 R15, P6, R15, R8, RZ ;  /* 0x000000080f0f7210 */ /* 0x000fc60007fde0ff */
[----:B------:R0:W-:Y:S01]  /*6bd30*/  STL [R1+0x191c], R28 ;  /* 0x00191c1c01007387 */ /* 0x0001e20000100800 */
[----:B------:R-:W-:Y:S03]  /*6bd40*/  STL [R1+0x1924], R6 ;  /* 0x0019240601007387 */ /* 0x000fe60000100800 */
[----:B0-----:R-:W2:Y:S01]  /*6bd50*/  LDL.LU R28, [R1+0x18e8] ;  /* 0x0018e800011c7983 */ /* 0x001ea20000300800 */
[----:B------:R-:W-:Y:S02]  /*6bd60*/  STL [R1+0x1948], R7 ;  /* 0x0019480701007387 */ /* 0x000fe40000100800 */
[--C-:B---3--:R-:W-:Y:S01]  /*6bd70*/  IMAD.X R3, R3, 0x1, R2.reuse, P1 ;  /* 0x0000000103037824 */ /* 0x108fe200008e0602 */
[-C--:B------:R-:W-:Y:S01]  /*6bd80*/  IADD3 R18, P1, R18, R8.reuse, RZ ;  /* 0x0000000812127210 */ /* 0x080fe20007f3e0ff */
[----:B------:R-:W-:Y:S01]  /*6bd90*/  IMAD.X R19, R19, 0x1, R2, P2 ;  /* 0x0000000113137824 */ /* 0x000fe200010e0602 */
[----:B------:R-:W-:-:S02]  /*6bda0*/  IADD3 R26, P2, R26, R8, RZ ;  /* 0x000000081a1a7210 */ /* 0x000fc40007f5e0ff */
[----:B------:R0:W-:Y:S01]  /*6bdb0*/  STL [R1+0x1938], R3 ;  /* 0x0019380301007387 */ /* 0x0001e20000100800 */
[----:B------:R-:W-:Y:S02]  /*6bdc0*/  STL [R1+0x1940], R14 ;  /* 0x0019400e01007387 */ /* 0x000fe40000100800 */
[--C-:B----4-:R-:W-:Y:S01]  /*6bdd0*/  IMAD.X R27, R27, 0x1, R2.reuse, P3 ;  /* 0x000000011b1b7824 */ /* 0x110fe200018e0602 */
[-C--:B------:R-:W-:Y:S01]  /*6bde0*/  IADD3 R23, P3, R23, R8.reuse, RZ ;  /* 0x0000000817177210 */ /* 0x080fe20007f7e0ff */
[----:B0-----:R-:W3:Y:S01]  /*6bdf0*/  LDL.LU R3, [R1+0x18bc] ;  /* 0x0018bc0001037983 */ /* 0x001ee20000300800 */
[----:B------:R-:W-:Y:S02]  /*6be00*/  STL [R1+0x1914], R15 ;  /* 0x0019140f01007387 */ /* 0x000fe40000100800 */
[----:B------:R-:W-:Y:S02]  /*6be10*/  STL [R1+0x190c], R18 ;  /* 0x00190c1201007387 */ /* 0x000fe40000100800 */
[--C-:B------:R-:W-:Y:S01]  /*6be20*/  IMAD.X R22, R22, 0x1, R2.reuse, P4 ;  /* 0x0000000116167824 */ /* 0x100fe200020e0602 */
        /* <DEDUP_REMOVED lines=9> */
[----:B------:R-:W-:Y:S02]  /*6bec0*/  STL [R1+0x18f4], R25 ;  /* 0x0018f41901007387 */ /* 0x000fe40000100800 */
[----:B------:R-:W-:Y:S02]  /*6bed0*/  STL [R1+0x1918], R21 ;  /* 0x0019181501007387 */ /* 0x000fe40000100800 */
[----:B------:R-:W-:Y:S01]  /*6bee0*/  STL [R1+0x18ec], R24 ;  /* 0x0018ec1801007387 */ /* 0x000fe20000100800 */
[----:B------:R0:W-:Y:S01]  /*6bef0*/  STL [R1+0x1908], R11 ;  /* 0x0019080b01007387 */ /* 0x0001e20000100800 */
[----:B------:R-:W-:Y:S01]  /*6bf00*/  IMAD.X R20, R20, 0x1, R2, P6 ;  /* 0x0000000114147824 */ /* 0x000fe200030e0602 */
[----:B------:R-:W-:Y:S01]  /*6bf10*/  IADD3 R9, P6, R9, R8, RZ ;  /* 0x0000000809097210 */ /* 0x000fe20007fde0ff */
[----:B0-----:R-:W-:-:S04]  /*6bf20*/  IMAD.MOV.U32 R11, RZ, RZ, c[0x0][0x18c] ;  /* 0x00006300ff0b7624 */ /* 0x001fc800078e00ff */
[----:B------:R-:W-:Y:S01]  /*6bf30*/  IMAD.SHL.U32 R4, R11, 0x80, RZ ;  /* 0x000000800b047824 */ /* 0x000fe200078e00ff */
[-C--:B------:R-:W-:Y:S01]  /*6bf40*/  IADD3 R17, P1, R17, R8.reuse, RZ ;  /* 0x0000000811117210 */ /* 0x080fe20007f3e0ff */
[--C-:B------:R-:W-:Y:S02]  /*6bf50*/  IMAD.X R16, R16, 0x1, R2.reuse, P2 ;  /* 0x0000000110107824 */ /* 0x100fe400010e0602 */
[----:B------:R-:W-:Y:S01]  /*6bf60*/  IMAD.SHL.U32 R4, R4, 0x2, RZ ;  /* 0x0000000204047824 */ /* 0x000fe200078e00ff */
[-C--:B------:R-:W-:Y:S01]  /*6bf70*/  IADD3 R13, P2, R13, R8.reuse, RZ ;  /* 0x000000080d0d7210 */ /* 0x080fe20007f5e0ff */
[----:B------:R-:W-:Y:S01]  /*6bf80*/  STL [R1+0x1910], R20 ;  /* 0x0019101401007387 */ /* 0x000fe20000100800 */
[--C-:B------:R-:W-:Y:S02]  /*6bf90*/  IMAD.X R10, R10, 0x1, R2.reuse, P3 ;  /* 0x000000010a0a7824 */ /* 0x100fe400018e0602 */
[----:B------:R-:W-:Y:S02]  /*6bfa0*/  IMAD.X R29, R29, 0x1, R2, P4 ;  /* 0x000000011d1d7824 */ /* 0x000fe400020e0602 */
[----:B------:R-:W-:Y:S01]  /*6bfb0*/  STL [R1+0x18e4], R9 ;  /* 0x0018e40901007387 */ /* 0x000fe20000100800 */
[----:B------:R-:W-:Y:S01]  /*6bfc0*/  STL [R1+0x18dc], R17 ;  /* 0x0018dc1101007387 */ /* 0x000fe20000100800 */
[----:B------:R-:W-:Y:S01]  /*6bfd0*/  IADD3 R12, P3, R12, R8, RZ ;  /* 0x000000080c0c7210 */ /* 0x000fe20007f7e0ff */
[----:B------:R-:W-:Y:S02]  /*6bfe0*/  STL [R1+0x1900], R16 ;  /* 0x0019001001007387 */ /* 0x000fe40000100800 */
[----:B------:R-:W-:Y:S01]  /*6bff0*/  STL [R1+0x18d4], R13 ;  /* 0x0018d40d01007387 */ /* 0x000fe20000100800 */
[----:B------:R-:W-:Y:S01]  /*6c000*/  STL [R1+0x18f8], R10 ;  /* 0x0018f80a01007387 */ /* 0x000fe20000100800 */
[----:B------:R-:W-:-:S05]  /*6c010*/  IADD3 R0, P4, R0, R4, RZ ;  /* 0x0000000400007210 */ /* 0x000fca0007f9e0ff */
[----:B------:R0:W-:Y:S01]  /*6c020*/  STL [R1+0x18c4], R0 ;  /* 0x0018c40001007387 */ /* 0x0001e20000100800 */
[----:B------:R-:W-:Y:S03]  /*6c030*/  STL [R1+0x18cc], R12 ;  /* 0x0018cc0c01007387 */ /* 0x000fe60000100800 */
[----:B0-----:R-:W4:Y:S01]  /*6c040*/  LDL.LU R0, [R1+0x18d8] ;  /* 0x0018d80001007983 */ /* 0x001f220000300800 */
[----:B------:R-:W-:Y:S03]  /*6c050*/  STL [R1+0x18f0], R29 ;  /* 0x0018f01d01007387 */ /* 0x000fe60000100800 */
[----:B----4-:R0:W-:Y:S04]  /*6c060*/  STL [R1+0x2514], R0 ;  /* 0x0025140001007387 */ /* 0x0101e80000100800 */
[----:B0-----:R-:W4:Y:S01]  /*6c070*/  LDL.LU R0, [R1+0x18b4] ;  /* 0x0018b40001007983 */ /* 0x001f220000300800 */
[----:B--2---:R-:W-:Y:S01]  /*6c080*/  IMAD.X R28, R28, 0x1, R2, P5 ;  /* 0x000000011c1c7824 */ /* 0x004fe200028e0602 */
[----:B---3--:R-:W-:-:S02]  /*6c090*/  IADD3 R3, P5, R3, R4, RZ ;  /* 0x0000000403037210 */ /* 0x008fc40007fbe0ff */
[----:B----4-:R0:W-:Y:S04]  /*6c0a0*/  STL [R1+0x2518], R0 ;  /* 0x0025180001007387 */ /* 0x0101e80000100800 */
[----:B0-----:R-:W2:Y:S01]  /*6c0b0*/  LDL.LU R0, [R1+0x18e0] ;  /* 0x0018e00001007983 */ /* 0x001ea20000300800 */
[----:B------:R-:W3:Y:S02]  /*6c0c0*/  LDL.LU R5, [R1+0x18d0] ;  /* 0x0018d00001057983 */ /* 0x000ee40000300800 */
[----:B------:R-:W4:Y:S02]  /*6c0d0*/  LDL.LU R6, [R1+0x18a4] ;  /* 0x0018a40001067983 */ /* 0x000f240000300800 */
[----:B------:R-:W3:Y:S01]  /*6c0e0*/  LDL.LU R7, [R1+0x18c8] ;  /* 0x0018c80001077983 */ /* 0x000ee20000300800 */
[----:B------:R0:W-:Y:S01]  /*6c0f0*/  STL [R1+0x18e8], R28 ;  /* 0x0018e81c01007387 */ /* 0x0001e20000100800 */
[----:B------:R-:W3:Y:S02]  /*6c100*/  LDL.LU R14, [R1+0x189c] ;  /* 0x00189c00010e7983 */ /* 0x000ee40000300800 */
[----:B------:R-:W3:Y:S02]  /*6c110*/  LDL.LU R15, [R1+0x18c0] ;  /* 0x0018c000010f7983 */ /* 0x000ee40000300800 */
[----:B------:R-:W3:Y:S01]  /*6c120*/  LDL.LU R18, [R1+0x1894] ;  /* 0x0018940001127983 */ /* 0x000ee20000300800 */
        /* <DEDUP_REMOVED lines=19> */
[----:B0-----:R-:W3:Y:S01]  /*6c260*/  LDL.LU R28, [R1+0x1870] ;  /* 0x00187000011c7983 */ /* 0x001ee20000300800 */
[----:B-1----:R-:W3:Y:S01]  /*6c270*/  LDL.LU R3, [R1+0x1844] ;  /* 0x0018440001037983 */ /* 0x002ee20000300800 */
[----:B--2---:R-:W-:-:S05]  /*6c280*/  IMAD.X R0, R0, 0x1, R2, P6 ;  /* 0x0000000100007824 */ /* 0x004fca00030e0602 */
[----:B------:R0:W-:Y:S04]  /*6c290*/  STL [R1+0x18e0], R0 ;  /* 0x0018e00001007387 */ /* 0x0001e80000100800 */
[----:B0-----:R-:W2:Y:S02]  /*6c2a0*/  LDL.LU R0, [R1+0x2518] ;  /* 0x0025180001007983 */ /* 0x001ea40000300800 */
[----:B--2---:R-:W-:-:S05]  /*6c2b0*/  IADD3 R0, P6, R0, R4, RZ ;  /* 0x0000000400007210 */ /* 0x004fca0007fde0ff */
[----:B------:R0:W-:Y:S04]  /*6c2c0*/  STL [R1+0x18b4], R0 ;  /* 0x0018b40001007387 */ /* 0x0001e80000100800 */
[----:B0-----:R-:W2:Y:S02]  /*6c2d0*/  LDL.LU R0, [R1+0x2514] ;  /* 0x0025140001007983 */ /* 0x001ea40000300800 */
[----:B--2---:R-:W-:-:S05]  /*6c2e0*/  IMAD.X R0, R0, 0x1, R2, P1 ;  /* 0x0000000100007824 */ /* 0x004fca00008e0602 */
[----:B------:R0:W-:Y:S04]  /*6c2f0*/  STL [R1+0x18d8], R0 ;  /* 0x0018d80001007387 */ /* 0x0001e80000100800 */
[----:B0-----:R-:W2:Y:S02]  /*6c300*/  LDL.LU R0, [R1+0x2510] ;  /* 0x0025100001007983 */ /* 0x001ea40000300800 */
[----:B--2---:R-:W-:-:S05]  /*6c310*/  IADD3 R0, P1, R0, R4, RZ ;  /* 0x0000000400007210 */ /* 0x004fca0007f3e0ff */
[----:B------:R0:W-:Y:S04]  /*6c320*/  STL [R1+0x18ac], R0 ;  /* 0x0018ac0001007387 */ /* 0x0001e80000100800 */
[----:B0-----:R-:W2:Y:S01]  /*6c330*/  LDL.LU R0, [R1+0x250c] ;  /* 0x00250c0001007983 */ /* 0x001ea20000300800 */
[--C-:B---3--:R-:W-:Y:S01]  /*6c340*/  IMAD.X R5, R5, 0x1, R2.reuse, P2 ;  /* 0x0000000105057824 */ /* 0x108fe200010e0602 */
[-C--:B----4-:R-:W-:Y:S01]  /*6c350*/  IADD3 R6, P2, R6, R4.reuse, RZ ;  /* 0x0000000406067210 */ /* 0x090fe20007f5e0ff */
[----:B------:R-:W-:Y:S01]  /*6c360*/  IMAD.X R7, R7, 0x1, R2, P3 ;  /* 0x0000000107077824 */ /* 0x000fe200018e0602 */
[-C--:B------:R-:W-:Y:S01]  /*6c370*/  IADD3 R14, P3, R14, R4.reuse, RZ ;  /* 0x000000040e0e7210 */ /* 0x080fe20007f7e0ff */
[----:B------:R-:W-:Y:S01]  /*6c380*/  STL [R1+0x2314], R2 ;  /* 0x0023140201007387 */ /* 0x000fe20000100800 */
[----:B------:R-:W-:Y:S02]  /*6c390*/  STL [R1+0x18d0], R5 ;  /* 0x0018d00501007387 */ /* 0x000fe40000100800 */
[----:B------:R-:W-:Y:S02]  /*6c3a0*/  STL [R1+0x18a4], R6 ;  /* 0x0018a40601007387 */ /* 0x000fe40000100800 */
[----:B------:R-:W-:Y:S01]  /*6c3b0*/  STL [R1+0x18c8], R7 ;  /* 0x0018c80701007387 */ /* 0x000fe20000100800 */
[----:B------:R-:W-:Y:S01]  /*6c3c0*/  STL [R1+0x189c], R14 ;  /* 0x00189c0e01007387 */ /* 0x000fe20000100800 */
[--C-:B--2---:R-:W-:Y:S01]  /*6c3d0*/  IMAD.X R15, R15, 0x1, R0.reuse, P4 ;  /* 0x000000010f0f7824 */ /* 0x104fe200020e0600 */
[-C--:B------:R-:W-:Y:S01]  /*6c3e0*/  IADD3 R18, P4, R18, R4.reuse, RZ ;  /* 0x0000000412127210 */ /* 0x080fe20007f9e0ff */
[--C-:B------:R-:W-:Y:S01]  /*6c3f0*/  IMAD.X R19, R19, 0x1, R0.reuse, P5 ;  /* 0x0000000113137824 */ /* 0x100fe200028e0600 */
[-C--:B------:R-:W-:Y:S01]  /*6c400*/  IADD3 R26, P5, R26, R4.reuse, RZ ;  /* 0x000000041a1a7210 */ /* 0x080fe20007fbe0ff */
        /* <DEDUP_REMOVED lines=30> */
[----:B------:R-:W-:Y:S01]  /*6c5f0*/  STL [R1+0x185c], R13 ;  /* 0x00185c0d01007387 */ /* 0x000fe20000100800 */
[-C--:B------:R-:W-:Y:S01]  /*6c600*/  IADD3 R29, P1, R29, R4.reuse, RZ ;  /* 0x000000041d1d7210 */ /* 0x080fe20007f3e0ff */
[----:B------:R-:W-:Y:S02]  /*6c610*/  STL [R1+0x1880], R11 ;  /* 0x0018800b01007387 */ /* 0x000fe40000100800 */
[--C-:B------:R-:W-:Y:S01]  /*6c620*/  IMAD.X R28, R28, 0x1, R0.reuse, P2 ;  /* 0x000000011c1c7824 */ /* 0x100fe200010e0600 */
[----:B------:R-:W-:Y:S01]  /*6c630*/  STL [R1+0x1854], R10 ;  /* 0x0018540a01007387 */ /* 0x000fe20000100800 */
[----:B------:R-:W-:Y:S02]  /*6c640*/  STL [R1+0x1878], R12 ;  /* 0x0018780c01007387 */ /* 0x000fe40000100800 */
[----:B------:R0:W-:Y:S01]  /*6c650*/  STL [R1+0x2508], R4 ;  /* 0x0025080401007387 */ /* 0x0001e20000100800 */
[----:B------:R-:W-:Y:S01]  /*6c660*/  IADD3 R3, P2, R3, R4, RZ ;  /* 0x0000000403037210 */ /* 0x000fe20007f5e0ff */
[----:B------:R-:W-:Y:S04]  /*6c670*/  STL [R1+0x184c], R29 ;  /* 0x00184c1d01007387 */ /* 0x000fe80000100800 */
[----:B0-----:R-:W2:Y:S01]  /*6c680*/  LDL.LU R4, [R1+0x1868] ;  /* 0x0018680001047983 */ /* 0x001ea20000300800 */
[----:B------:R-:W-:Y:S02]  /*6c690*/  STL [R1+0x1870], R28 ;  /* 0x0018701c01007387 */ /* 0x000fe40000100800 */
[----:B------:R-:W3:Y:S02]  /*6c6a0*/  LDL.LU R2, [R1+0x1858] ;  /* 0x0018580001027983 */ /* 0x000ee40000300800 */
[----:B------:R-:W-:Y:S01]  /*6c6b0*/  STL [R1+0x1844], R3 ;  /* 0x0018440301007387 */ /* 0x000fe20000100800 */
[----:B---3--:R0:W-:Y:S04]  /*6c6c0*/  STL [R1+0x24fc], R2 ;  /* 0x0024fc0201007387 */ /* 0x0081e80000100800 */
[----:B0-----:R-:W3:Y:S04]  /*6c6d0*/  LDL.LU R2, [R1+0x1834] ;  /* 0x0018340001027983 */ /* 0x001ee80000300800 */
[----:B---3--:R0:W-:Y:S04]  /*6c6e0*/  STL [R1+0x2500], R2 ;  /* 0x0025000201007387 */ /* 0x0081e80000100800 */
[----:B0-----:R-:W3:Y:S01]  /*6c6f0*/  LDL.LU R2, [R1+0x1860] ;  /* 0x0018600001027983 */ /* 0x001ee20000300800 */
[----:B--2---:R-:W-:-:S03]  /*6c700*/  IMAD.X R4, R4, 0x1, R0, P3 ;  /* 0x0000000104047824 */ /* 0x004fc600018e0600 */
[----:B---3--:R0:W-:Y:S04]  /*6c710*/  STL [R1+0x2504], R2 ;  /* 0x0025040201007387 */ /* 0x0081e80000100800 */
        /* <DEDUP_REMOVED lines=27> */
[----:B------:R0:W-:Y:S02]  /*6c8d0*/  STL [R1+0x1868], R4 ;  /* 0x0018680401007387 */ /* 0x0001e40000100800 */
        /* <DEDUP_REMOVED lines=10> */
[--C-:B----4-:R-:W-:Y:S01]  /*6c980*/  IMAD.X R6, R6, 0x1, R0.reuse, P6 ;  /* 0x0000000106067824 */ /* 0x110fe200030e0600 */
[-C--:B------:R-:W-:Y:S01]  /*6c990*/  IADD3 R7, P6, R7, R4.reuse, RZ ;  /* 0x0000000407077210 */ /* 0x080fe20007fde0ff */
[--C-:B------:R-:W-:Y:S01]  /*6c9a0*/  IMAD.X R14, R14, 0x1, R0.reuse, P1 ;  /* 0x000000010e0e7824 */ /* 0x100fe200008e0600 */
        /* <DEDUP_REMOVED lines=16> */
[----:B------:R-:W-:Y:S01]  /*6cab0*/  IADD3 R12, P4, R12, R4, RZ ;  /* 0x000000040c0c7210 */ /* 0x000fe20007f9e0ff */
[----:B------:R-:W-:-:S02]  /*6cac0*/  IMAD.X R3, R3, 0x1, R0, P6 ;  /* 0x0000000103037824 */ /* 0x000fc400030e0600 */
[----:B--2---:R-:W-:Y:S01]  /*6cad0*/  IMAD.X R2, R2, 0x1, R0, P5 ;  /* 0x0000000102027824 */ /* 0x004fe200028e0600 */
[----:B---3--:R-:W-:-:S04]  /*6cae0*/  IADD3 R5, P5, R5, R4, RZ ;  /* 0x0000000405057210 */ /* 0x008fc80007fbe0ff */
[----:B------:R-:W-:Y:S01]  /*6caf0*/  STL [R1+0x1858], R2 ;  /* 0x0018580201007387 */ /* 0x000fe20000100800 */
[----:B------:R-:W-:Y:S02]  /*6cb00*/  STL [R1+0x182c], R5 ;  /* 0x00182c0501007387 */ /* 0x000fe40000100800 */
[----:B------:R-:W-:Y:S02]  /*6cb10*/  STL [R1+0x1850], R6 ;  /* 0x0018500601007387 */ /* 0x000fe40000100800 */
[----:B------:R-:W-:Y:S01]  /*6cb20*/  STL [R1+0x1824], R7 ;  /* 0x0018240701007387 */ /* 0x000fe20000100800 */
[----:B------:R-:W-:Y:S01]  /*6cb30*/  STL [R1+0x1848], R14 ;  /* 0x0018480e01007387 */ /* 0x000fe20000100800 */
[----:B------:R-:W-:Y:S02]  /*6cb40*/  STL [R1+0x181c], R15 ;  /* 0x00181c0f01007387 */ /* 0x000fe40000100800 */
[----:B------:R-:W-:Y:S02]  /*6cb50*/  STL [R1+0x1840], R18 ;  /* 0x0018401201007387 */ /* 0x000fe40000100800 */
[----:B------:R-:W-:Y:S02]  /*6cb60*/  STL [R1+0x1814], R19 ;  /* 0x0018141301007387 */ /* 0x000fe40000100800 */
[--C-:B------:R-:W-:Y:S01]  /*6cb70*/  IMAD.X R25, R25, 0x1, R0.reuse, P5 ;  /* 0x0000000119197824 */ /* 0x100fe200028e0600 */
[----:B------:R-:W-:Y:S01]  /*6cb80*/  STL [R1+0x1838], R26 ;  /* 0x0018381a01007387 */ /* 0x000fe20000100800 */
[----:B------:R-:W-:Y:S01]  /*6cb90*/  IADD3 R21, P5, R21, R4, RZ ;  /* 0x0000000415157210 */ /* 0x000fe20007fbe0ff */
        /* <DEDUP_REMOVED lines=12> */
[----:B------:R-:W-:-:S02]  /*6cc60*/  IMAD.X R29, R29, 0x1, R0, P5 ;  /* 0x000000011d1d7824 */ /* 0x000fc400028e0600 */
[----:B------:R-:W-:Y:S01]  /*6cc70*/  STL [R1+0x17dc], R11 ;  /* 0x0017dc0b01007387 */ /* 0x000fe20000100800 */
[-C--:B------:R-:W-:Y:S01]  /*6cc80*/  IADD3 R28, P5, R28, R4.reuse, RZ ;  /* 0x000000041c1c7210 */ /* 0x080fe20007fbe0ff */
[----:B------:R-:W-:Y:S01]  /*6cc90*/  STL [R1+0x1800], R10 ;  /* 0x0018000a01007387 */ /* 0x000fe20000100800 */
[----:B------:R-:W-:Y:S02]  /*6cca0*/  STL [R1+0x17d4], R12 ;  /* 0x0017d40c01007387 */ /* 0x000fe40000100800 */
[----:B------:R0:W-:Y:S02]  /*6ccb0*/  STL [R1+0x24f8], R0 ;  /* 0x0024f80001007387 */ /* 0x0001e40000100800 */
[----:B------:R-:W-:Y:S01]  /*6ccc0*/  STL [R1+0x17f8], R29 ;  /* 0x0017f81d01007387 */ /* 0x000fe20000100800 */
        /* <DEDUP_REMOVED lines=8> */
[----:B--2---:R-:W-:-:S03]  /*6cd50*/  IADD3 R0, P6, R0, R4, RZ ;  /* 0x0000000400007210 */ /* 0x004fc60007fde0ff */
        /* <DEDUP_REMOVED lines=38> */
[----:B0-----:R-:W2:Y:S01]  /*6cfc0*/  LDL.LU R2, [R1+0x24ec] ;  /* 0x0024ec0001027983 */ /* 0x001ea20000300800 */
[--C-:B---3--:R-:W-:Y:S01]  /*6cfd0*/  IMAD.X R5, R5, 0x1, R0.reuse, P3 ;  /* 0x0000000105057824 */ /* 0x108fe200018e0600 */
[-C--:B----4-:R-:W-:Y:S01]  /*6cfe0*/  IADD3 R6, P3, R6, R4.reuse, RZ ;  /* 0x0000000406067210 */ /* 0x090fe20007f7e0ff */
        /* <DEDUP_REMOVED lines=18> */
[----:B------:R-:W-:Y:S01]  /*6d110*/  IMAD.X R28, R28, 0x1, R0, P3 ;  /* 0x000000011c1c7824 */ /* 0x000fe200018e0600 */
[----:B------:R-:W-:-:S02]  /*6d120*/  IADD3 R3, P3, R3, R4, RZ ;  /* 0x0000000403037210 */ /* 0x000fc40007f7e0ff */
[----:B--2---:R-:W-:-:S05]  /*6d130*/  IADD3 R2, P2, R2, R4, RZ ;  /* 0x0000000402027210 */ /* 0x004fca0007f5e0ff */
[----:B------:R-:W-:Y:S01]  /*6d140*/  STL [R1+0x17b4], R2 ;  /* 0x0017b40201007387 */ /* 0x000fe20000100800 */
[----:B------:R-:W-:Y:S02]  /*6d150*/  STL [R1+0x17d8], R5 ;  /* 0x0017d80501007387 */ /* 0x000fe40000100800 */
[----:B------:R-:W-:Y:S02]  /*6d160*/  STL [R1+0x17ac], R6 ;  /* 0x0017ac0601007387 */ /* 0x000fe40000100800 */
[----:B------:R-:W-:Y:S01]  /*6d170*/  STL [R1+0x17d0], R7 ;  /* 0x0017d00701007387 */ /* 0x000fe20000100800 */
[----:B------:R-:W-:Y:S01]  /*6d180*/  STL [R1+0x17a4], R14 ;  /* 0x0017a40e01007387 */ /* 0x000fe20000100800 */
        /* <DEDUP_REMOVED lines=16> */
[----:B------:R-:W-:-:S02]  /*6d290*/  IMAD.X R12, R12, 0x1, R0, P2 ;  /* 0x000000010c0c7824 */ /* 0x000fc400010e0600 */
[----:B------:R-:W-:Y:S02]  /*6d2a0*/  STL [R1+0x1790], R16 ;  /* 0x0017901001007387 */ /* 0x000fe40000100800 */
[----:B------:R-:W-:Y:S01]  /*6d2b0*/  STL [R1+0x1764], R13 ;  /* 0x0017640d01007387 */ /* 0x000fe20000100800 */
[----:B------:R-:W-:Y:S01]  /*6d2c0*/  IADD3 R29, P2, R29, R4, RZ ;  /* 0x000000041d1d7210 */ /* 0x000fe20007f5e0ff */
[----:B------:R-:W-:Y:S01]  /*6d2d0*/  STL [R1+0x1788], R11 ;  /* 0x0017880b01007387 */ /* 0x000fe20000100800 */
[----:B------:R-:W-:Y:S02]  /*6d2e0*/  STL [R1+0x175c], R10 ;  /* 0x00175c0a01007387 */ /* 0x000fe40000100800 */
[----:B------:R-:W-:Y:S02]  /*6d2f0*/  STL [R1+0x1780], R12 ;  /* 0x0017800c01007387 */ /* 0x000fe40000100800 */
[----:B------:R0:W-:Y:S01]  /*6d300*/  STL [R1+0x24e8], R4 ;  /* 0x0024e80401007387 */ /* 0x0001e20000100800 */
        /* <DEDUP_REMOVED lines=2707> */
[-C--:B------:R-:W-:Y:S01]  /*77c40*/  IADD3 R21, P1, R21, R4.reuse, RZ ;  /* 0x0000000415157210 */ /* 0x080fe20007f3e0ff */
        /* <DEDUP_REMOVED lines=17> */
[----:B------:R0:W-:Y:S02]  /*77d60*/  STL [R1+0x1d2c], R28 ;  /* 0x001d2c1c01007387 */ /* 0x0001e40000100800 */
[----:B------:R-:W-:Y:S01]  /*77d70*/  STL [R1+0x1cf0], R29 ;  /* 0x001cf01d01007387 */ /* 0x000fe20000100800 */
[----:B0-----:R-:W2:Y:S01]  /*77d80*/  LDL.LU R28, [R1+0x1d34] ;  /* 0x001d3400011c7983 */ /* 0x001ea20000300800 */
[----:B------:R-:W3:Y:S02]  /*77d90*/  LDL.LU R2, [R1+0x1d44] ;  /* 0x001d440001027983 */ /* 0x000ee40000300800 */
[----:B------:R-:W-:Y:S01]  /*77da0*/  IMAD.X R3, R3, 0x1, R0, P2 ;  /* 0x0000000103037824 */ /* 0x000fe200010e0600 */
[----:B---3--:R0:W-:Y:S04]  /*77db0*/  STL [R1+0x2330], R2 ;  /* 0x0023300201007387 */ /* 0x0081e80000100800 */
[----:B------:R-:W-:Y:S01]  /*77dc0*/  STL [R1+0x1cf8], R3 ;  /* 0x001cf80301007387 */ /* 0x000fe20000100800 */
        /* <DEDUP_REMOVED lines=31> */
[----:B------:R0:W-:Y:S02]  /*77fc0*/  STL [R1+0x1d34], R28 ;  /* 0x001d341c01007387 */ /* 0x0001e40000100800 */
[----:B0-----:R-:W3:Y:S01]  /*77fd0*/  LDL.LU R28, [R1+0x1dac] ;  /* 0x001dac00011c7983 */ /* 0x001ee20000300800 */
        /* <DEDUP_REMOVED lines=51> */
[----:B------:R-:W-:Y:S02]  /*78310*/  STL [R1+0x1d8c], R17 ;  /* 0x001d8c1101007387 */ /* 0x000fe40000100800 */
[----:B------:R-:W-:Y:S02]  /*78320*/  STL [R1+0x1d58], R16 ;  /* 0x001d581001007387 */ /* 0x000fe40000100800 */
[----:B------:R-:W-:Y:S01]  /*78330*/  STL [R1+0x1d94], R13 ;  /* 0x001d940d01007387 */ /* 0x000fe20000100800 */
[----:B------:R0:W-:Y:S01]  /*78340*/  STL [R1+0x1d68], R3 ;  /* 0x001d680301007387 */ /* 0x0001e20000100800 */
[----:B------:R-:W-:Y:S03]  /*78350*/  STL [R1+0x1d60], R11 ;  /* 0x001d600b01007387 */ /* 0x000fe60000100800 */
[----:B0-----:R-:W2:Y:S01]  /*78360*/  LDL.LU R3, [R1+0x1d78] ;  /* 0x001d780001037983 */ /* 0x001ea20000300800 */
[----:B------:R-:W-:Y:S02]  /*78370*/  STL [R1+0x1d9c], R10 ;  /* 0x001d9c0a01007387 */ /* 0x000fe40000100800 */
[----:B------:R-:W3:Y:S01]  /*78380*/  LDL.LU R2, [R1+0x1d88] ;  /* 0x001d880001027983 */ /* 0x000ee20000300800 */
[----:B------:R-:W-:Y:S01]  /*78390*/  IADD3 R12, P4, R12, R4, RZ ;  /* 0x000000040c0c7210 */ /* 0x000fe20007f9e0ff */
[----:B------:R-:W-:-:S04]  /*783a0*/  IMAD.X R29, R29, 0x1, R0, P5 ;  /* 0x000000011d1d7824 */ /* 0x000fc800028e0600 */
[----:B------:R-:W-:Y:S04]  /*783b0*/  STL [R1+0x1da4], R12 ;  /* 0x001da40c01007387 */ /* 0x000fe80000100800 */
[----:B---3--:R0:W-:Y:S01]  /*783c0*/  STL [R1+0x2324], R2 ;  /* 0x0023240201007387 */ /* 0x0081e20000100800 */
[----:B------:R-:W-:Y:S03]  /*783d0*/  STL [R1+0x1d70], R29 ;  /* 0x001d701d01007387 */ /* 0x000fe60000100800 */
[----:B0-----:R-:W3:Y:S01]  /*783e0*/  LDL.LU R2, [R1+0x1dbc] ;  /* 0x001dbc0001027983 */ /* 0x001ee20000300800 */
[----:B------:R-:W-:-:S05]  /*783f0*/  IADD3 R28, P5, R28, R4, RZ ;  /* 0x000000041c1c7210 */ /* 0x000fca0007fbe0ff */
[----:B------:R-:W-:Y:S04]  /*78400*/  STL [R1+0x1dac], R28 ;  /* 0x001dac1c01007387 */ /* 0x000fe80000100800 */
[----:B---3--:R0:W-:Y:S04]  /*78410*/  STL [R1+0x2328], R2 ;  /* 0x0023280201007387 */ /* 0x0081e80000100800 */
[----:B0-----:R-:W3:Y:S01]  /*78420*/  LDL.LU R2, [R1+0x1d80] ;  /* 0x001d800001027983 */ /* 0x001ee20000300800 */
[----:B--2---:R-:W-:-:S03]  /*78430*/  IMAD.X R3, R3, 0x1, R0, P6 ;  /* 0x0000000103037824 */ /* 0x004fc600030e0600 */
        /* <DEDUP_REMOVED lines=25> */
[----:B------:R0:W-:Y:S01]  /*785d0*/  STL [R1+0x1d78], R3 ;  /* 0x001d780301007387 */ /* 0x0001e20000100800 */
[----:B------:R-:W3:Y:S02]  /*785e0*/  LDL.LU R29, [R1+0x1de8] ;  /* 0x001de800011d7983 */ /* 0x000ee40000300800 */
[----:B------:R-:W3:Y:S01]  /*785f0*/  LDL.LU R28, [R1+0x1e24] ;  /* 0x001e2400011c7983 */ /* 0x000ee20000300800 */
[----:B0-----:R-:W3:Y:S01]  /*78600*/  LDL.LU R3, [R1+0x1df0] ;  /* 0x001df00001037983 */ /* 0x001ee20000300800 */
        /* <DEDUP_REMOVED lines=10> */
[-C--:B---3--:R-:W-:Y:S01]  /*786b0*/  IADD3 R7, P3, R7, R4.reuse, RZ ;  /* 0x0000000407077210 */ /* 0x088fe20007f7e0ff */
        /* <DEDUP_REMOVED lines=19> */
[----:B------:R-:W-:-:S04]  /*787f0*/  IADD3 R5, P2, R5, R4, RZ ;  /* 0x0000000405057210 */ /* 0x000fc80007f5e0ff */
        /* <DEDUP_REMOVED lines=11> */
[----:B------:R0:W-:Y:S02]  /*788b0*/  STL [R1+0x1de4], R27 ;  /* 0x001de41b01007387 */ /* 0x0001e40000100800 */
[----:B------:R-:W-:Y:S01]  /*788c0*/  STL [R1+0x1db0], R23 ;  /* 0x001db01701007387 */ /* 0x000fe20000100800 */
[----:B------:R-:W-:Y:S01]  /*788d0*/  STL [R1+0x1dec], R22 ;  /* 0x001dec1601007387 */ /* 0x000fe20000100800 */
[----:B------:R-:W-:Y:S02]  /*788e0*/  STL [R1+0x1db8], R25 ;  /* 0x001db81901007387 */ /* 0x000fe40000100800 */
[----:B------:R-:W-:Y:S02]  /*788f0*/  STL [R1+0x1df4], R21 ;  /* 0x001df41501007387 */ /* 0x000fe40000100800 */
[----:B------:R-:W-:Y:S01]  /*78900*/  STL [R1+0x1dc0], R24 ;  /* 0x001dc01801007387 */ /* 0x000fe20000100800 */
[----:B------:R-:W-:Y:S01]  /*78910*/  STL [R1+0x1dfc], R20 ;  /* 0x001dfc1401007387 */ /* 0x000fe20000100800 */
[----:B------:R-:W-:Y:S02]  /*78920*/  STL [R1+0x1dc8], R9 ;  /* 0x001dc80901007387 */ /* 0x000fe40000100800 */
[----:B------:R-:W-:Y:S01]  /*78930*/  STL [R1+0x1e04], R8 ;  /* 0x001e040801007387 */ /* 0x000fe20000100800 */
[----:B0-----:R-:W2:Y:S01]  /*78940*/  LDL.LU R27, [R1+0x1e2c] ;  /* 0x001e2c00011b7983 */ /* 0x001ea20000300800 */
[----:B------:R-:W-:Y:S02]  /*78950*/  STL [R1+0x1dd0], R17 ;  /* 0x001dd01101007387 */ /* 0x000fe40000100800 */
[----:B------:R-:W-:Y:S02]  /*78960*/  STL [R1+0x1e0c], R16 ;  /* 0x001e0c1001007387 */ /* 0x000fe40000100800 */
[----:B------:R-:W-:Y:S01]  /*78970*/  STL [R1+0x1dd8], R13 ;  /* 0x001dd80d01007387 */ /* 0x000fe20000100800 */
[----:B------:R-:W-:Y:S01]  /*78980*/  STL [R1+0x1e14], R11 ;  /* 0x001e140b01007387 */ /* 0x000fe20000100800 */
[----:B------:R-:W-:Y:S02]  /*78990*/  STL [R1+0x1de0], R10 ;  /* 0x001de00a01007387 */ /* 0x000fe40000100800 */
[----:B------:R-:W-:Y:S02]  /*789a0*/  STL [R1+0x1e1c], R12 ;  /* 0x001e1c0c01007387 */ /* 0x000fe40000100800 */
[----:B------:R-:W3:Y:S02]  /*789b0*/  LDL.LU R2, [R1+0x1e3c] ;  /* 0x001e3c0001027983 */ /* 0x000ee40000300800 */
[----:B------:R-:W-:Y:S01]  /*789c0*/  IMAD.X R29, R29, 0x1, R0, P2 ;  /* 0x000000011d1d7824 */ /* 0x000fe200010e0600 */
[----:B------:R-:W-:-:S04]  /*789d0*/  IADD3 R28, P2, R28, R4, RZ ;  /* 0x000000041c1c7210 */ /* 0x000fc80007f5e0ff */
[----:B------:R-:W-:Y:S04]  /*789e0*/  STL [R1+0x1de8], R29 ;  /* 0x001de81d01007387 */ /* 0x000fe80000100800 */
[----:B---3--:R0:W-:Y:S01]  /*789f0*/  STL [R1+0x2318], R2 ;  /* 0x0023180201007387 */ /* 0x0081e20000100800 */
[----:B------:R-:W-:Y:S03]  /*78a00*/  STL [R1+0x1e24], R28 ;  /* 0x001e241c01007387 */ /* 0x000fe60000100800 */
[----:B0-----:R-:W3:Y:S01]  /*78a10*/  LDL.LU R2, [R1+0x1e00] ;  /* 0x001e000001027983 */ /* 0x001ee20000300800 */
[----:B------:R-:W-:-:S05]  /*78a20*/  IMAD.X R3, R3, 0x1, R0, P3 ;  /* 0x0000000103037824 */ /* 0x000fca00018e0600 */
[----:B------:R-:W-:Y:S04]  /*78a30*/  STL [R1+0x1df0], R3 ;  /* 0x001df00301007387 */ /* 0x000fe80000100800 */
        /* <DEDUP_REMOVED lines=25> */
[----:B------:R0:W-:Y:S02]  /*78bd0*/  STL [R1+0x1e2c], R27 ;  /* 0x001e2c1b01007387 */ /* 0x0001e40000100800 */
[----:B------:R-:W3:Y:S02]  /*78be0*/  LDL.LU R14, [R1+0x1e94] ;  /* 0x001e9400010e7983 */ /* 0x000ee40000300800 */
[----:B------:R-:W3:Y:S01]  /*78bf0*/  LDL.LU R15, [R1+0x1e60] ;  /* 0x001e6000010f7983 */ /* 0x000ee20000300800 */
[----:B------:R-:W3:Y:S01]  /*78c00*/  LDL.LU R18, [R1+0x1e98] ;  /* 0x001e980001127983 */ /* 0x000ee20000300800 */
[----:B------:R-:W3:Y:S02]  /*78c10*/  LDL.LU R19, [R1+0x1e68] ;  /* 0x001e680001137983 */ /* 0x000ee40000300800 */
[----:B------:R-:W3:Y:S01]  /*78c20*/  LDL.LU R26, [R1+0x1e70] ;  /* 0x001e7000011a7983 */ /* 0x000ee20000300800 */
        /* <DEDUP_REMOVED lines=25> */
[----:B--2---:R-:W-:-:S05]  /*78dc0*/  IADD3 R2, P5, R2, R4, RZ ;  /* 0x0000000402027210 */ /* 0x004fca0007fbe0ff */
[----:B------:R0:W-:Y:S04]  /*78dd0*/  STL [R1+0x1e3c], R2 ;  /* 0x001e3c0201007387 */ /* 0x0001e80000100800 */
[----:B0-----:R0:W5:Y:S01]  /*78de0*/  LDL.LU R2, [R1+0x2314] ;  /* 0x0023140001027983 */ /* 0x0011620000300800 */
[----:B------:R1:W-:Y:S03]  /*78df0*/  STL [R1+0x1e08], R23 ;  /* 0x001e081701007387 */ /* 0x0003e60000100800 */
[----:B-1----:R0:W5:Y:S01]  /*78e00*/  LDL.LU R23, [R1+0x2310] ;  /* 0x0023100001177983 */ /* 0x0021620000300800 */
[----:B------:R1:W-:Y:S03]  /*78e10*/  STL [R1+0x1e44], R22 ;  /* 0x001e441601007387 */ /* 0x0003e60000100800 */
[----:B-1----:R0:W5:Y:S01]  /*78e20*/  LDL.LU R22, [R1+0x230c] ;  /* 0x00230c0001167983 */ /* 0x0021620000300800 */
[----:B------:R1:W-:Y:S03]  /*78e30*/  STL [R1+0x1e10], R21 ;  /* 0x001e101501007387 */ /* 0x0003e60000100800 */
[----:B-1----:R0:W5:Y:S01]  /*78e40*/  LDL.LU R21, [R1+0x2308] ;  /* 0x0023080001157983 */ /* 0x0021620000300800 */
[----:B------:R1:W-:Y:S02]  /*78e50*/  STL [R1+0x1e4c], R25 ;  /* 0x001e4c1901007387 */ /* 0x0003e40000100800 */
[----:B------:R-:W-:Y:S01]  /*78e60*/  IMAD.X R17, R17, 0x1, R0, P5 ;  /* 0x0000000111117824 */ /* 0x000fe200028e0600 */
[----:B-1----:R0:W5:Y:S01]  /*78e70*/  LDL.LU R25, [R1+0x2304] ;  /* 0x0023040001197983 */ /* 0x0021620000300800 */
[----:B------:R1:W-:Y:S01]  /*78e80*/  STL [R1+0x1e18], R20 ;  /* 0x001e181401007387 */ /* 0x0003e20000100800 */
[----:B------:R-:W-:-:S02]  /*78e90*/  IADD3 R12, P5, R12, R4, RZ ;  /* 0x000000040c0c7210 */ /* 0x000fc40007fbe0ff */
[----:B-1----:R0:W5:Y:S01]  /*78ea0*/  LDL.LU R20, [R1+0x2300] ;  /* 0x0023000001147983 */ /* 0x0021620000300800 */
[----:B------:R1:W-:Y:S03]  /*78eb0*/  STL [R1+0x1e54], R24 ;  /* 0x001e541801007387 */ /* 0x0003e60000100800 */
        /* <DEDUP_REMOVED lines=22> */
[----:B-1----:R-:W2:Y:S01]  /*79020*/  LDL.LU R3, [R1+0x22d0] ;  /* 0x0022d00001037983 */ /* 0x002ea20000300800 */
[----:B------:R-:W-:Y:S01]  /*79030*/  IMAD.X R5, R5, 0x1, R0, P3 ;  /* 0x0000000105057824 */ /* 0x000fe200018e0600 */
[----:B--2---:R-:W-:-:S05]  /*79040*/  IADD3 R3, P2, R3, R4, RZ ;  /* 0x0000000403037210 */ /* 0x004fca0007f5e0ff */
[----:B------:R1:W-:Y:S04]  /*79050*/  STL [R1+0x1e84], R3 ;  /* 0x001e840301007387 */ /* 0x0003e80000100800 */
[----:B-1----:R-:W2:Y:S01]  /*79060*/  LDL.LU R3, [R1+0x22cc] ;  /* 0x0022cc0001037983 */ /* 0x002ea20000300800 */
[-C--:B------:R-:W-:Y:S01]  /*79070*/  IADD3 R6, P3, R6, R4.reuse, RZ ;  /* 0x0000000406067210 */ /* 0x080fe20007f7e0ff */
[--C-:B------:R-:W-:Y:S01]  /*79080*/  IMAD.X R7, R7, 0x1, R0.reuse, P4 ;  /* 0x0000000107077824 */ /* 0x100fe200020e0600 */
[-C--:B------:R-:W-:Y:S01]  /*79090*/  IADD3 R14, P4, R14, R4.reuse, RZ ;  /* 0x000000040e0e7210 */ /* 0x080fe20007f9e0ff */
[--C-:B------:R-:W-:Y:S01]  /*790a0*/  IMAD.X R15, R15, 0x1, R0.reuse, P5 ;  /* 0x000000010f0f7824 */ /* 0x100fe200028e0600 */
[----:B------:R-:W-:Y:S01]  /*790b0*/  STL [R1+0x1e50], R5 ;  /* 0x001e500501007387 */ /* 0x000fe20000100800 */
[----:B------:R-:W-:Y:S01]  /*790c0*/  IADD3 R18, P5, R18, R4, RZ ;  /* 0x0000000412127210 */ /* 0x000fe20007fbe0ff */
[----:B------:R-:W-:Y:S02]  /*790d0*/  STL [R1+0x1e8c], R6 ;  /* 0x001e8c0601007387 */ /* 0x000fe40000100800 */
[--C-:B------:R-:W-:Y:S01]  /*790e0*/  IMAD.X R19, R19, 0x1, R0.reuse, P6 ;  /* 0x0000000113137824 */ /* 0x100fe200030e0600 */
[----:B------:R-:W-:Y:S01]  /*790f0*/  STL [R1+0x1e58], R7 ;  /* 0x001e580701007387 */ /* 0x000fe20000100800 */
[----:B------:R-:W-:Y:S02]  /*79100*/  STL [R1+0x1e94], R14 ;  /* 0x001e940e01007387 */ /* 0x000fe40000100800 */
[----:B------:R-:W-:Y:S02]  /*79110*/  STL [R1+0x1e60], R15 ;  /* 0x001e600f01007387 */ /* 0x000fe40000100800 */
[----:B------:R-:W-:Y:S01]  /*79120*/  STL [R1+0x1e98], R18 ;  /* 0x001e981201007387 */ /* 0x000fe20000100800 */
[----:B------:R-:W-:Y:S01]  /*79130*/  STL [R1+0x1e68], R19 ;  /* 0x001e681301007387 */ /* 0x000fe20000100800 */
[----:B------:R-:W-:-:S02]  /*79140*/  IMAD.X R26, R26, 0x1, R0, P1 ;  /* 0x000000011a1a7824 */ /* 0x000fc400008e0600 */
[--C-:B------:R-:W-:Y:S02]  /*79150*/  IMAD.X R27, R27, 0x1, R0.reuse, P2 ;  /* 0x000000011b1b7824 */ /* 0x100fe400010e0600 */
[----:B--2---:R-:W-:-:S05]  /*79160*/  IMAD.X R3, R3, 0x1, R0, P3 ;  /* 0x0000000103037824 */ /* 0x004fca00018e0600 */
[----:B------:R1:W-:Y:S01]  /*79170*/  STL [R1+0x1e80], R3 ;  /* 0x001e800301007387 */ /* 0x0003e20000100800 */
[----:B------:R0:W-:Y:S03]  /*79180*/  STL [R1+0x1e70], R26 ;  /* 0x001e701a01007387 */ /* 0x0001e60000100800 */
[----:B-1----:R-:W1:Y:S01]  /*79190*/  S2R R3, SR_TID.X ;  /* 0x0000000000037919 */ /* 0x002e620000002100 */
[----:B------:R0:W-:Y:S01]  /*791a0*/  STL [R1+0x1e78], R27 ;  /* 0x001e781b01007387 */ /* 0x0001e20000100800 */
[----:B-1----:R-:W-:-:S05]  /*791b0*/  LOP3.LUT R3, R3, 0x3f, RZ, 0xc0, !PT ;  /* 0x0000003f03037812 */ /* 0x002fca00078ec0ff */
[----:B------:R-:W-:Y:S02]  /*791c0*/  IMAD.SHL.U32 R3, R3, 0x2, RZ ;  /* 0x0000000203037824 */ /* 0x000fe400078e00ff */
[----:B0-----:R-:W2:Y:S04]  /*791d0*/  LDL.LU R26, [R1+0x1e88] ;  /* 0x001e8800011a7983 */ /* 0x001ea80000300800 */
[----:B------:R-:W3:Y:S01]  /*791e0*/  LDL.LU R27, [R1+0x1e90] ;  /* 0x001e9000011b7983 */ /* 0x000ee20000300800 */
[--C-:B--2---:R-:W-:Y:S02]  /*791f0*/  IMAD.X R26, R26, 0x1, R0.reuse, P4 ;  /* 0x000000011a1a7824 */ /* 0x104fe400020e0600 */
[----:B---3--:R-:W-:-:S05]  /*79200*/  IMAD.X R27, R27, 0x1, R0, P5 ;  /* 0x000000011b1b7824 */ /* 0x008fca00028e0600 */
[----:B------:R0:W-:Y:S04]  /*79210*/  STL [R1+0x1e90], R27 ;  /* 0x001e901b01007387 */ /* 0x0001e80000100800 */
[----:B------:R0:W-:Y:S01]  /*79220*/  STL [R1+0x1e88], R26 ;  /* 0x001e881a01007387 */ /* 0x0001e20000100800 */
[----:B------:R-:W-:Y:S01]  /*79230*/  @!P0 CALL.REL.NOINC `(.L_x_1) ;  /* 0x0000001000008944 */ /* 0x000fe20003c00000 */
[----:B------:R-:W-:Y:S05]  /*79240*/  BRA `(.L_x_2) ;  /* 0xfffb31c000007947 */ /* 0x000fea000383ffff */
.L_x_1:
[----:B------:R-:W2:Y:S04]  /*79250*/  LDL.LU R3, [R1+0x4b0] ;  /* 0x0004b00001037983 */ /* 0x000ea80000300800 */
[----:B-----5:R-:W3:Y:S04]  /*79260*/  LDL.LU R2, [R1+0x43c] ;  /* 0x00043c0001027983 */ /* 0x020ee80000300800 */
[----:B------:R-:W3:Y:S04]  /*79270*/  LDL.LU R0, [R1+0x438] ;  /* 0x0004380001007983 */ /* 0x000ee80000300800 */
[----:B------:R-:W4:Y:S04]  /*79280*/  LDL.LU R4, [R1+0x44c] ;  /* 0x00044c0001047983 */ /* 0x000f280000300800 */
[----:B------:R-:W4:Y:S04]  /*79290*/  LDL.LU R5, [R1+0x448] ;  /* 0x0004480001057983 */ /* 0x000f280000300800 */
[----:B------:R-:W2:Y:S04]  /*792a0*/  LDL.LU R6, [R1+0x4dc] ;  /* 0x0004dc0001067983 */ /* 0x000ea80000300800 */
[----:B------:R-:W2:Y:S04]  /*792b0*/  LDL.LU R7, [R1+0x4d8] ;  /* 0x0004d80001077983 */ /* 0x000ea80000300800 */
[----:B------:R-:W4:Y:S04]  /*792c0*/  LDL.LU R14, [R1+0x4ec] ;  /* 0x0004ec00010e7983 */ /* 0x000f280000300800 */
[----:B------:R-:W4:Y:S04]  /*792d0*/  LDL.LU R15, [R1+0x4e8] ;  /* 0x0004e800010f7983 */ /* 0x000f280000300800 */
[----:B------:R-:W4:Y:S04]  /*792e0*/  LDL.LU R18, [R1+0x434] ;  /* 0x0004340001127983 */ /* 0x000f280000300800 */
[----:B------:R-:W4:Y:S04]  /*792f0*/  LDL.LU R19, [R1+0x430] ;  /* 0x0004300001137983 */ /* 0x000f280000300800 */
[----:B0-----:R-:W4:Y:S04]  /*79300*/  LDL.LU R26, [R1+0x444] ;  /* 0x00044400011a7983 */ /* 0x001f280000300800 */
[----:B------:R-:W4:Y:S04]  /*79310*/  LDL.LU R27, [R1+0x440] ;  /* 0x00044000011b7983 */ /* 0x000f280000300800 */
        /* <DEDUP_REMOVED lines=30> */
[----:B------:R-:W-:Y:S01]  /*79500*/  STL [R1+0x22cc], R29 ;  /* 0x0022cc1d01007387 */ /* 0x000fe20000100800 */
[----:B---3--:R-:W-:-:S02]  /*79510*/  F2FP.PACK_AB R0, R2, R0 ;  /* 0x000000000200723e */ /* 0x008fc400000000ff */
[----:B--2---:R-:W-:Y:S02]  /*79520*/  F2FP.PACK_AB R2, R6, R7 ;  /* 0x000000070602723e */ /* 0x004fe400000000ff */
[----:B----4-:R-:W-:Y:S02]  /*79530*/  F2FP.PACK_AB R11, R8, R11 ;  /* 0x0000000b080b723e */ /* 0x010fe400000000ff */
[----:B------:R-:W-:Y:S02]  /*79540*/  F2FP.PACK_AB R8, R17, R20 ;  /* 0x000000141108723e */ /* 0x000fe400000000ff */
[----:B------:R-:W-:Y:S02]  /*79550*/  F2FP.PACK_AB R28, R28, R12 ;  /* 0x0000000c1c1c723e */ /* 0x000fe400000000ff */
[----:B------:R-:W-:Y:S02]  /*79560*/  F2FP.PACK_AB R12, R13, R9 ;  /* 0x000000090d0c723e */ /* 0x000fe400000000ff */
[----:B------:R-:W-:Y:S01]  /*79570*/  F2FP.PACK_AB R9, R10, R16 ;  /* 0x000000100a09723e */ /* 0x000fe200000000ff */
[----:B------:R-:W-:Y:S01]  /*79580*/  STL [R1+0x19c], R28 ;  /* 0x00019c1c01007387 */ /* 0x000fe20000100800 */
[----:B------:R-:W-:-:S03]  /*79590*/  F2FP.PACK_AB R10, R21, R22 ;  /* 0x00000016150a723e */ /* 0x000fc600000000ff */
[----:B------:R-:W-:Y:S04]  /*795a0*/  STL [R1+0x198], R12 ;  /* 0x0001980c01007387 */ /* 0x000fe80000100800 */
[----:B------:R-:W-:Y:S04]  /*795b0*/  STL [R1+0x194], R11 ;  /* 0x0001940b01007387 */ /* 0x000fe80000100800 */
[----:B------:R0:W-:Y:S04]  /*795c0*/  STL [R1+0x190], R9 ;  /* 0x0001900901007387 */ /* 0x0001e80000100800 */
[----:B------:R1:W-:Y:S04]  /*795d0*/  STL [R1+0x12c], R8 ;  /* 0x00012c0801007387 */ /* 0x0003e80000100800 */
[----:B------:R-:W-:Y:S01]  /*795e0*/  STL [R1+0x128], R10 ;  /* 0x0001280a01007387 */ /* 0x000fe20000100800 */
[----:B0-----:R-:W-:-:S02]  /*795f0*/  F2FP.PACK_AB R9, R23, R24 ;  /* 0x000000181709723e */ /* 0x001fc400000000ff */
[----:B-1----:R-:W-:-:S03]  /*79600*/  F2FP.PACK_AB R8, R25, R3 ;  /* 0x000000031908723e */ /* 0x002fc600000000ff */
[----:B------:R-:W-:Y:S01]  /*79610*/  STL [R1+0x124], R9 ;  /* 0x0001240901007387 */ /* 0x000fe20000100800 */
[----:B------:R-:W-:-:S03]  /*79620*/  F2FP.PACK_AB R3, R4, R5 ;  /* 0x000000050403723e */ /* 0x000fc600000000ff */
[----:B------:R-:W-:Y:S04]  /*79630*/  STL [R1+0x120], R8 ;  /* 0x0001200801007387 */ /* 0x000fe80000100800 */
[----:B------:R0:W-:Y:S04]  /*79640*/  STL [R1+0x13c], R0 ;  /* 0x00013c0001007387 */ /* 0x0001e80000100800 */
[----:B------:R1:W-:Y:S04]  /*79650*/  STL [R1+0x138], R3 ;  /* 0x0001380301007387 */ /* 0x0003e80000100800 */
[----:B------:R2:W-:Y:S01]  /*79660*/  STL [R1+0x134], R2 ;  /* 0x0001340201007387 */ /* 0x0005e20000100800 */
[----:B0-----:R-:W-:-:S02]  /*79670*/  F2FP.PACK_AB R0, R14, R15 ;  /* 0x0000000f0e00723e */ /* 0x001fc400000000ff */
[----:B-1----:R-:W-:-:S03]  /*79680*/  F2FP.PACK_AB R3, R18, R19 ;  /* 0x000000131203723e */ /* 0x002fc600000000ff */
[----:B------:R0:W-:Y:S01]  /*79690*/  STL [R1+0x130], R0 ;  /* 0x0001300001007387 */ /* 0x0001e20000100800 */
[----:B--2---:R-:W-:-:S03]  /*796a0*/  F2FP.PACK_AB R2, R26, R27 ;  /* 0x0000001b1a02723e */ /* 0x004fc600000000ff */
[----:B0-----:R-:W2:Y:S04]  /*796b0*/  LDL.LU R0, [R1+0x4d4] ;  /* 0x0004d40001007983 */ /* 0x001ea80000300800 */
[----:B------:R-:W-:Y:S04]  /*796c0*/  STL [R1+0x14c], R3 ;  /* 0x00014c0301007387 */ /* 0x000fe80000100800 */
[----:B------:R-:W2:Y:S04]  /*796d0*/  LDL.LU R4, [R1+0x4d0] ;  /* 0x0004d00001047983 */ /* 0x000ea80000300800 */
[----:B------:R-:W-:Y:S04]  /*796e0*/  STL [R1+0x148], R2 ;  /* 0x0001480201007387 */ /* 0x000fe80000100800 */
[----:B------:R-:W3:Y:S04]  /*796f0*/  LDL.LU R5, [R1+0x4e4] ;  /* 0x0004e40001057983 */ /* 0x000ee80000300800 */
[----:B------:R-:W3:Y:S04]  /*79700*/  LDL.LU R6, [R1+0x4e0] ;  /* 0x0004e00001067983 */ /* 0x000ee80000300800 */
[----:B------:R-:W4:Y:S04]  /*79710*/  LDL.LU R7, [R1+0x508] ;  /* 0x0005080001077983 */ /* 0x000f280000300800 */
[----:B----4-:R0:W-:Y:S04]  /*79720*/  STL [R1+0x24b0], R7 ;  /* 0x0024b00701007387 */ /* 0x0101e80000100800 */
[----:B0-----:R-:W4:Y:S04]  /*79730*/  LDL.LU R7, [R1+0x4f8] ;  /* 0x0004f80001077983 */ /* 0x001f280000300800 */
[----:B------:R-:W2:Y:S04]  /*79740*/  LDL.LU R14, [R1+0x51c] ;  /* 0x00051c00010e7983 */ /* 0x000ea80000300800 */
[----:B--2---:R0:W-:Y:S04]  /*79750*/  STL [R1+0x24ac], R14 ;  /* 0x0024ac0e01007387 */ /* 0x0041e80000100800 */
[----:B0-----:R-:W2:Y:S04]  /*79760*/  LDL.LU R14, [R1+0x50c] ;  /* 0x00050c00010e7983 */ /* 0x001ea80000300800 */
[----:B--2---:R0:W-:Y:S04]  /*79770*/  STL [R1+0x24b4], R14 ;  /* 0x0024b40e01007387 */ /* 0x0041e80000100800 */
[----:B0-----:R-:W4:Y:S04]  /*79780*/  LDL.LU R14, [R1+0x4fc] ;  /* 0x0004fc00010e7983 */ /* 0x001f280000300800 */
[----:B------:R-:W2:Y:S04]  /*79790*/  LDL.LU R15, [R1+0x518] ;  /* 0x00051800010f7983 */ /* 0x000ea80000300800 */
[----:B------:R-:W2:Y:S04]  /*797a0*/  LDL.LU R18, [R1+0x52c] ;  /* 0x00052c0001127983 */ /* 0x000ea80000300800 */
[----:B------:R-:W2:Y:S04]  /*797b0*/  LDL.LU R19, [R1+0x528] ;  /* 0x0005280001137983 */ /* 0x000ea80000300800 */
[----:B------:R-:W2:Y:S04]  /*797c0*/  LDL.LU R25, [R1+0x308] ;  /* 0x0003080001197983 */ /* 0x000ea80000300800 */
[----:B--2---:R0:W-:Y:S04]  /*797d0*/  STL [R1+0x248c], R25 ;  /* 0x00248c1901007387 */ /* 0x0041e80000100800 */
[----:B0-----:R-:W2:Y:S04]  /*797e0*/  LDL.LU R25, [R1+0x520] ;  /* 0x0005200001197983 */ /* 0x001ea80000300800 */
[----:B--2---:R0:W-:Y:S04]  /*797f0*/  STL [R1+0x2494], R25 ;  /* 0x0024941901007387 */ /* 0x0041e80000100800 */
[----:B0-----:R-:W2:Y:S04]  /*79800*/  LDL.LU R25, [R1+0x510] ;  /* 0x0005100001197983 */ /* 0x001ea80000300800 */
[----:B--2---:R0:W-:Y:S04]  /*79810*/  STL [R1+0x249c], R25 ;  /* 0x00249c1901007387 */ /* 0x0041e80000100800 */
[----:B0-----:R-:W2:Y:S04]  /*79820*/  LDL.LU R25, [R1+0x500] ;  /* 0x0005000001197983 */ /* 0x001ea80000300800 */
[----:B--2---:R0:W-:Y:S04]  /*79830*/  STL [R1+0x24a4], R25 ;  /* 0x0024a41901007387 */ /* 0x0041e80000100800 */
[----:B0-----:R-:W2:Y:S04]  /*79840*/  LDL.LU R25, [R1+0x4f0] ;  /* 0x0004f00001197983 */ /* 0x001ea80000300800 */
        /* <DEDUP_REMOVED lines=8> */
[----:B0-----:R-:W2:Y:S01]  /*798d0*/  LDL.LU R24, [R1+0x504] ;  /* 0x0005040001187983 */ /* 0x001ea20000300800 */
[----:B------:R-:W-:-:S02]  /*798e0*/  F2FP.PACK_AB R0, R0, R4 ;  /* 0x000000040000723e */ /* 0x000fc400000000ff */
[----:B---3--:R-:W-:Y:S02]  /*798f0*/  F2FP.PACK_AB R5, R5, R6 ;  /* 0x000000060505723e */ /* 0x008fe400000000ff */
[----:B----4-:R-:W-:Y:S01]  /*79900*/  F2FP.PACK_AB R7, R14, R7 ;  /* 0x000000070e07723e */ /* 0x010fe200000000ff */
[----:B--2---:R0:W-:Y:S04]  /*79910*/  STL [R1+0x24a8], R24 ;  /* 0x0024a81801007387 */ /* 0x0041e80000100800 */
[----:B0-----:R-:W2:Y:S04]  /*79920*/  LDL.LU R24, [R1+0x4f4] ;  /* 0x0004f40001187983 */ /* 0x001ea80000300800 */
[----:B------:R-:W3:Y:S04]  /*79930*/  LDL.LU R23, [R1+0x318] ;  /* 0x0003180001177983 */ /* 0x000ee80000300800 */
[----:B------:R-:W4:Y:S04]  /*79940*/  LDL.LU R22, [R1+0x32c] ;  /* 0x00032c0001167983 */ /* 0x000f280000300800 */
[----:B------:R-:W4:Y:S04]  /*79950*/  LDL.LU R21, [R1+0x328] ;  /* 0x0003280001157983 */ /* 0x000f280000300800 */
[----:B------:R-:W2:Y:S04]  /*79960*/  LDL.LU R20, [R1+0x33c] ;  /* 0x00033c0001147983 */ /* 0x000ea80000300800 */
        /* <DEDUP_REMOVED lines=14> */
[----:B------:R0:W-:Y:S04]  /*79a50*/  STL [R1+0x144], R0 ;  /* 0x0001440001007387 */ /* 0x0001e80000100800 */
[----:B0-----:R-:W2:Y:S04]  /*79a60*/  LDL.LU R0, [R1+0x45c] ;  /* 0x00045c0001007983 */ /* 0x001ea80000300800 */
[----:B------:R-:W2:Y:S04]  /*79a70*/  LDL.LU R4, [R1+0x4c4] ;  /* 0x0004c40001047983 */ /* 0x000ea80000300800 */
[----:B------:R0:W-:Y:S04]  /*79a80*/  STL [R1+0x140], R5 ;  /* 0x0001400501007387 */ /* 0x0001e80000100800 */
[----:B0-----:R-:W2:Y:S04]  /*79a90*/  LDL.LU R5, [R1+0x474] ;  /* 0x0004740001057983 */ /* 0x001ea80000300800 */
[----:B------:R-:W2:Y:S04]  /*79aa0*/  LDL.LU R6, [R1+0x464] ;  /* 0x0004640001067983 */ /* 0x000ea80000300800 */
[----:B------:R-:W2:Y:S04]  /*79ab0*/  LDL.LU R14, [R1+0x24b4] ;  /* 0x0024b400010e7983 */ /* 0x000ea80000300800 */
[----:B------:R0:W-:Y:S04]  /*79ac0*/  STL [R1+0x15c], R7 ;  /* 0x00015c0701007387 */ /* 0x0001e80000100800 */
[----:B0-----:R-:W2:Y:S02]  /*79ad0*/  LDL.LU R7, [R1+0x24b0] ;  /* 0x0024b00001077983 */ /* 0x001ea40000300800 */
[----:B--2---:R-:W-:-:S02]  /*79ae0*/  F2FP.PACK_AB R7, R14, R7 ;  /* 0x000000070e07723e */ /* 0x004fc400000000ff */
[----:B------:R-:W2:Y:S04]  /*79af0*/  LDL.LU R14, [R1+0x24ac] ;  /* 0x0024ac00010e7983 */ /* 0x000ea80000300800 */
[----:B------:R0:W-:Y:S01]  /*79b00*/  STL [R1+0x158], R7 ;  /* 0x0001580701007387 */ /* 0x0001e20000100800 */
[----:B------:R-:W-:-:S03]  /*79b10*/  F2FP.PACK_AB R25, R24, R25 ;  /* 0x000000191819723e */ /* 0x000fc600000000ff */
[----:B0-----:R-:W3:Y:S01]  /*79b20*/  LDL.LU R7, [R1+0x454] ;  /* 0x0004540001077983 */ /* 0x001ee20000300800 */
[----:B--2---:R-:W-:Y:S02]  /*79b30*/  F2FP.PACK_AB R14, R14, R15 ;  /* 0x0000000f0e0e723e */ /* 0x004fe400000000ff */
[----:B------:R-:W-:-:S03]  /*79b40*/  F2FP.PACK_AB R15, R18, R19 ;  /* 0x00000013120f723e */ /* 0x000fc600000000ff */
[----:B------:R0:W-:Y:S04]  /*79b50*/  STL [R1+0x154], R14 ;  /* 0x0001540e01007387 */ /* 0x0001e80000100800 */
[----:B0-----:R-:W2:Y:S04]  /*79b60*/  LDL.LU R14, [R1+0x56c] ;  /* 0x00056c00010e7983 */ /* 0x001ea80000300800 */
[----:B------:R0:W-:Y:S04]  /*79b70*/  STL [R1+0x150], R15 ;  /* 0x0001500f01007387 */ /* 0x0001e80000100800 */
[----:B------:R-:W2:Y:S04]  /*79b80*/  LDL.LU R19, [R1+0x568] ;  /* 0x0005680001137983 */ /* 0x000ea80000300800 */
[----:B0-----:R-:W2:Y:S04]  /*79b90*/  LDL.LU R15, [R1+0x57c] ;  /* 0x00057c00010f7983 */ /* 0x001ea80000300800 */
[----:B------:R-:W2:Y:S04]  /*79ba0*/  LDL.LU R18, [R1+0x578] ;  /* 0x0005780001127983 */ /* 0x000ea80000300800 */
[----:B------:R-:W2:Y:S04]  /*79bb0*/  LDL.LU R24, [R1+0x24a8] ;  /* 0x0024a80001187983 */ /* 0x000ea80000300800 */
[----:B------:R0:W-:Y:S04]  /*79bc0*/  STL [R1+0x16c], R25 ;  /* 0x00016c1901007387 */ /* 0x0001e80000100800 */
[----:B0-----:R-:W2:Y:S02]  /*79bd0*/  LDL.LU R25, [R1+0x24a4] ;  /* 0x0024a40001197983 */ /* 0x001ea40000300800 */
[----:B--2---:R-:W-:-:S02]  /*79be0*/  F2FP.PACK_AB R25, R24, R25 ;  /* 0x000000191819723e */ /* 0x004fc400000000ff */
        /* <DEDUP_REMOVED lines=12> */
[----:B------:R-:W3:Y:S01]  /*79cb0*/  LDL.LU R24, [R1+0x2488] ;  /* 0x0024880001187983 */ /* 0x000ee20000300800 */
[----:B----4-:R-:W-:-:S03]  /*79cc0*/  F2FP.PACK_AB R21, R22, R21 ;  /* 0x000000151615723e */ /* 0x010fc600000000ff */
[----:B------:R0:W-:Y:S01]  /*79cd0*/  STL [R1+0x17c], R25 ;  /* 0x00017c1901007387 */ /* 0x0001e20000100800 */
[----:B------:R-:W-:Y:S02]  /*79ce0*/  F2FP.PACK_AB R17, R20, R17 ;  /* 0x000000111411723e */ /* 0x000fe400000000ff */
[----:B------:R-:W-:Y:S01]  /*79cf0*/  F2FP.PACK_AB R10, R16, R10 ;  /* 0x0000000a100a723e */ /* 0x000fe200000000ff */
[----:B0-----:R-:W2:Y:S01]  /*79d00*/  LDL.LU R25, [R1+0x2484] ;  /* 0x0024840001197983 */ /* 0x001ea20000300800 */
[----:B------:R-:W-:Y:S02]  /*79d10*/  F2FP.PACK_AB R8, R11, R8 ;  /* 0x000000080b08723e */ /* 0x000fe400000000ff */
[----:B---3--:R-:W-:Y:S02]  /*79d20*/  F2FP.PACK_AB R23, R24, R23 ;  /* 0x000000171817723e */ /* 0x008fe400000000ff */
[----:B------:R-:W3:Y:S04]  /*79d30*/  LDL.LU R24, [R1+0x2480] ;  /* 0x0024800001187983 */ /* 0x000ee80000300800 */
[----:B------:R0:W-:Y:S04]  /*79d40*/  STL [R1+0x178], R23 ;  /* 0x0001781701007387 */ /* 0x0001e80000100800 */
[----:B0-----:R-:W4:Y:S04]  /*79d50*/  LDL.LU R23, [R1+0x247c] ;  /* 0x00247c0001177983 */ /* 0x001f280000300800 */
[----:B------:R-:W4:Y:S04]  /*79d60*/  LDL.LU R22, [R1+0x2478] ;  /* 0x0024780001167983 */ /* 0x000f280000300800 */
        /* <DEDUP_REMOVED lines=9> */
[----:B------:R-:W-:-:S02]  /*79e00*/  F2FP.PACK_AB R29, R9, R29 ;  /* 0x0000001d091d723e */ /* 0x000fc400000000ff */
[----:B------:R-:W-:Y:S01]  /*79e10*/  F2FP.PACK_AB R27, R13, R27 ;  /* 0x0000001b0d1b723e */ /* 0x000fe200000000ff */
[----:B------:R0:W-:Y:S01]  /*79e20*/  STL [R1+0x188], R8 ;  /* 0x0001880801007387 */ /* 0x0001e20000100800 */
[----:B------:R-:W-:Y:S02]  /*79e30*/  F2FP.PACK_AB R12, R28, R12 ;  /* 0x0000000c1c0c723e */ /* 0x000fe400000000ff */
[----:B------:R-:W-:Y:S02]  /*79e40*/  F2FP.PACK_AB R26, R3, R26 ;  /* 0x0000001a031a723e */ /* 0x000fe400000000ff */
[----:B--2---:R-:W-:Y:S01]  /*79e50*/  F2FP.PACK_AB R25, R2, R25 ;  /* 0x000000190219723e */ /* 0x004fe200000000ff */
[----:B0-----:R-:W2:Y:S04]  /*79e60*/  LDL.LU R8, [R1+0x245c] ;  /* 0x00245c0001087983 */ /* 0x001ea80000300800 */
[----:B------:R-:W2:Y:S04]  /*79e70*/  LDL.LU R9, [R1+0x2458] ;  /* 0x0024580001097983 */ /* 0x000ea80000300800 */
[----:B------:R-:W-:Y:S04]  /*79e80*/  STL [R1+0x184], R29 ;  /* 0x0001841d01007387 */ /* 0x000fe80000100800 */
[----:B------:R-:W-:Y:S01]  /*79e90*/  STL [R1+0x22d4], R27 ;  /* 0x0022d41b01007387 */ /* 0x000fe20000100800 */
[----:B------:R-:W-:-:S03]  /*79ea0*/  F2FP.PACK_AB R19, R14, R19 ;  /* 0x000000130e13723e */ /* 0x000fc600000000ff */
[----:B------:R0:W-:Y:S01]  /*79eb0*/  STL [R1+0x180], R12 ;  /* 0x0001800c01007387 */ /* 0x0001e20000100800 */
[----:B------:R-:W-:-:S03]  /*79ec0*/  F2FP.PACK_AB R18, R15, R18 ;  /* 0x000000120f12723e */ /* 0x000fc600000000ff */
[----:B------:R-:W-:Y:S04]  /*79ed0*/  STL [R1+0x22d8], R26 ;  /* 0x0022d81a01007387 */ /* 0x000fe80000100800 */
[----:B------:R-:W-:Y:S01]  /*79ee0*/  STL [R1+0x22dc], R25 ;  /* 0x0022dc1901007387 */ /* 0x000fe20000100800 */
[----:B---3--:R-:W-:-:S05]  /*79ef0*/  F2FP.PACK_AB R24, R0, R24 ;  /* 0x000000180018723e */ /* 0x008fca00000000ff */
[----:B------:R-:W-:Y:S01]  /*79f00*/  STL [R1+0x22e0], R24 ;  /* 0x0022e01801007387 */ /* 0x000fe20000100800 */
[----:B----4-:R-:W-:Y:S02]  /*79f10*/  F2FP.PACK_AB R23, R4, R23 ;  /* 0x000000170417723e */ /* 0x010fe400000000ff */
[----:B------:R-:W-:-:S03]  /*79f20*/  F2FP.PACK_AB R22, R5, R22 ;  /* 0x000000160516723e */ /* 0x000fc600000000ff */
[----:B------:R-:W-:Y:S04]  /*79f30*/  STL [R1+0x22e4], R23 ;  /* 0x0022e41701007387 */ /* 0x000fe80000100800 */
[----:B------:R-:W-:Y:S01]  /*79f40*/  STL [R1+0x22e8], R22 ;  /* 0x0022e81601007387 */ /* 0x000fe20000100800 */
[----:B------:R-:W-:Y:S02]  /*79f50*/  F2FP.PACK_AB R21, R6, R21 ;  /* 0x000000150615723e */ /* 0x000fe400000000ff */
[----:B------:R-:W-:-:S03]  /*79f60*/  F2FP.PACK_AB R20, R7, R20 ;  /* 0x000000140714723e */ /* 0x000fc600000000ff */
[----:B------:R-:W-:Y:S04]  /*79f70*/  STL [R1+0x22ec], R21 ;  /* 0x0022ec1501007387 */ /* 0x000fe80000100800 */
[----:B------:R-:W-:Y:S04]  /*79f80*/  STL [R1+0x22f0], R20 ;  /* 0x0022f01401007387 */ /* 0x000fe80000100800 */
[----:B------:R-:W-:Y:S04]  /*79f90*/  STL [R1+0x22f4], R19 ;  /* 0x0022f41301007387 */ /* 0x000fe80000100800 */
[----:B------:R-:W-:Y:S01]  /*79fa0*/  STL [R1+0x22f8], R18 ;  /* 0x0022f81201007387 */ /* 0x000fe20000100800 */
[----:B------:R-:W-:-:S05]  /*79fb0*/  F2FP.PACK_AB R17, R17, R16 ;  /* 0x000000101111723e */ /* 0x000fca00000000ff */
[----:B------:R-:W-:Y:S01]  /*79fc0*/  STL [R1+0x22fc], R17 ;  /* 0x0022fc1101007387 */ /* 0x000fe20000100800 */
[----:B------:R-:W-:-:S05]  /*79fd0*/  F2FP.PACK_AB R16, R11, R10 ;  /* 0x0000000a0b10723e */ /* 0x000fca00000000ff */
[----:B------:R-:W-:Y:S04]  /*79fe0*/  STL [R1+0x2300], R16 ;  /* 0x0023001001007387 */ /* 0x000fe80000100800 */
[----:B------:R-:W3:Y:S04]  /*79ff0*/  LDL.LU R13, [R1+0x574] ;  /* 0x00057400010d7983 */ /* 0x000ee80000300800 */
[----:B------:R-:W3:Y:S04]  /*7a000*/  LDL.LU R14, [R1+0x570] ;  /* 0x00057000010e7983 */ /* 0x000ee80000300800 */
[----:B0-----:R-:W4:Y:S04]  /*7a010*/  LDL.LU R12, [R1+0x584] ;  /* 0x00058400010c7983 */ /* 0x001f280000300800 */
[----:B------:R-:W2:Y:S04]  /*7a020*/  LDL.LU R11, [R1+0x5b8] ;  /* 0x0005b800010b7983 */ /* 0x000ea80000300800 */
[----:B--2---:R0:W-:Y:S04]  /*7a030*/  STL [R1+0x244c], R11 ;  /* 0x00244c0b01007387 */ /* 0x0041e80000100800 */
[----:B0-----:R-:W2:Y:S04]  /*7a040*/  LDL.LU R11, [R1+0x5a4] ;  /* 0x0005a400010b7983 */ /* 0x001ea80000300800 */
[----:B------:R-:W2:Y:S01]  /*7a050*/  LDL.LU R10, [R1+0x5c8] ;  /* 0x0005c800010a7983 */ /* 0x000ea20000300800 */
[----:B------:R-:W-:-:S03]  /*7a060*/  F2FP.PACK_AB R15, R9, R8 ;  /* 0x00000008090f723e */ /* 0x000fc600000000ff */
[----:B--2---:R0:W-:Y:S04]  /*7a070*/  STL [R1+0x2448], R10 ;  /* 0x0024480a01007387 */ /* 0x0041e80000100800 */
[----:B0-----:R-:W2:Y:S04]  /*7a080*/  LDL.LU R10, [R1+0x5bc] ;  /* 0x0005bc00010a7983 */ /* 0x001ea80000300800 */
[----:B------:R-:W2:Y:S01]  /*7a090*/  LDL.LU R9, [R1+0x5d8] ;  /* 0x0005d80001097983 */ /* 0x000ea20000300800 */
[----:B---3--:R-:W-:-:S03]  /*7a0a0*/  F2FP.PACK_AB R14, R13, R14 ;  /* 0x0000000e0d0e723e */ /* 0x008fc600000000ff */
[----:B--2---:R0:W-:Y:S04]  /*7a0b0*/  STL [R1+0x2444], R9 ;  /* 0x0024440901007387 */ /* 0x0041e80000100800 */
[----:B0-----:R-:W2:Y:S04]  /*7a0c0*/  LDL.LU R9, [R1+0x5cc] ;  /* 0x0005cc0001097983 */ /* 0x001ea80000300800 */
[----:B------:R-:W3:Y:S04]  /*7a0d0*/  LDL.LU R8, [R1+0x5e8] ;  /* 0x0005e80001087983 */ /* 0x000ee80000300800 */
        /* <DEDUP_REMOVED lines=23> */
[----:B------:R-:W4:Y:S04]  /*7a250*/  LDL.LU R13, [R1+0x2454] ;  /* 0x00245400010d7983 */ /* 0x000f280000300800 */
[----:B------:R0:W-:Y:S04]  /*7a260*/  STL [R1+0x2308], R14 ;  /* 0x0023080e01007387 */ /* 0x0001e80000100800 */
[----:B0-----:R-:W2:Y:S01]  /*7a270*/  LDL.LU R14, [R1+0x5c4] ;  /* 0x0005c400010e7983 */ /* 0x001ea20000300800 */
[----:B----4-:R-:W-:-:S03]  /*7a280*/  F2FP.PACK_AB R13, R12, R13 ;  /* 0x0000000d0c0d723e */ /* 0x010fc600000000ff */
[----:B------:R-:W4:Y:S04]  /*7a290*/  LDL.LU R12, [R1+0x2450] ;  /* 0x00245000010c7983 */ /* 0x000f280000300800 */
[----:B------:R0:W-:Y:S04]  /*7a2a0*/  STL [R1+0x230c], R13 ;  /* 0x00230c0d01007387 */ /* 0x0001e80000100800 */
[----:B0-----:R-:W2:Y:S01]  /*7a2b0*/  LDL.LU R13, [R1+0x5b4] ;  /* 0x0005b400010d7983 */ /* 0x001ea20000300800 */
[----:B----4-:R-:W-:-:S03]  /*7a2c0*/  F2FP.PACK_AB R12, R11, R12 ;  /* 0x0000000c0b0c723e */ /* 0x010fc600000000ff */
[----:B------:R-:W4:Y:S04]  /*7a2d0*/  LDL.LU R11, [R1+0x244c] ;  /* 0x00244c00010b7983 */ /* 0x000f280000300800 */
[----:B------:R0:W-:Y:S04]  /*7a2e0*/  STL [R1+0x2310], R12 ;  /* 0x0023100c01007387 */ /* 0x0001e80000100800 */
[----:B0-----:R-:W3:Y:S01]  /*7a2f0*/  LDL.LU R12, [R1+0x5ec] ;  /* 0x0005ec00010c7983 */ /* 0x001ee20000300800 */
[----:B----4-:R-:W-:-:S03]  /*7a300*/  F2FP.PACK_AB R11, R10, R11 ;  /* 0x0000000b0a0b723e */ /* 0x010fc600000000ff */
[----:B------:R-:W2:Y:S04]  /*7a310*/  LDL.LU R10, [R1+0x2448] ;  /* 0x00244800010a7983 */ /* 0x000ea80000300800 */
[----:B------:R0:W-:Y:S04]  /*7a320*/  STL [R1+0x2314], R11 ;  /* 0x0023140b01007387 */ /* 0x0001e80000100800 */
[----:B0-----:R-:W4:Y:S01]  /*7a330*/  LDL.LU R11, [R1+0x5dc] ;  /* 0x0005dc00010b7983 */ /* 0x001f220000300800 */
[----:B--2---:R-:W-:-:S03]  /*7a340*/  F2FP.PACK_AB R10, R9, R10 ;  /* 0x0000000a090a723e */ /* 0x004fc600000000ff */
[----:B------:R-:W4:Y:S01]  /*7a350*/  LDL.LU R9, [R1+0x2444] ;  /* 0x0024440001097983 */ /* 0x000f220000300800 */
[----:B---3--:R-:W-:Y:S02]  /*7a360*/  F2FP.PACK_AB R8, R12, R8 ;  /* 0x000000080c08723e */ /* 0x008fe400000000ff */
[----:B------:R-:W-:Y:S01]  /*7a370*/  F2FP.PACK_AB R7, R13, R7 ;  /* 0x000000070d07723e */ /* 0x000fe200000000ff */
[----:B------:R-:W-:Y:S01]  /*7a380*/  STL [R1+0x2318], R10 ;  /* 0x0023180a01007387 */ /* 0x000fe20000100800 */
[----:B------:R-:W-:Y:S02]  /*7a390*/  F2FP.PACK_AB R6, R14, R6 ;  /* 0x000000060e06723e */ /* 0x000fe400000000ff */
[----:B------:R-:W-:Y:S02]  /*7a3a0*/  F2FP.PACK_AB R5, R15, R5 ;  /* 0x000000050f05723e */ /* 0x000fe400000000ff */
[----:B------:R-:W-:Y:S02]  /*7a3b0*/  F2FP.PACK_AB R4, R16, R4 ;  /* 0x000000041004723e */ /* 0x000fe400000000ff */
[----:B----4-:R-:W-:-:S05]  /*7a3c0*/  F2FP.PACK_AB R9, R11, R9 ;  /* 0x000000090b09723e */ /* 0x010fca00000000ff */
[----:B------:R-:W-:Y:S04]  /*7a3d0*/  STL [R1+0x231c], R9 ;  /* 0x00231c0901007387 */ /* 0x000fe80000100800 */
[----:B------:R-:W-:Y:S04]  /*7a3e0*/  STL [R1+0x2320], R8 ;  /* 0x0023200801007387 */ /* 0x000fe80000100800 */
        /* <DEDUP_REMOVED lines=8> */
[----:B------:R1:W-:Y:S04]  /*7a470*/  STL [R1+0x8], R5 ;  /* 0x0000080501007387 */ /* 0x0003e80000100800 */
[----:B------:R2:W-:Y:S01]  /*7a480*/  STL [R1+0x4], R4 ;  /* 0x0000040401007387 */ /* 0x0005e20000100800 */
[----:B0-----:R-:W-:Y:S02]  /*7a490*/  F2FP.PACK_AB R6, R23, R24 ;  /* 0x000000181706723e */ /* 0x001fe400000000ff */
[----:B-1----:R-:W-:-:S03]  /*7a4a0*/  F2FP.PACK_AB R5, R25, R26 ;  /* 0x0000001a1905723e */ /* 0x002fc600000000ff */
[----:B------:R-:W-:Y:S01]  /*7a4b0*/  STL [R1], R6 ;  /* 0x0000000601007387 */ /* 0x000fe20000100800 */
[----:B--2---:R-:W-:-:S03]  /*7a4c0*/  F2FP.PACK_AB R4, R27, R29 ;  /* 0x0000001d1b04723e */ /* 0x004fc600000000ff */
[----:B------:R-:W-:Y:S04]  /*7a4d0*/  STL [R1+0x1c], R5 ;  /* 0x00001c0501007387 */ /* 0x000fe80000100800 */
[----:B------:R0:W-:Y:S04]  /*7a4e0*/  STL [R1+0x18], R4 ;  /* 0x0000180401007387 */ /* 0x0001e80000100800 */
[----:B0-----:R-:W2:Y:S01]  /*7a4f0*/  LDL.LU R4, [R1+0x678] ;  /* 0x0006780001047983 */ /* 0x001ea20000300800 */
[----:B------:R-:W-:Y:S02]  /*7a500*/  F2FP.PACK_AB R3, R28, R3 ;  /* 0x000000031c03723e */ /* 0x000fe400000000ff */
[----:B------:R-:W-:-:S03]  /*7a510*/  F2FP.PACK_AB R0, R2, R0 ;  /* 0x000000000200723e */ /* 0x000fc600000000ff */
        /* <DEDUP_REMOVED lines=36> */
[----:B------:R-:W3:Y:S04]  /*7a760*/  LDL.LU R5, [R1+0x64c] ;  /* 0x00064c0001057983 */ /* 0x000ee80000300800 */
[----:B---3--:R0:W-:Y:S04]  /*7a770*/  STL [R1+0x23b8], R5 ;  /* 0x0023b80501007387 */ /* 0x0081e80000100800 */
[----:B0-----:R-:W3:Y:S04]  /*7a780*/  LDL.LU R5, [R1+0x67c] ;  /* 0x00067c0001057983 */ /* 0x001ee80000300800 */
        /* <DEDUP_REMOVED lines=33> */
[----:B0-----:R-:W2:Y:S04]  /*7a9a0*/  LDL.LU R5, [R1+0x53c] ;  /* 0x00053c0001057983 */ /* 0x001ea80000300800 */
[----:B------:R-:W3:Y:S04]  /*7a9b0*/  LDL.LU R6, [R1+0x648] ;  /* 0x0006480001067983 */ /* 0x000ee80000300800 */
[----:B------:R-:W4:Y:S04]  /*7a9c0*/  LDL.LU R7, [R1+0x69c] ;  /* 0x00069c0001077983 */ /* 0x000f280000300800 */
        /* <DEDUP_REMOVED lines=25> */
[----:B--2---:R-:W-:-:S03]  /*7ab60*/  F2FP.PACK_AB R4, R5, R4 ;  /* 0x000000040504723e */ /* 0x004fc600000000ff */
        /* <DEDUP_REMOVED lines=69> */
[----:B------:R3:W-:Y:S02]  /*7afc0*/  STL [R1+0x68], R4 ;  /* 0x0000680401007387 */ /* 0x0007e40000100800 */
[----:B---3--:R-:W-:Y:S02]  /*7afd0*/  F2FP.PACK_AB R4, R9, R10 ;  /* 0x0000000a0904723e */ /* 0x008fe400000000ff */
[----:B--2---:R-:W-:Y:S02]  /*7afe0*/  F2FP.PACK_AB R6, R5, R6 ;  /* 0x000000060506723e */ /* 0x004fe400000000ff */
[----:B----4-:R-:W-:-:S03]  /*7aff0*/  F2FP.PACK_AB R5, R7, R8 ;  /* 0x000000080705723e */ /* 0x010fc600000000ff */
[----:B------:R0:W-:Y:S04]  /*7b000*/  STL [R1+0x64], R6 ;  /* 0x0000640601007387 */ /* 0x0001e80000100800 */
[----:B------:R1:W-:Y:S04]  /*7b010*/  STL [R1+0x60], R5 ;  /* 0x0000600501007387 */ /* 0x0003e80000100800 */
[----:B------:R2:W-:Y:S01]  /*7b020*/  STL [R1+0x7c], R4 ;  /* 0x00007c0401007387 */ /* 0x0005e20000100800 */
[----:B0-----:R-:W-:Y:S02]  /*7b030*/  F2FP.PACK_AB R6, R11, R12 ;  /* 0x0000000c0b06723e */ /* 0x001fe400000000ff */
[----:B-1----:R-:W-:-:S03]  /*7b040*/  F2FP.PACK_AB R5, R13, R14 ;  /* 0x0000000e0d05723e */ /* 0x002fc600000000ff */
[----:B------:R0:W-:Y:S01]  /*7b050*/  STL [R1+0x78], R6 ;  /* 0x0000780601007387 */ /* 0x0001e20000100800 */
[----:B--2---:R-:W-:-:S03]  /*7b060*/  F2FP.PACK_AB R4, R15, R16 ;  /* 0x000000100f04723e */ /* 0x004fc600000000ff */
        /* <DEDUP_REMOVED lines=10> */
[----:B------:R-:W-:Y:S01]  /*7b110*/  STL [R1+0x80], R6 ;  /* 0x0000800601007387 */ /* 0x000fe20000100800 */
        /* <DEDUP_REMOVED lines=167> */
[----:B------:R-:W2:Y:S01]  /*7bb90*/  LDL.LU R5, [R1+0x2334] ;  /* 0x0023340001057983 */ /* 0x000ea20000300800 */
[----:B----4-:R-:W-:-:S03]  /*7bba0*/  F2FP.PACK_AB R8, R7, R8 ;  /* 0x000000080708723e */ /* 0x010fc600000000ff */
[----:B------:R0:W-:Y:S01]  /*7bbb0*/  STL [R1+0xec], R4 ;  /* 0x0000ec0401007387 */ /* 0x0001e20000100800 */
[----:B---3--:R-:W-:Y:S02]  /*7bbc0*/  F2FP.PACK_AB R10, R9, R10 ;  /* 0x0000000a090a723e */ /* 0x008fe400000000ff */
[----:B------:R-:W-:Y:S01]  /*7bbd0*/  F2FP.PACK_AB R12, R11, R12 ;  /* 0x0000000c0b0c723e */ /* 0x000fe200000000ff */
[----:B0-----:R0:W5:Y:S01]  /*7bbe0*/  LDL.LU R4, [R1+0x2330] ;  /* 0x0023300001047983 */ /* 0x0011620000300800 */
[----:B------:R-:W-:Y:S02]  /*7bbf0*/  F2FP.PACK_AB R14, R13, R14 ;  /* 0x0000000e0d0e723e */ /* 0x000fe400000000ff */
[----:B------:R-:W-:Y:S02]  /*7bc00*/  F2FP.PACK_AB R16, R15, R16 ;  /* 0x000000100f10723e */ /* 0x000fe400000000ff */
[----:B------:R-:W-:Y:S02]  /*7bc10*/  F2FP.PACK_AB R18, R17, R18 ;  /* 0x000000121112723e */ /* 0x000fe400000000ff */
[----:B------:R-:W-:-:S02]  /*7bc20*/  F2FP.PACK_AB R20, R19, R20 ;  /* 0x000000141314723e */ /* 0x000fc400000000ff */
[----:B------:R-:W-:Y:S02]  /*7bc30*/  F2FP.PACK_AB R22, R21, R22 ;  /* 0x000000161516723e */ /* 0x000fe400000000ff */
[----:B------:R-:W-:Y:S02]  /*7bc40*/  F2FP.PACK_AB R24, R23, R24 ;  /* 0x000000181718723e */ /* 0x000fe400000000ff */
[----:B------:R-:W-:Y:S02]  /*7bc50*/  F2FP.PACK_AB R26, R25, R26 ;  /* 0x0000001a191a723e */ /* 0x000fe400000000ff */
[----:B------:R-:W-:Y:S02]  /*7bc60*/  F2FP.PACK_AB R28, R27, R28 ;  /* 0x0000001c1b1c723e */ /* 0x000fe400000000ff */
[----:B------:R-:W-:Y:S02]  /*7bc70*/  F2FP.PACK_AB R3, R29, R3 ;  /* 0x000000031d03723e */ /* 0x000fe400000000ff */
[----:B--2---:R-:W-:-:S02]  /*7bc80*/  F2FP.PACK_AB R6, R5, R6 ;  /* 0x000000060506723e */ /* 0x004fc400000000ff */
[----:B------:R0:W5:Y:S04]  /*7bc90*/  LDL.LU R5, [R1+0x232c] ;  /* 0x00232c0001057983 */ /* 0x0001680000300800 */
[----:B------:R1:W-:Y:S04]  /*7bca0*/  STL [R1+0xe8], R6 ;  /* 0x0000e80601007387 */ /* 0x0003e80000100800 */
[----:B-1----:R0:W5:Y:S04]  /*7bcb0*/  LDL.LU R6, [R1+0x2328] ;  /* 0x0023280001067983 */ /* 0x0021680000300800 */
        /* <DEDUP_REMOVED lines=32> */
[----:B-1----:R-:W2:Y:S04]  /*7bec0*/  LDL.LU R28, [R1+0x22d0] ;  /* 0x0022d000011c7983 */ /* 0x002ea80000300800 */
[----:B------:R-:W2:Y:S01]  /*7bed0*/  LDL.LU R29, [R1+0x22cc] ;  /* 0x0022cc00011d7983 */ /* 0x000ea20000300800 */
[----:B------:R-:W-:-:S03]  /*7bee0*/  F2FP.PACK_AB R2, R2, R0 ;  /* 0x000000000202723e */ /* 0x000fc600000000ff */
[----:B------:R0:W-:Y:S01]  /*7bef0*/  STL [R1+0x118], R3 ;  /* 0x0001180301007387 */ /* 0x0001e20000100800 */
[----:B--2---:R-:W-:-:S05]  /*7bf00*/  F2FP.PACK_AB R0, R29, R28 ;  /* 0x0000001c1d00723e */ /* 0x004fca00000000ff */
[----:B------:R0:W-:Y:S04]  /*7bf10*/  STL [R1+0x110], R0 ;  /* 0x0001100001007387 */ /* 0x0001e80000100800 */
[----:B------:R0:W-:Y:S02]  /*7bf20*/  STL [R1+0x114], R2 ;  /* 0x0001140201007387 */ /* 0x0001e40000100800 */
.L_x_0:
[----:B-----5:R-:W-:Y:S04]  /*7bf30*/  STL.64 [R1+0x23f0], R6 ;  /* 0x0023f00601007387 */ /* 0x020fe80000100a00 */
[----:B------:R1:W-:Y:S04]  /*7bf40*/  STL.64 [R1+0x23e8], R4 ;  /* 0x0023e80401007387 */ /* 0x0003e80000100a00 */
[----:B-1----:R-:W2:Y:S04]  /*7bf50*/  LDL.LU R4, [R1+0xc0] ;  /* 0x0000c00001047983 */ /* 0x002ea80000300800 */
[----:B------:R-:W2:Y:S04]  /*7bf60*/  LDL.LU R5, [R1+0xc4] ;  /* 0x0000c40001057983 */ /* 0x000ea80000300800 */
[----:B------:R-:W2:Y:S04]  /*7bf70*/  LDL.LU R6, [R1+0xc8] ;  /* 0x0000c80001067983 */ /* 0x000ea80000300800 */
[----:B------:R-:W2:Y:S04]  /*7bf80*/  LDL.LU R7, [R1+0xcc] ;  /* 0x0000cc0001077983 */ /* 0x000ea80000300800 */
[----:B------:R-:W3:Y:S04]  /*7bf90*/  LDL.LU R29, [R1+0x110] ;  /* 0x00011000011d7983 */ /* 0x000ee80000300800 */
[----:B0-----:R-:W4:Y:S04]  /*7bfa0*/  LDL.LU R3, [R1+0x114] ;  /* 0x0001140001037983 */ /* 0x001f280000300800 */
[----:B------:R-:W2:Y:S04]  /*7bfb0*/  LDL.LU R2, [R1+0x118] ;  /* 0x0001180001027983 */ /* 0x000ea80000300800 */
[----:B------:R-:W2:Y:S04]  /*7bfc0*/  LDL.LU R0, [R1+0x11c] ;  /* 0x00011c0001007983 */ /* 0x000ea80000300800 */
[----:B------:R-:W-:Y:S04]  /*7bfd0*/  STL.64 [R1+0x23e0], R10 ;  /* 0x0023e00a01007387 */ /* 0x000fe80000100a00 */
[----:B------:R0:W-:Y:S04]  /*7bfe0*/  STL.64 [R1+0x23d8], R8 ;  /* 0x0023d80801007387 */ /* 0x0001e80000100a00 */
[----:B0-----:R-:W2:Y:S04]  /*7bff0*/  LDL.LU R8, [R1+0xd0] ;  /* 0x0000d00001087983 */ /* 0x001ea80000300800 */
[----:B------:R-:W2:Y:S04]  /*7c000*/  LDL.LU R9, [R1+0xd4] ;  /* 0x0000d40001097983 */ /* 0x000ea80000300800 */
        /* <DEDUP_REMOVED lines=8> */
[----:B------:R-:W0:Y:S04]  /*7c090*/  S2R R28, SR_TID.X ;  /* 0x00000000001c7919 */ /* 0x000e280000002100 */
[----:B------:R-:W-:Y:S04]  /*7c0a0*/  STL.64 [R1+0x23c0], R18 ;  /* 0x0023c01201007387 */ /* 0x000fe80000100a00 */
[----:B------:R1:W-:Y:S04]  /*7c0b0*/  STL.64 [R1+0x23b8], R16 ;  /* 0x0023b81001007387 */ /* 0x0003e80000100a00 */
[----:B-1----:R-:W2:Y:S04]  /*7c0c0*/  LDL.LU R16, [R1+0xf0] ;  /* 0x0000f00001107983 */ /* 0x002ea80000300800 */
[----:B------:R-:W2:Y:S04]  /*7c0d0*/  LDL.LU R17, [R1+0xf4] ;  /* 0x0000f40001117983 */ /* 0x000ea80000300800 */
[----:B------:R-:W2:Y:S04]  /*7c0e0*/  LDL.LU R18, [R1+0xf8] ;  /* 0x0000f80001127983 */ /* 0x000ea80000300800 */
[----:B------:R-:W2:Y:S04]  /*7c0f0*/  LDL.LU R19, [R1+0xfc] ;  /* 0x0000fc0001137983 */ /* 0x000ea80000300800 */
[----:B------:R1:W-:Y:S04]  /*7c100*/  STL.64 [R1+0x23b0], R22 ;  /* 0x0023b01601007387 */ /* 0x0003e80000100a00 */
[----:B-1----:R-:W2:Y:S04]  /*7c110*/  LDL.LU R22, [R1+0x108] ;  /* 0x0001080001167983 */ /* 0x002ea80000300800 */
[----:B------:R-:W2:Y:S04]  /*7c120*/  LDL.LU R23, [R1+0x10c] ;  /* 0x00010c0001177983 */ /* 0x000ea80000300800 */
[----:B------:R1:W-:Y:S04]  /*7c130*/  STL.64 [R1+0x23a8], R20 ;  /* 0x0023a81401007387 */ /* 0x0003e80000100a00 */
[----:B-1----:R-:W2:Y:S04]  /*7c140*/  LDL.LU R20, [R1+0x100] ;  /* 0x0001000001147983 */ /* 0x002ea80000300800 */
[----:B------:R-:W2:Y:S04]  /*7c150*/  LDL.LU R21, [R1+0x104] ;  /* 0x0001040001157983 */ /* 0x000ea80000300800 */
[----:B------:R-:W-:Y:S04]  /*7c160*/  STL.64 [R1+0x23a0], R26 ;  /* 0x0023a01a01007387 */ /* 0x000fe80000100a00 */
[----:B------:R3:W-:Y:S02]  /*7c170*/  STL.64 [R1+0x2398], R24 ;  /* 0x0023981801007387 */ /* 0x0007e40000100a00 */
[----:B---3--:R-:W-:-:S02]  /*7c180*/  IMAD.MOV.U32 R24, RZ, RZ, R29 ;  /* 0x000000ffff187224 */ /* 0x008fc400078e001d */
[----:B----4-:R-:W-:Y:S02]  /*7c190*/  IMAD.MOV.U32 R25, RZ, RZ, R3 ;  /* 0x000000ffff197224 */ /* 0x010fe400078e0003 */
[C---:B0-----:R-:W-:Y:S02]  /*7c1a0*/  IMAD.SHL.U32 R3, R28.reuse, 0x100, RZ ;  /* 0x000001001c037824 */ /* 0x041fe400078e00ff */
[----:B--2---:R-:W-:Y:S01]  /*7c1b0*/  IMAD.MOV.U32 R26, RZ, RZ, R2 ;  /* 0x000000ffff1a7224 */ /* 0x004fe200078e0002 */
[C---:B------:R-:W-:Y:S02]  /*7c1c0*/  LOP3.LUT R2, R28.reuse, 0x3f, RZ, 0xc0, !PT ;  /* 0x0000003f1c027812 */ /* 0x040fe400078ec0ff */
[----:B------:R-:W-:Y:S01]  /*7c1d0*/  LOP3.LUT R3, R3, 0x1800, RZ, 0xc0, !PT ;  /* 0x0000180003037812 */ /* 0x000fe200078ec0ff */
[----:B------:R-:W-:Y:S02]  /*7c1e0*/  IMAD.MOV.U32 R27, RZ, RZ, R0 ;  /* 0x000000ffff1b7224 */ /* 0x000fe400078e0000 */
[----:B------:R-:W-:-:S05]  /*7c1f0*/  IMAD.SHL.U32 R0, R28, 0x20, RZ ;  /* 0x000000201c007824 */ /* 0x000fca00078e00ff */
[----:B------:R-:W-:Y:S01]  /*7c200*/  LOP3.LUT R3, R3, 0x460, R0, 0xf8, !PT ;  /* 0x0000046003037812 */ /* 0x000fe200078ef800 */
[C---:B------:R-:W-:Y:S02]  /*7c210*/  IMAD.SHL.U32 R0, R28.reuse, 0x4, RZ ;  /* 0x000000041c007824 */ /* 0x040fe400078e00ff */
[----:B------:R-:W-:-:S03]  /*7c220*/  IMAD.SHL.U32 R28, R28, 0x400, RZ ;  /* 0x000004001c1c7824 */ /* 0x000fc600078e00ff */
[----:B------:R-:W-:Y:S01]  /*7c230*/  LOP3.LUT R3, R3, 0x70, R0, 0x78, !PT ;  /* 0x0000007003037812 */ /* 0x000fe200078e7800 */
[----:B------:R-:W-:Y:S01]  /*7c240*/  BAR.SYNC.DEFER_BLOCKING 0x0 ;  /* 0x0000000000007b1d */ /* 0x000fe20000010000 */
[----:B------:R-:W-:-:S05]  /*7c250*/  LOP3.LUT R28, R28, 0x1800, RZ, 0xc0, !PT ;  /* 0x000018001c1c7812 */ /* 0x000fca00078ec0ff */
[----:B------:R-:W-:Y:S01]  /*7c260*/  IMAD R28, R2, 0x10, R28 ;  /* 0x00000010021c7824 */ /* 0x000fe200078e021c */
[----:B------:R-:W-:Y:S04]  /*7c270*/  STS.128 [R3+0x200], R8 ;  /* 0x0002000803007388 */ /* 0x000fe80000000c00 */
[----:B------:R-:W-:Y:S04]  /*7c280*/  STS.128 [R3], R24 ;  /* 0x0000001803007388 */ /* 0x000fe80000000c00 */
[----:B------:R-:W-:Y:S04]  /*7c290*/  STS.128 [R3+0x280], R4 ;  /* 0x0002800403007388 */ /* 0x000fe80000000c00 */
[----:B------:R0:W-:Y:S04]  /*7c2a0*/  STS.128 [R3+0x180], R12 ;  /* 0x0001800c03007388 */ /* 0x0001e80000000c00 */
[----:B0-----:R-:W2:Y:S04]  /*7c2b0*/  LDL.LU R12, [R1+0x30] ;  /* 0x00003000010c7983 */ /* 0x001ea80000300800 */
[----:B------:R-:W2:Y:S04]  /*7c2c0*/  LDL.LU R13, [R1+0x34] ;  /* 0x00003400010d7983 */ /* 0x000ea80000300800 */
[----:B------:R-:W3:Y:S04]  /*7c2d0*/  LDL.LU R14, [R1+0x38] ;  /* 0x00003800010e7983 */ /* 0x000ee80000300800 */
[----:B------:R-:W3:Y:S04]  /*7c2e0*/  LDL.LU R15, [R1+0x3c] ;  /* 0x00003c00010f7983 */ /* 0x000ee80000300800 */
[----:B------:R-:W-:Y:S04]  /*7c2f0*/  STS.128 [R3+0x100], R16 ;  /* 0x0001001003007388 */ /* 0x000fe80000000c00 */
[----:B------:R0:W-:Y:S04]  /*7c300*/  STS.128 [R3+0x80], R20 ;  /* 0x0000801403007388 */ /* 0x0001e80000000c00 */
[----:B---3--:R-:W-:Y:S04]  /*7c310*/  STL.64 [R1+0x2400], R14 ;  /* 0x0024000e01007387 */ /* 0x008fe80000100a00 */
[----:B--2---:R-:W-:Y:S04]  /*7c320*/  STL.64 [R1+0x23f8], R12 ;  /* 0x0023f80c01007387 */ /* 0x004fe80000100a00 */
[----:B------:R-:W2:Y:S04]  /*7c330*/  LDL.LU R8, [R1+0x40] ;  /* 0x0000400001087983 */ /* 0x000ea80000300800 */
[----:B------:R-:W2:Y:S04]  /*7c340*/  LDL.LU R9, [R1+0x44] ;  /* 0x0000440001097983 */ /* 0x000ea80000300800 */
[----:B------:R-:W3:Y:S04]  /*7c350*/  LDL.LU R10, [R1+0x48] ;  /* 0x00004800010a7983 */ /* 0x000ee80000300800 */
[----:B------:R-:W3:Y:S04]  /*7c360*/  LDL.LU R11, [R1+0x4c] ;  /* 0x00004c00010b7983 */ /* 0x000ee80000300800 */
[----:B0-----:R-:W4:Y:S04]  /*7c370*/  LDL.LU R20, [R1+0xa0] ;  /* 0x0000a00001147983 */ /* 0x001f280000300800 */
[----:B------:R-:W4:Y:S04]  /*7c380*/  LDL.LU R21, [R1+0xa4] ;  /* 0x0000a40001157983 */ /* 0x000f280000300800 */
[----:B------:R-:W4:Y:S04]  /*7c390*/  LDL.LU R22, [R1+0xa8] ;  /* 0x0000a80001167983 */ /* 0x000f280000300800 */
[----:B------:R-:W4:Y:S04]  /*7c3a0*/  LDL.LU R23, [R1+0xac] ;  /* 0x0000ac0001177983 */ /* 0x000f280000300800 */
[----:B------:R-:W4:Y:S04]  /*7c3b0*/  LDL.LU R24, [R1+0xb0] ;  /* 0x0000b00001187983 */ /* 0x000f280000300800 */
[----:B------:R-:W4:Y:S04]  /*7c3c0*/  LDL.LU R25, [R1+0xb4] ;  /* 0x0000b40001197983 */ /* 0x000f280000300800 */
[----:B------:R-:W4:Y:S04]  /*7c3d0*/  LDL.LU R26, [R1+0xb8] ;  /* 0x0000b800011a7983 */ /* 0x000f280000300800 */
[----:B------:R-:W4:Y:S04]  /*7c3e0*/  LDL.LU R27, [R1+0xbc] ;  /* 0x0000bc00011b7983 */ /* 0x000f280000300800 */
[----:B---3--:R-:W-:Y:S04]  /*7c3f0*/  STL.64 [R1+0x2410], R10 ;  /* 0x0024100a01007387 */ /* 0x008fe80000100a00 */
[----:B--2---:R0:W-:Y:S04]  /*7c400*/  STL.64 [R1+0x2408], R8 ;  /* 0x0024080801007387 */ /* 0x0041e80000100a00 */
[----:B------:R-:W2:Y:S04]  /*7c410*/  LDL.LU R4, [R1+0x50] ;  /* 0x0000500001047983 */ /* 0x000ea80000300800 */
[----:B------:R-:W2:Y:S04]  /*7c420*/  LDL.LU R5, [R1+0x54] ;  /* 0x0000540001057983 */ /* 0x000ea80000300800 */
[----:B------:R-:W3:Y:S04]  /*7c430*/  LDL.LU R6, [R1+0x58] ;  /* 0x0000580001067983 */ /* 0x000ee80000300800 */
[----:B------:R-:W3:Y:S04]  /*7c440*/  LDL.LU R7, [R1+0x5c] ;  /* 0x00005c0001077983 */ /* 0x000ee80000300800 */
[----:B---3--:R-:W-:Y:S04]  /*7c450*/  STL.64 [R1+0x2420], R6 ;  /* 0x0024200601007387 */ /* 0x008fe80000100a00 */
[----:B--2---:R1:W-:Y:S04]  /*7c460*/  STL.64 [R1+0x2418], R4 ;  /* 0x0024180401007387 */ /* 0x0043e80000100a00 */
[----:B0-----:R-:W2:Y:S04]  /*7c470*/  LDL.LU R8, [R1+0x70] ;  /* 0x0000700001087983 */ /* 0x001ea80000300800 */
[----:B------:R-:W2:Y:S04]  /*7c480*/  LDL.LU R9, [R1+0x74] ;  /* 0x0000740001097983 */ /* 0x000ea80000300800 */
[----:B------:R-:W3:Y:S04]  /*7c490*/  LDL.LU R10, [R1+0x78] ;  /* 0x00007800010a7983 */ /* 0x000ee80000300800 */
[----:B------:R-:W3:Y:S04]  /*7c4a0*/  LDL.LU R11, [R1+0x7c] ;  /* 0x00007c00010b7983 */ /* 0x000ee80000300800 */
[----:B----4-:R-:W-:Y:S04]  /*7c4b0*/  STS.128 [R3+0x300], R24 ;  /* 0x0003001803007388 */ /* 0x010fe80000000c00 */
[----:B------:R-:W-:Y:S01]  /*7c4c0*/  STS.128 [R3+0x380], R20 ;  /* 0x0003801403007388 */ /* 0x000fe20000000c00 */
[----:B------:R-:W-:-:S02]  /*7c4d0*/  LOP3.LUT R29, R28, 0x20, RZ, 0x3c, !PT ;  /* 0x000000201c1d7812 */ /* 0x000fc400078e3cff */
[C---:B------:R-:W-:Y:S01]  /*7c4e0*/  LOP3.LUT R2, R28.reuse, 0x40, RZ, 0x3c, !PT ;  /* 0x000000401c027812 */ /* 0x040fe200078e3cff */
[----:B------:R-:W-:Y:S06]  /*7c4f0*/  BAR.SYNC.DEFER_BLOCKING 0x0 ;  /* 0x0000000000007b1d */ /* 0x000fec0000010000 */
[----:B---3--:R-:W-:Y:S04]  /*7c500*/  STL.64 [R1+0x2430], R10 ;  /* 0x0024300a01007387 */ /* 0x008fe80000100a00 */
[----:B--2---:R0:W-:Y:S04]  /*7c510*/  STL.64 [R1+0x2428], R8 ;  /* 0x0024280801007387 */ /* 0x0041e80000100a00 */
[----:B-1----:R-:W2:Y:S04]  /*7c520*/  LDL.LU R4, [R1+0x80] ;  /* 0x0000800001047983 */ /* 0x002ea80000300800 */
[----:B------:R-:W2:Y:S04]  /*7c530*/  LDL.LU R5, [R1+0x84] ;  /* 0x0000840001057983 */ /* 0x000ea80000300800 */
[----:B------:R-:W3:Y:S04]  /*7c540*/  LDL.LU R6, [R1+0x88] ;  /* 0x0000880001067983 */ /* 0x000ee80000300800 */
[----:B------:R-:W3:Y:S01]  /*7c550*/  LDL.LU R7, [R1+0x8c] ;  /* 0x00008c0001077983 */ /* 0x000ee20000300800 */
[----:B------:R-:W-:-:S03]  /*7c560*/  LOP3.LUT R0, R28, 0x60, RZ, 0x3c, !PT ;  /* 0x000000601c007812 */ /* 0x000fc600078e3cff */
[----:B---3--:R-:W-:Y:S04]  /*7c570*/  STL.64 [R1+0x2440], R6 ;  /* 0x0024400601007387 */ /* 0x008fe80000100a00 */
[----:B--2---:R-:W-:Y:S04]  /*7c580*/  STL.64 [R1+0x2438], R4 ;  /* 0x0024380401007387 */ /* 0x004fe80000100a00 */
[----:B------:R-:W1:Y:S04]  /*7c590*/  LDS.128 R4, [R28] ;  /* 0x000000001c047984 */ /* 0x000e680000000c00 */
[----:B0-----:R-:W2:Y:S04]  /*7c5a0*/  LDL.LU R8, [R1+0x90] ;  /* 0x0000900001087983 */ /* 0x001ea80000300800 */
[----:B------:R-:W2:Y:S04]  /*7c5b0*/  LDL.LU R9, [R1+0x94] ;  /* 0x0000940001097983 */ /* 0x000ea80000300800 */
[----:B------:R-:W2:Y:S04]  /*7c5c0*/  LDL.LU R10, [R1+0x98] ;  /* 0x00009800010a7983 */ /* 0x000ea80000300800 */
[----:B------:R-:W2:Y:S04]  /*7c5d0*/  LDL.LU R11, [R1+0x9c] ;  /* 0x00009c00010b7983 */ /* 0x000ea80000300800 */
[----:B------:R-:W3:Y:S04]  /*7c5e0*/  LDL.LU R12, [R1+0x60] ;  /* 0x00006000010c7983 */ /* 0x000ee80000300800 */
[----:B------:R-:W3:Y:S04]  /*7c5f0*/  LDL.LU R13, [R1+0x64] ;  /* 0x00006400010d7983 */ /* 0x000ee80000300800 */
[----:B------:R-:W3:Y:S04]  /*7c600*/  LDL.LU R14, [R1+0x68] ;  /* 0x00006800010e7983 */ /* 0x000ee80000300800 */
[----:B------:R-:W3:Y:S04]  /*7c610*/  LDL.LU R15, [R1+0x6c] ;  /* 0x00006c00010f7983 */ /* 0x000ee80000300800 */
[----:B------:R-:W4:Y:S04]  /*7c620*/  LDL.LU R16, [R1+0x20] ;  /* 0x0000200001107983 */ /* 0x000f280000300800 */
[----:B------:R-:W4:Y:S04]  /*7c630*/  LDL.LU R17, [R1+0x24] ;  /* 0x0000240001117983 */ /* 0x000f280000300800 */
[----:B------:R-:W4:Y:S04]  /*7c640*/  LDL.LU R18, [R1+0x28] ;  /* 0x0000280001127983 */ /* 0x000f280000300800 */
[----:B------:R-:W4:Y:S04]  /*7c650*/  LDL.LU R19, [R1+0x2c] ;  /* 0x00002c0001137983 */ /* 0x000f280000300800 */
[----:B------:R-:W2:Y:S04]  /*7c660*/  LDL.LU R24, [R1] ;  /* 0x0000000001187983 */ /* 0x000ea80000300800 */
[----:B------:R-:W2:Y:S04]  /*7c670*/  LDL.LU R25, [R1+0x4] ;  /* 0x0000040001197983 */ /* 0x000ea80000300800 */
[----:B------:R-:W2:Y:S04]  /*7c680*/  LDL.LU R26, [R1+0x8] ;  /* 0x00000800011a7983 */ /* 0x000ea80000300800 */
[----:B------:R-:W2:Y:S04]  /*7c690*/  LDL.LU R27, [R1+0xc] ;  /* 0x00000c00011b7983 */ /* 0x000ea80000300800 */
[----:B------:R-:W2:Y:S04]  /*7c6a0*/  LDL.LU R20, [R1+0x10] ;  /* 0x0000100001147983 */ /* 0x000ea80000300800 */
[----:B------:R-:W2:Y:S04]  /*7c6b0*/  LDL.LU R21, [R1+0x14] ;  /* 0x0000140001157983 */ /* 0x000ea80000300800 */
[----:B------:R-:W2:Y:S04]  /*7c6c0*/  LDL.LU R22, [R1+0x18] ;  /* 0x0000180001167983 */ /* 0x000ea80000300800 */
[----:B------:R-:W2:Y:S04]  /*7c6d0*/  LDL.LU R23, [R1+0x1c] ;  /* 0x00001c0001177983 */ /* 0x000ea80000300800 */
[----:B-1----:R-:W-:Y:S04]  /*7c6e0*/  STL.64 [R1+0xa0], R4 ;  /* 0x0000a00401007387 */ /* 0x002fe80000100a00 */
[----:B------:R-:W-:Y:S04]  /*7c6f0*/  STL.64 [R1+0xa8], R6 ;  /* 0x0000a80601007387 */ /* 0x000fe80000100a00 */
[----:B------:R-:W0:Y:S04]  /*7c700*/  LDS.128 R4, [R28+0x400] ;  /* 0x000400001c047984 */ /* 0x000e280000000c00 */
[----:B0-----:R-:W-:Y:S04]  /*7c710*/  STL.64 [R1+0xe0], R4 ;  /* 0x0000e00401007387 */ /* 0x001fe80000100a00 */
[----:B------:R-:W-:Y:S04]  /*7c720*/  STL.64 [R1+0xe8], R6 ;  /* 0x0000e80601007387 */ /* 0x000fe80000100a00 */
[----:B------:R-:W0:Y:S04]  /*7c730*/  LDS.128 R4, [R29] ;  /* 0x000000001d047984 */ /* 0x000e280000000c00 */
[----:B0-----:R-:W-:Y:S04]  /*7c740*/  STL.64 [R1+0xb0], R4 ;  /* 0x0000b00401007387 */ /* 0x001fe80000100a00 */
        /* <DEDUP_REMOVED lines=14> */
[----:B------:R-:W-:Y:S06]  /*7c830*/  BAR.SYNC.DEFER_BLOCKING 0x0 ;  /* 0x0000000000007b1d */ /* 0x000fec0000010000 */
[----:B--2---:R-:W-:Y:S04]  /*7c840*/  STS.128 [R3], R8 ;  /* 0x0000000803007388 */ /* 0x004fe80000000c00 */
[----:B0-----:R-:W-:Y:S04]  /*7c850*/  STL.64 [R1+0x110], R4 ;  /* 0x0001100401007387 */ /* 0x001fe80000100a00 */
[----:B------:R0:W-:Y:S04]  /*7c860*/  STL.64 [R1+0x118], R6 ;  /* 0x0001180601007387 */ /* 0x0001e80000100a00 */
[----:B0-----:R-:W2:Y:S04]  /*7c870*/  LDL.LU.64 R6, [R1+0x2440] ;  /* 0x0024400001067983 */ /* 0x001ea80000300a00 */
[----:B------:R-:W2:Y:S04]  /*7c880*/  LDL.LU.64 R4, [R1+0x2438] ;  /* 0x0024380001047983 */ /* 0x000ea80000300a00 */
[----:B------:R-:W4:Y:S04]  /*7c890*/  LDL.LU.64 R10, [R1+0x2430] ;  /* 0x00243000010a7983 */ /* 0x000f280000300a00 */
[----:B------:R-:W4:Y:S04]  /*7c8a0*/  LDL.LU.64 R8, [R1+0x2428] ;  /* 0x0024280001087983 */ /* 0x000f280000300a00 */
[----:B---3--:R-:W-:Y:S04]  /*7c8b0*/  STS.128 [R3+0x180], R12 ;  /* 0x0001800c03007388 */ /* 0x008fe80000000c00 */
[----:B--2---:R0:W-:Y:S04]  /*7c8c0*/  STS.128 [R3+0x80], R4 ;  /* 0x0000800403007388 */ /* 0x0041e80000000c00 */
[----:B----4-:R1:W-:Y:S04]  /*7c8d0*/  STS.128 [R3+0x100], R8 ;  /* 0x0001000803007388 */ /* 0x0103e80000000c00 */
[----:B0-----:R-:W2:Y:S04]  /*7c8e0*/  LDL.LU.64 R6, [R1+0x2420] ;  /* 0x0024200001067983 */ /* 0x001ea80000300a00 */
[----:B------:R-:W2:Y:S04]  /*7c8f0*/  LDL.LU.64 R4, [R1+0x2418] ;  /* 0x0024180001047983 */ /* 0x000ea80000300a00 */
[----:B-1----:R-:W3:Y:S04]  /*7c900*/  LDL.LU.64 R10, [R1+0x2410] ;  /* 0x00241000010a7983 */ /* 0x002ee80000300a00 */
[----:B------:R-:W3:Y:S04]  /*7c910*/  LDL.LU.64 R8, [R1+0x2408] ;  /* 0x0024080001087983 */ /* 0x000ee80000300a00 */
[----:B------:R-:W4:Y:S04]  /*7c920*/  LDL.LU.64 R14, [R1+0x2400] ;  /* 0x00240000010e7983 */ /* 0x000f280000300a00 */
[----:B------:R-:W4:Y:S04]  /*7c930*/  LDL.LU.64 R12, [R1+0x23f8] ;  /* 0x0023f800010c7983 */ /* 0x000f280000300a00 */
[----:B------:R-:W-:Y:S04]  /*7c940*/  STS.128 [R3+0x380], R16 ;  /* 0x0003801003007388 */ /* 0x000fe80000000c00 */
[----:B--2---:R0:W-:Y:S04]  /*7c950*/  STS.128 [R3+0x200], R4 ;  /* 0x0002000403007388 */ /* 0x0041e80000000c00 */
[----:B---3--:R1:W-:Y:S04]  /*7c960*/  STS.128 [R3+0x280], R8 ;  /* 0x0002800803007388 */ /* 0x0083e80000000c00 */
[----:B----4-:R2:W-:Y:S04]  /*7c970*/  STS.128 [R3+0x300], R12 ;  /* 0x0003000c03007388 */ /* 0x0105e80000000c00 */
[----:B------:R-:W-:Y:S06]  /*7c980*/  BAR.SYNC.DEFER_BLOCKING 0x0 ;  /* 0x0000000000007b1d */ /* 0x000fec0000010000 */
[----:B0-----:R-:W3:Y:S04]  /*7c990*/  LDL.LU.64 R6, [R1+0x23f0] ;  /* 0x0023f00001067983 */ /* 0x001ee80000300a00 */
[----:B------:R-:W3:Y:S04]  /*7c9a0*/  LDL.LU.64 R4, [R1+0x23e8] ;  /* 0x0023e80001047983 */ /* 0x000ee80000300a00 */
[----:B-1----:R-:W4:Y:S04]  /*7c9b0*/  LDL.LU.64 R10, [R1+0x23e0] ;  /* 0x0023e000010a7983 */ /* 0x002f280000300a00 */
[----:B------:R-:W4:Y:S04]  /*7c9c0*/  LDL.LU.64 R8, [R1+0x23d8] ;  /* 0x0023d80001087983 */ /* 0x000f280000300a00 */
[----:B--2---:R-:W3:Y:S04]  /*7c9d0*/  LDL.LU.64 R14, [R1+0x23d0] ;  /* 0x0023d000010e7983 */ /* 0x004ee80000300a00 */
[----:B------:R-:W0:Y:S04]  /*7c9e0*/  LDS.128 R16, [R28] ;  /* 0x000000001c107984 */ /* 0x000e280000000c00 */
[----:B------:R-:W3:Y:S04]  /*7c9f0*/  LDL.LU.64 R12, [R1+0x23c8] ;  /* 0x0023c800010c7983 */ /* 0x000ee80000300a00 */
        /* <DEDUP_REMOVED lines=22> */
[----:B------:R-:W-:Y:S04]  /*7cb60*/  STS.128 [R3], R20 ;  /* 0x0000001403007388 */ /* 0x000fe80000000c00 */
[----:B------:R-:W-:Y:S04]  /*7cb70*/  STS.128 [R3+0x80], R24 ;  /* 0x0000801803007388 */ /* 0x000fe80000000c00 */
[----:B0-----:R-:W-:Y:S04]  /*7cb80*/  STL.64 [R1+0x90], R16 ;  /* 0x0000901001007387 */ /* 0x001fe80000100a00 */
[----:B------:R0:W-:Y:S04]  /*7cb90*/  STL.64 [R1+0x98], R18 ;  /* 0x0000981201007387 */ /* 0x0001e80000100a00 */
[----:B0-----:R-:W2:Y:S04]  /*7cba0*/  LDL.LU.64 R18, [R1+0x23c0] ;  /* 0x0023c00001127983 */ /* 0x001ea80000300a00 */
[----:B------:R-:W2:Y:S04]  /*7cbb0*/  LDL.LU.64 R16, [R1+0x23b8] ;  /* 0x0023b80001107983 */ /* 0x000ea80000300a00 */
[----:B------:R-:W2:Y:S04]  /*7cbc0*/  LDL.LU.64 R22, [R1+0x23b0] ;  /* 0x0023b00001167983 */ /* 0x000ea80000300a00 */
[----:B------:R-:W2:Y:S04]  /*7cbd0*/  LDL.LU.64 R20, [R1+0x23a8] ;  /* 0x0023a80001147983 */ /* 0x000ea80000300a00 */
[----:B------:R-:W2:Y:S04]  /*7cbe0*/  LDL.LU.64 R26, [R1+0x23a0] ;  /* 0x0023a000011a7983 */ /* 0x000ea80000300a00 */
[----:B------:R-:W2:Y:S04]  /*7cbf0*/  LDL.LU.64 R24, [R1+0x2398] ;  /* 0x0023980001187983 */ /* 0x000ea80000300a00 */
[----:B---3--:R-:W-:Y:S04]  /*7cc00*/  STS.128 [R3+0x100], R4 ;  /* 0x0001000403007388 */ /* 0x008fe80000000c00 */
[----:B----4-:R-:W-:Y:S04]  /*7cc10*/  STS.128 [R3+0x180], R8 ;  /* 0x0001800803007388 */ /* 0x010fe80000000c00 */
[----:B------:R-:W-:Y:S04]  /*7cc20*/  STS.128 [R3+0x200], R12 ;  /* 0x0002000c03007388 */ /* 0x000fe80000000c00 */
[----:B--2---:R-:W-:Y:S04]  /*7cc30*/  STS.128 [R3+0x280], R16 ;  /* 0x0002801003007388 */ /* 0x004fe80000000c00 */
[----:B------:R-:W-:Y:S04]  /*7cc40*/  STS.128 [R3+0x300], R20 ;  /* 0x0003001403007388 */ /* 0x000fe80000000c00 */
[----:B------:R-:W-:Y:S04]  /*7cc50*/  STS.128 [R3+0x380], R24 ;  /* 0x0003801803007388 */ /* 0x000fe80000000c00 */
[----:B------:R-:W-:Y:S06]  /*7cc60*/  BAR.SYNC.DEFER_BLOCKING 0x0 ;  /* 0x0000000000007b1d */ /* 0x000fec0000010000 */
[----:B------:R-:W0:Y:S04]  /*7cc70*/  LDS.128 R4, [R28+0x400] ;  /* 0x000400001c047984 */ /* 0x000e280000000c00 */
[----:B------:R-:W1:Y:S04]  /*7cc80*/  LDS.128 R8, [R28] ;  /* 0x000000001c087984 */ /* 0x000e680000000c00 */
[----:B------:R-:W2:Y:S04]  /*7cc90*/  LDS.128 R16, [R2+0x400] ;  /* 0x0004000002107984 */ /* 0x000ea80000000c00 */
[----:B------:R-:W-:Y:S04]  /*7cca0*/  LDS.128 R12, [R2] ;  /* 0x00000000020c7984 */ /* 0x000fe80000000c00 */
[----:B------:R-:W-:Y:S04]  /*7ccb0*/  LDS.128 R20, [R0+0x400] ;  /* 0x0004000000147984 */ /* 0x000fe80000000c00 */
[----:B0-----:R-:W-:Y:S04]  /*7ccc0*/  STL [R1+0x2308], R4 ;  /* 0x0023080401007387 */ /* 0x001fe80000100800 */
[----:B-1----:R-:W-:Y:S04]  /*7ccd0*/  STL.64 [R1], R8 ;  /* 0x0000000801007387 */ /* 0x002fe80000100a00 */
[----:B------:R-:W-:Y:S04]  /*7cce0*/  STL.64 [R1+0x8], R10 ;  /* 0x0000080a01007387 */ /* 0x000fe80000100a00 */
[----:B------:R-:W0:Y:S04]  /*7ccf0*/  LDS.128 R8, [R29] ;  /* 0x000000001d087984 */ /* 0x000e280000000c00 */
[----:B------:R-:W-:Y:S04]  /*7cd00*/  STL [R1+0x2300], R5 ;  /* 0x0023000501007387 */ /* 0x000fe80000100800 */
[----:B------:R-:W-:Y:S04]  /*7cd10*/  STL [R1+0x22f8], R6 ;  /* 0x0022f80601007387 */ /* 0x000fe80000100800 */
[----:B------:R-:W-:Y:S04]  /*7cd20*/  STL [R1+0x22f4], R7 ;  /* 0x0022f40701007387 */ /* 0x000fe80000100800 */
[----:B------:R-:W1:Y:S04]  /*7cd30*/  LDS.128 R4, [R29+0x400] ;  /* 0x000400001d047984 */ /* 0x000e680000000c00 */
[----:B------:R-:W-:Y:S01]  /*7cd40*/  STL [R1+0x22f0], R28 ;  /* 0x0022f01c01007387 */ /* 0x000fe20000100800 */
[----:B--2---:R-:W-:-:S03]  /*7cd50*/  IMAD.MOV.U32 R27, RZ, RZ, R19 ;  /* 0x000000ffff1b7224 */ /* 0x004fc600078e0013 */
[----:B0-----:R-:W-:Y:S04]  /*7cd60*/  STL [R1+0x2310], R8 ;  /* 0x0023100801007387 */ /* 0x001fe80000100800 */
[----:B------:R-:W-:Y:S04]  /*7cd70*/  STL [R1+0x230c], R9 ;  /* 0x00230c0901007387 */ /* 0x000fe80000100800 */
[----:B------:R0:W-:Y:S04]  /*7cd80*/  STL [R1+0x2304], R10 ;  /* 0x0023040a01007387 */ /* 0x0001e80000100800 */
[----:B------:R2:W-:Y:S04]  /*7cd90*/  STL [R1+0x22fc], R11 ;  /* 0x0022fc0b01007387 */ /* 0x0005e80000100800 */
[----:B------:R-:W-:Y:S01]  /*7cda0*/  STL [R1+0x2314], R29 ;  /* 0x0023141d01007387 */ /* 0x000fe20000100800 */
[----:B0-----:R-:W-:-:S03]  /*7cdb0*/  IMAD.MOV.U32 R10, RZ, RZ, R16 ;  /* 0x000000ffff0a7224 */ /* 0x001fc600078e0010 */
[----:B-1----:R-:W-:Y:S01]  /*7cdc0*/  STL.64 [R1+0x1a0], R4 ;  /* 0x0001a00401007387 */ /* 0x002fe20000100a00 */
[----:B--2---:R-:W-:-:S03]  /*7cdd0*/  IMAD.MOV.U32 R11, RZ, RZ, R17 ;  /* 0x000000ffff0b7224 */ /* 0x004fc600078e0011 */
[----:B------:R0:W-:Y:S02]  /*7cde0*/  STL.64 [R1+0x1a8], R6 ;  /* 0x0001a80601007387 */ /* 0x0001e40000100a00 */
[----:B0-----:R-:W-:Y:S02]  /*7cdf0*/  IMAD.MOV.U32 R7, RZ, RZ, R18 ;  /* 0x000000ffff077224 */ /* 0x001fe400078e0012 */
[----:B------:R-:W0:Y:S04]  /*7ce00*/  LDS.128 R16, [R0] ;  /* 0x0000000000107984 */ /* 0x000e280000000c00 */
[----:B------:R-:W-:Y:S04]  /*7ce10*/  STL [R1+0x231c], R14 ;  /* 0x00231c0e01007387 */ /* 0x000fe80000100800 */
[----:B------:R-:W-:Y:S04]  /*7ce20*/  STL [R1+0x2318], R15 ;  /* 0x0023180f01007387 */ /* 0x000fe80000100800 */
[----:B------:R-:W-:Y:S04]  /*7ce30*/  STL.64 [R1+0x2370], R10 ;  /* 0x0023700a01007387 */ /* 0x000fe80000100a00 */
[----:B0-----:R-:W-:Y:S04]  /*7ce40*/  STL.64 [R1+0x2328], R18 ;  /* 0x0023281201007387 */ /* 0x001fe80000100a00 */
[----:B------:R0:W-:Y:S04]  /*7ce50*/  STL.64 [R1+0x2320], R16 ;  /* 0x0023201001007387 */ /* 0x0001e80000100a00 */
[----:B0-----:R-:W2:Y:S04]  /*7ce60*/  LDL.LU R16, [R1+0x190] ;  /* 0x0001900001107983 */ /* 0x001ea80000300800 */
[----:B------:R-:W2:Y:S04]  /*7ce70*/  LDL.LU R17, [R1+0x194] ;  /* 0x0001940001117983 */ /* 0x000ea80000300800 */
[----:B------:R-:W3:Y:S04]  /*7ce80*/  LDL.LU R18, [R1+0x198] ;  /* 0x0001980001127983 */ /* 0x000ee80000300800 */
[----:B------:R-:W3:Y:S01]  /*7ce90*/  LDL.LU R19, [R1+0x19c] ;  /* 0x00019c0001137983 */ /* 0x000ee20000300800 */
[----:B------:R-:W-:-:S03]  /*7cea0*/  IMAD.MOV.U32 R5, RZ, RZ, R20 ;  /* 0x000000ffff057224 */ /* 0x000fc600078e0014 */
[----:B------:R-:W-:Y:S06]  /*7ceb0*/  BAR.SYNC.DEFER_BLOCKING 0x0 ;  /* 0x0000000000007b1d */ /* 0x000fec0000010000 */
[----:B---3--:R-:W-:Y:S04]  /*7cec0*/  STL.64 [R1+0x2338], R18 ;  /* 0x0023381201007387 */ /* 0x008fe80000100a00 */
[----:B--2---:R0:W-:Y:S04]  /*7ced0*/  STL.64 [R1+0x2330], R16 ;  /* 0x0023301001007387 */ /* 0x0041e80000100a00 */
[----:B0-----:R-:W2:Y:S04]  /*7cee0*/  LDL.LU R16, [R1+0x120] ;  /* 0x0001200001107983 */ /* 0x001ea80000300800 */
[----:B------:R-:W2:Y:S04]  /*7cef0*/  LDL.LU R17, [R1+0x124] ;  /* 0x0001240001117983 */ /* 0x000ea80000300800 */
[----:B------:R-:W3:Y:S04]  /*7cf00*/  LDL.LU R18, [R1+0x128] ;  /* 0x0001280001127983 */ /* 0x000ee80000300800 */
[----:B------:R-:W3:Y:S04]  /*7cf10*/  LDL.LU R19, [R1+0x12c] ;  /* 0x00012c0001137983 */ /* 0x000ee80000300800 */
[----:B------:R-:W4:Y:S04]  /*7cf20*/  LDL.LU R8, [R1+0x160] ;  /* 0x0001600001087983 */ /* 0x000f280000300800 */
[----:B------:R-:W4:Y:S04]  /*7cf30*/  LDL.LU R9, [R1+0x164] ;  /* 0x0001640001097983 */ /* 0x000f280000300800 */
[----:B------:R-:W2:Y:S04]  /*7cf40*/  LDL.LU R10, [R1+0x168] ;  /* 0x00016800010a7983 */ /* 0x000ea80000300800 */
[----:B------:R-:W2:Y:S04]  /*7cf50*/  LDL.LU R11, [R1+0x16c] ;  /* 0x00016c00010b7983 */ /* 0x000ea80000300800 */
[----:B--2---:R-:W-:Y:S04]  /*7cf60*/  STL.64 [R1+0x2380], R10 ;  /* 0x0023800a01007387 */ /* 0x004fe80000100a00 */
[----:B----4-:R0:W-:Y:S04]  /*7cf70*/  STL.64 [R1+0x2378], R8 ;  /* 0x0023780801007387 */ /* 0x0101e80000100a00 */
[----:B0-----:R-:W2:Y:S04]  /*7cf80*/  LDL.LU R8, [R1+0x170] ;  /* 0x0001700001087983 */ /* 0x001ea80000300800 */
[----:B------:R-:W2:Y:S04]  /*7cf90*/  LDL.LU R9, [R1+0x174] ;  /* 0x0001740001097983 */ /* 0x000ea80000300800 */
[----:B------:R-:W4:Y:S04]  /*7cfa0*/  LDL.LU R10, [R1+0x178] ;  /* 0x00017800010a7983 */ /* 0x000f280000300800 */
[----:B------:R-:W4:Y:S04]  /*7cfb0*/  LDL.LU R11, [R1+0x17c] ;  /* 0x00017c00010b7983 */ /* 0x000f280000300800 */
[----:B----4-:R-:W-:Y:S04]  /*7cfc0*/  STL.64 [R1+0x2390], R10 ;  /* 0x0023900a01007387 */ /* 0x010fe80000100a00 */
[----:B--2---:R0:W-:Y:S04]  /*7cfd0*/  STL.64 [R1+0x2388], R8 ;  /* 0x0023880801007387 */ /* 0x0041e80000100a00 */
[----:B0-----:R-:W2:Y:S04]  /*7cfe0*/  LDL.LU R8, [R1+0x180] ;  /* 0x0001800001087983 */ /* 0x001ea80000300800 */
[----:B------:R-:W2:Y:S04]  /*7cff0*/  LDL.LU R9, [R1+0x184] ;  /* 0x0001840001097983 */ /* 0x000ea80000300800 */
[----:B------:R-:W2:Y:S04]  /*7d000*/  LDL.LU R10, [R1+0x188] ;  /* 0x00018800010a7983 */ /* 0x000ea80000300800 */
[----:B------:R-:W2:Y:S04]  /*7d010*/  LDL.LU R11, [R1+0x18c] ;  /* 0x00018c00010b7983 */ /* 0x000ea80000300800 */
[----:B---3--:R-:W-:Y:S04]  /*7d020*/  STL.64 [R1+0x2348], R18 ;  /* 0x0023481201007387 */ /* 0x008fe80000100a00 */
[----:B------:R0:W-:Y:S04]  /*7d030*/  STL.64 [R1+0x2340], R16 ;  /* 0x0023401001007387 */ /* 0x0001e80000100a00 */
[----:B0-----:R-:W3:Y:S04]  /*7d040*/  LDL.LU R16, [R1+0x130] ;  /* 0x0001300001107983 */ /* 0x001ee80000300800 */
[----:B------:R-:W3:Y:S04]  /*7d050*/  LDL.LU R17, [R1+0x134] ;  /* 0x0001340001117983 */ /* 0x000ee80000300800 */
[----:B------:R-:W4:Y:S04]  /*7d060*/  LDL.LU R18, [R1+0x138] ;  /* 0x0001380001127983 */ /* 0x000f280000300800 */
[----:B------:R-:W4:Y:S04]  /*7d070*/  LDL.LU R19, [R1+0x13c] ;  /* 0x00013c0001137983 */ /* 0x000f280000300800 */
[----:B----4-:R-:W-:Y:S04]  /*7d080*/  STL.64 [R1+0x2358], R18 ;  /* 0x0023581201007387 */ /* 0x010fe80000100a00 */
[----:B---3--:R0:W-:Y:S04]  /*7d090*/  STL.64 [R1+0x2350], R16 ;  /* 0x0023501001007387 */ /* 0x0081e80000100a00 */
[----:B0-----:R-:W3:Y:S04]  /*7d0a0*/  LDL.LU R16, [R1+0x140] ;  /* 0x0001400001107983 */ /* 0x001ee80000300800 */
[----:B------:R-:W3:Y:S04]  /*7d0b0*/  LDL.LU R17, [R1+0x144] ;  /* 0x0001440001117983 */ /* 0x000ee80000300800 */
[----:B------:R-:W4:Y:S04]  /*7d0c0*/  LDL.LU R18, [R1+0x148] ;  /* 0x0001480001127983 */ /* 0x000f280000300800 */
[----:B------:R-:W4:Y:S04]  /*7d0d0*/  LDL.LU R19, [R1+0x14c] ;  /* 0x00014c0001137983 */ /* 0x000f280000300800 */
[----:B--2---:R-:W-:Y:S04]  /*7d0e0*/  STS.128 [R3], R8 ;  /* 0x0000000803007388 */ /* 0x004fe80000000c00 */
[----:B----4-:R-:W-:Y:S04]  /*7d0f0*/  STL.64 [R1+0x2368], R18 ;  /* 0x0023681201007387 */ /* 0x010fe80000100a00 */
[----:B---3--:R0:W-:Y:S04]  /*7d100*/  STL.64 [R1+0x2360], R16 ;  /* 0x0023601001007387 */ /* 0x0081e80000100a00 */
[----:B0-----:R-:W2:Y:S04]  /*7d110*/  LDL.LU R16, [R1+0x150] ;  /* 0x0001500001107983 */ /* 0x001ea80000300800 */
[----:B------:R-:W2:Y:S04]  /*7d120*/  LDL.LU R17, [R1+0x154] ;  /* 0x0001540001117983 */ /* 0x000ea80000300800 */
[----:B------:R-:W2:Y:S04]  /*7d130*/  LDL.LU R18, [R1+0x158] ;  /* 0x0001580001127983 */ /* 0x000ea80000300800 */
[----:B------:R-:W2:Y:S04]  /*7d140*/  LDL.LU R19, [R1+0x15c] ;  /* 0x00015c0001137983 */ /* 0x000ea80000300800 */
[----:B------:R-:W3:Y:S04]  /*7d150*/  LDL.LU R0, [R1+0x1ecc] ;  /* 0x001ecc0001007983 */ /* 0x000ee80000300800 */
[----:B------:R-:W4:Y:S04]  /*7d160*/  LDL.LU R20, [R1+0x68c] ;  /* 0x00068c0001147983 */ /* 0x000f280000300800 */
[----:B------:R-:W2:Y:S04]  /*7d170*/  LDL.LU R15, [R1+0x1ed0] ;  /* 0x001ed000010f7983 */ /* 0x000ea80000300800 */
[----:B------:R-:W2:Y:S04]  /*7d180*/  LDL.LU R24, [R1+0xa0] ;  /* 0x0000a00001187983 */ /* 0x000ea80000300800 */
[----:B------:R-:W2:Y:S04]  /*7d190*/  LDL.LU.64 R10, [R1+0x2390] ;  /* 0x00239000010a7983 */ /* 0x000ea80000300a00 */
[----:B------:R-:W2:Y:S04]  /*7d1a0*/  LDL.LU.64 R8, [R1+0x2388] ;  /* 0x0023880001087983 */ /* 0x000ea80000300a00 */
[----:B--2---:R0:W-:Y:S04]  /*7d1b0*/  STS.128 [R3+0x80], R8 ;  /* 0x0000800803007388 */ /* 0x0041e80000000c00 */
[----:B0-----:R-:W2:Y:S04]  /*7d1c0*/  LDL.LU.64 R10, [R1+0x2380] ;  /* 0x00238000010a7983 */ /* 0x001ea80000300a00 */
[----:B------:R-:W2:Y:S04]  /*7d1d0*/  LDL.LU.64 R8, [R1+0x2378] ;  /* 0x0023780001087983 */ /* 0x000ea80000300a00 */
[----:B------:R-:W-:Y:S04]  /*7d1e0*/  STS.128 [R3+0x180], R16 ;  /* 0x0001801003007388 */ /* 0x000fe80000000c00 */
[----:B--2---:R0:W-:Y:S04]  /*7d1f0*/  STS.128 [R3+0x100], R8 ;  /* 0x0001000803007388 */ /* 0x0041e80000000c00 */
[----:B0-----:R-:W2:Y:S04]  /*7d200*/  LDL.LU.64 R10, [R1+0x2370] ;  /* 0x00237000010a7983 */ /* 0x001ea80000300a00 */
[----:B------:R-:W2:Y:S04]  /*7d210*/  LDL.LU R14, [R1+0x1ed8] ;  /* 0x001ed800010e7983 */ /* 0x000ea80000300800 */
[----:B------:R-:W2:Y:S04]  /*7d220*/  LDL.LU R9, [R1+0x1ed4] ;  /* 0x001ed40001097983 */ /* 0x000ea80000300800 */
[----:B------:R-:W2:Y:S04]  /*7d230*/  LDL.LU.64 R18, [R1+0x2368] ;  /* 0x0023680001127983 */ /* 0x000ea80000300a00 */
[----:B------:R-:W2:Y:S04]  /*7d240*/  LDL.LU.64 R16, [R1+0x2360] ;  /* 0x0023600001107983 */ /* 0x000ea80000300a00 */
[----:B--2---:R0:W-:Y:S04]  /*7d250*/  STS.128 [R3+0x200], R16 ;  /* 0x0002001003007388 */ /* 0x0041e80000000c00 */
[----:B0-----:R-:W2:Y:S04]  /*7d260*/  LDL.LU.64 R18, [R1+0x2358] ;  /* 0x0023580001127983 */ /* 0x001ea80000300a00 */
[----:B------:R-:W2:Y:S04]  /*7d270*/  LDL.LU.64 R16, [R1+0x2350] ;  /* 0x0023500001107983 */ /* 0x000ea80000300a00 */
[----:B------:R-:W3:Y:S04]  /*7d280*/  LDL.LU R4, [R1+0x1edc] ;  /* 0x001edc0001047983 */ /* 0x000ee80000300800 */
[----:B--2---:R0:W-:Y:S04]  /*7d290*/  STS.128 [R3+0x280], R16 ;  /* 0x0002801003007388 */ /* 0x0041e80000000c00 */
[----:B0-----:R-:W2:Y:S04]  /*7d2a0*/  LDL.LU.64 R18, [R1+0x2348] ;  /* 0x0023480001127983 */ /* 0x001ea80000300a00 */
[----:B------:R-:W2:Y:S01]  /*7d2b0*/  LDL.LU.64 R16, [R1+0x2340] ;  /* 0x0023400001107983 */ /* 0x000ea20000300a00 */
[C---:B---3--:R-:W-:Y:S01]  /*7d2c0*/  IMAD R2, R0.reuse, c[0x0][0x194], RZ ;  /* 0x0000650000027a24 */ /* 0x048fe200078e02ff */
[----:B------:R-:W-:Y:S01]  /*7d2d0*/  ISETP.GE.AND P0, PT, R0, c[0x0][0x178], PT ;  /* 0x00005e0000007a0c */ /* 0x000fe20003f06270 */
[----:B------:R-:W-:-:S02]  /*7d2e0*/  IMAD.MOV.U32 R6, RZ, RZ, R21 ;  /* 0x000000ffff067224 */ /* 0x000fc400078e0015 */
[----:B----4-:R-:W-:Y:S01]  /*7d2f0*/  IMAD R21, R20, c[0x0][0x198], RZ ;  /* 0x0000660014157a24 */ /* 0x010fe200078e02ff */
[----:B------:R-:W-:Y:S01]  /*7d300*/  LEA R0, P1, R2, c[0x0][0x170], 0x1 ;  /* 0x00005c0002007a11 */ /* 0x000fe200078208ff */
[----:B--2---:R0:W-:Y:S04]  /*7d310*/  STS.128 [R3+0x300], R16 ;  /* 0x0003001003007388 */ /* 0x0041e80000000c00 */
[----:B0-----:R-:W2:Y:S04]  /*7d320*/  LDL.LU.64 R18, [R1+0x2338] ;  /* 0x0023380001127983 */ /* 0x001ea80000300a00 */
[----:B------:R-:W2:Y:S01]  /*7d330*/  LDL.LU.64 R16, [R1+0x2330] ;  /* 0x0023300001107983 */ /* 0x000ea20000300a00 */
[----:B------:R-:W-:-:S02]  /*7d340*/  ISETP.LT.AND P4, PT, R20, c[0x0][0x17c], !P0 ;  /* 0x00005f0014007a0c */ /* 0x000fc40004781270 */
[----:B------:R-:W-:Y:S01]  /*7d350*/  LEA.HI.X.SX32 R2, R2, c[0x0][0x174], 0x1, P1 ;  /* 0x00005d0002027a11 */ /* 0x000fe200008f0eff */
[----:B------:R-:W3:Y:S01]  /*7d360*/  LDL.LU R8, [R1+0xb0] ;  /* 0x0000b00001087983 */ /* 0x000ee20000300800 */
[----:B------:R-:W-:Y:S01]  /*7d370*/  LEA R20, P1, R21, R0, 0x1 ;  /* 0x0000000015147211 */ /* 0x000fe200078208ff */
[----:B------:R-:W-:Y:S01]  /*7d380*/  IMAD.MOV.U32 R26, RZ, RZ, R23 ;  /* 0x000000ffff1a7224 */ /* 0x000fe200078e0017 */
[----:B------:R-:W-:Y:S02]  /*7d390*/  ISETP.LT.AND P3, PT, R15, c[0x0][0x17c], !P0 ;  /* 0x00005f000f007a0c */ /* 0x000fe40004761270 */
[----:B------:R-:W4:Y:S01]  /*7d3a0*/  LDL.LU R15, [R1+0x1ee0] ;  /* 0x001ee000010f7983 */ /* 0x000f220000300800 */
[----:B------:R-:W-:Y:S02]  /*7d3b0*/  ISETP.LT.AND P2, PT, R9, c[0x0][0x17c], !P0 ;  /* 0x00005f0009007a0c */ /* 0x000fe40004741270 */
[C---:B------:R-:W-:Y:S01]  /*7d3c0*/  IADD3 R23, R21.reuse, c[0x0][0x198], RZ ;  /* 0x0000660015177a10 */ /* 0x040fe20007ffe0ff */
[----:B------:R-:W3:Y:S01]  /*7d3d0*/  LDL.LU R9, [R1+0x1ee4] ;  /* 0x001ee40001097983 */ /* 0x000ee20000300800 */
[----:B------:R-:W-:-:S02]  /*7d3e0*/  LEA.HI.X.SX32 R21, R21, R2, 0x1, P1 ;  /* 0x0000000215157211 */ /* 0x000fc400008f0eff */
[----:B------:R-:W-:Y:S01]  /*7d3f0*/  ISETP.LT.AND P1, PT, R4, c[0x0][0x17c], !P0 ;  /* 0x00005f0004007a0c */ /* 0x000fe20004721270 */
[----:B--2---:R0:W-:Y:S04]  /*7d400*/  STS.128 [R3+0x380], R16 ;  /* 0x0003801003007388 */ /* 0x0041e80000000c00 */
[----:B------:R-:W-:Y:S06]  /*7d410*/  BAR.SYNC.DEFER_BLOCKING 0x0 ;  /* 0x0000000000007b1d */ /* 0x000fec0000010000 */
[----:B0-----:R-:W2:Y:S04]  /*7d420*/  LDL.LU.64 R18, [R1+0x2328] ;  /* 0x0023280001127983 */ /* 0x001ea80000300a00 */
[----:B------:R-:W2:Y:S04]  /*7d430*/  LDL.LU.64 R16, [R1+0x2320] ;  /* 0x0023200001107983 */ /* 0x000ea80000300a00 */
[----:B------:R-:W2:Y:S01]  /*7d440*/  LDL.LU R4, [R1+0x1ee8] ;  /* 0x001ee80001047983 */ /* 0x000ea20000300800 */
[----:B------:R-:W-:Y:S01]  /*7d450*/  IMAD.MOV.U32 R28, RZ, RZ, R22 ;  /* 0x000000ffff1c7224 */ /* 0x000fe200078e0016 */
[----:B------:R-:W-:-:S02]  /*7d460*/  LEA R22, P6, R23, R0, 0x1 ;  /* 0x0000000017167211 */ /* 0x000fc400078c08ff */
[----:B------:R-:W-:Y:S02]  /*7d470*/  ISETP.LT.AND P5, PT, R14, c[0x0][0x17c], !P0 ;  /* 0x00005f000e007a0c */ /* 0x000fe400047a1270 */
[C---:B------:R-:W-:Y:S01]  /*7d480*/  IADD3 R3, R23.reuse, c[0x0][0x198], RZ ;  /* 0x0000660017037a10 */ /* 0x040fe20007ffe0ff */
[----:B------:R0:W-:Y:S01]  /*7d490*/  @P4 STG.E.U16 [R20.64], R24 ;  /* 0x0000001814004986 */ /* 0x0001e2000c101504 */
[----:B------:R-:W-:Y:S02]  /*7d4a0*/  LEA.HI.X.SX32 R23, R23, R2, 0x1, P6 ;  /* 0x0000000217177211 */ /* 0x000fe400030f0eff */
[----:B------:R-:W-:Y:S01]  /*7d4b0*/  PRMT R25, R24, 0x7632, R25 ;  /* 0x0000763218197816 */ /* 0x000fe20000000019 */
[----:B------:R-:W2:Y:S01]  /*7d4c0*/  LDL.LU R14, [R1+0xc0] ;  /* 0x0000c000010e7983 */ /* 0x000ea20000300800 */
[----:B----4-:R-:W-:-:S03]  /*7d4d0*/  ISETP.LT.AND P4, PT, R15, c[0x0][0x17c], !P0 ;  /* 0x00005f000f007a0c */ /* 0x010fc60004781270 */
[----:B------:R-:W4:Y:S01]  /*7d4e0*/  LDL.LU R15, [R1+0x1eec] ;  /* 0x001eec00010f7983 */ /* 0x000f220000300800 */
[----:B0-----:R-:W-:-:S03]  /*7d4f0*/  LEA R20, P6, R3, R0, 0x1 ;  /* 0x0000000003147211 */ /* 0x001fc600078c08ff */
[----:B------:R0:W-:Y:S01]  /*7d500*/  @P3 STG.E.U16 [R22.64], R25 ;  /* 0x0000001916003986 */ /* 0x0001e2000c101504 */
[----:B------:R-:W-:-:S03]  /*7d510*/  LEA.HI.X.SX32 R21, R3, R2, 0x1, P6 ;  /* 0x0000000203157211 */ /* 0x000fc600030f0eff */
[----:B------:R-:W4:Y:S01]  /*7d520*/  LDL.LU R29, [R1+0xd0] ;  /* 0x0000d000011d7983 */ /* 0x000f220000300800 */
[----:B---3--:R-:W-:-:S03]  /*7d530*/  ISETP.LT.AND P3, PT, R9, c[0x0][0x17c], !P0 ;  /* 0x00005f0009007a0c */ /* 0x008fc60004761270 */
[----:B------:R-:W3:Y:S04]  /*7d540*/  LDL.LU R9, [R1+0x1ef0] ;  /* 0x001ef00001097983 */ /* 0x000ee80000300800 */
[----:B------:R1:W-:Y:S01]  /*7d550*/  @P5 STG.E.U16 [R20.64], R8 ;  /* 0x0000000814005986 */ /* 0x0003e2000c101504 */
[----:B--2---:R-:W-:-:S03]  /*7d560*/  ISETP.LT.AND P5, PT, R4, c[0x0][0x17c], !P0 ;  /* 0x00005f0004007a0c */ /* 0x004fc600047a1270 */
[----:B------:R-:W2:Y:S01]  /*7d570*/  LDL.LU R4, [R1+0x1ef4] ;  /* 0x001ef40001047983 */ /* 0x000ea20000300800 */
[----:B------:R-:W-:-:S04]  /*7d580*/  IADD3 R24, R3, c[0x0][0x198], RZ ;  /* 0x0000660003187a10 */ /* 0x000fc80007ffe0ff */
[C---:B0-----:R-:W-:Y:S02]  /*7d590*/  LEA R22, P6, R24.reuse, R0, 0x1 ;  /* 0x0000000018167211 */ /* 0x041fe400078c08ff */
[C---:B------:R-:W-:Y:S02]  /*7d5a0*/  IADD3 R3, R24.reuse, c[0x0][0x198], RZ ;  /* 0x0000660018037a10 */ /* 0x040fe40007ffe0ff */
[----:B------:R-:W-:Y:S02]  /*7d5b0*/  LEA.HI.X.SX32 R23, R24, R2, 0x1, P6 ;  /* 0x0000000218177211 */ /* 0x000fe400030f0eff */
[----:B------:R-:W-:Y:S02]  /*7d5c0*/  PRMT R25, R8, 0x7632, R25 ;  /* 0x0000763208197816 */ /* 0x000fe40000000019 */
[C---:B-1----:R-:W-:Y:S01]  /*7d5d0*/  LEA R20, P6, R3.reuse, R0, 0x1 ;  /* 0x0000000003147211 */ /* 0x042fe200078c08ff */
[----:B------:R-:W2:Y:S01]  /*7d5e0*/  LDL.LU R8, [R1+0xe0] ;  /* 0x0000e00001087983 */ /* 0x000ea20000300800 */
[----:B------:R-:W-:-:S02]  /*7d5f0*/  IADD3 R24, R3, c[0x0][0x198], RZ ;  /* 0x0000660003187a10 */ /* 0x000fc40007ffe0ff */
[----:B------:R-:W-:Y:S01]  /*7d600*/  LEA.HI.X.SX32 R21, R3, R2, 0x1, P6 ;  /* 0x0000000203157211 */ /* 0x000fe200030f0eff */
[----:B------:R0:W-:Y:S01]  /*7d610*/  @P2 STG.E.U16 [R22.64], R25 ;  /* 0x0000001916002986 */ /* 0x0001e2000c101504 */
[----:B----4-:R-:W-:-:S03]  /*7d620*/  ISETP.LT.AND P2, PT, R15, c[0x0][0x17c], !P0 ;  /* 0x00005f000f007a0c */ /* 0x010fc60004741270 */
[----:B------:R-:W4:Y:S01]  /*7d630*/  LDL.LU R15, [R1+0x1ef8] ;  /* 0x001ef800010f7983 */ /* 0x000f220000300800 */
[----:B0-----:R-:W-:Y:S02]  /*7d640*/  LEA R22, P6, R24, R0, 0x1 ;  /* 0x0000000018167211 */ /* 0x001fe400078c08ff */
[----:B------:R-:W-:Y:S02]  /*7d650*/  PRMT R25, R14, 0x7632, R25 ;  /* 0x000076320e197816 */ /* 0x000fe40000000019 */
[----:B------:R-:W-:Y:S01]  /*7d660*/  LEA.HI.X.SX32 R23, R24, R2, 0x1, P6 ;  /* 0x0000000218177211 */ /* 0x000fe200030f0eff */
[----:B------:R0:W-:Y:S01]  /*7d670*/  @P1 STG.E.U16 [R20.64], R14 ;  /* 0x0000000e14001986 */ /* 0x0001e2000c101504 */
[----:B---3--:R-:W-:-:S03]  /*7d680*/  ISETP.LT.AND P1, PT, R9, c[0x0][0x17c], !P0 ;  /* 0x00005f0009007a0c */ /* 0x008fc60004721270 */
[----:B------:R-:W3:Y:S04]  /*7d690*/  LDL.LU R9, [R1+0x1efc] ;  /* 0x001efc0001097983 */ /* 0x000ee80000300800 */
[----:B------:R1:W-:Y:S04]  /*7d6a0*/  @P4 STG.E.U16 [R22.64], R25 ;  /* 0x0000001916004986 */ /* 0x0003e8000c101504 */
[----:B0-----:R-:W3:Y:S01]  /*7d6b0*/  LDL.LU R14, [R1+0xf0] ;  /* 0x0000f000010e7983 */ /* 0x001ee20000300800 */
[----:B--2---:R-:W-:-:S03]  /*7d6c0*/  ISETP.LT.AND P4, PT, R4, c[0x0][0x17c], !P0 ;  /* 0x00005f0004007a0c */ /* 0x004fc60004781270 */
[----:B------:R-:W2:Y:S01]  /*7d6d0*/  LDL.LU R4, [R1+0x1f00] ;  /* 0x001f000001047983 */ /* 0x000ea20000300800 */
[----:B------:R-:W-:-:S04]  /*7d6e0*/  IADD3 R3, R24, c[0x0][0x198], RZ ;  /* 0x0000660018037a10 */ /* 0x000fc80007ffe0ff */
[C---:B------:R-:W-:Y:S02]  /*7d6f0*/  LEA R20, P6, R3.reuse, R0, 0x1 ;  /* 0x0000000003147211 */ /* 0x040fe400078c08ff */
[C---:B------:R-:W-:Y:S02]  /*7d700*/  IADD3 R24, R3.reuse, c[0x0][0x198], RZ ;  /* 0x0000660003187a10 */ /* 0x040fe40007ffe0ff */
[----:B------:R-:W-:Y:S02]  /*7d710*/  LEA.HI.X.SX32 R21, R3, R2, 0x1, P6 ;  /* 0x0000000203157211 */ /* 0x000fe400030f0eff */
[C---:B-1----:R-:W-:Y:S02]  /*7d720*/  LEA R22, P6, R24.reuse, R0, 0x1 ;  /* 0x0000000018167211 */ /* 0x042fe400078c08ff */
[C---:B------:R-:W-:Y:S01]  /*7d730*/  IADD3 R3, R24.reuse, c[0x0][0x198], RZ ;  /* 0x0000660018037a10 */ /* 0x040fe20007ffe0ff */
[----:B------:R0:W-:Y:S01]  /*7d740*/  @P3 STG.E.U16 [R20.64], R29 ;  /* 0x0000001d14003986 */ /* 0x0001e2000c101504 */
[----:B------:R-:W-:-:S02]  /*7d750*/  LEA.HI.X.SX32 R23, R24, R2, 0x1, P6 ;  /* 0x0000000218177211 */ /* 0x000fc400030f0eff */
[----:B------:R-:W-:Y:S02]  /*7d760*/  PRMT R25, R29, 0x7632, R25 ;  /* 0x000076321d197816 */ /* 0x000fe40000000019 */
[----:B----4-:R-:W-:Y:S02]  /*7d770*/  ISETP.LT.AND P3, PT, R15, c[0x0][0x17c], !P0 ;  /* 0x00005f000f007a0c */ /* 0x010fe40004761270 */
[----:B------:R-:W4:Y:S01]  /*7d780*/  LDL.LU R15, [R1+0x1f04] ;  /* 0x001f0400010f7983 */ /* 0x000f220000300800 */
[----:B0-----:R-:W-:-:S03]  /*7d790*/  LEA R20, P6, R3, R0, 0x1 ;  /* 0x0000000003147211 */ /* 0x001fc600078c08ff */
[----:B------:R0:W-:Y:S01]  /*7d7a0*/  @P5 STG.E.U16 [R22.64], R25 ;  /* 0x0000001916005986 */ /* 0x0001e2000c101504 */
[----:B------:R-:W-:-:S03]  /*7d7b0*/  LEA.HI.X.SX32 R21, R3, R2, 0x1, P6 ;  /* 0x0000000203157211 */ /* 0x000fc600030f0eff */
[----:B------:R-:W4:Y:S04]  /*7d7c0*/  LDL.LU R29, [R1+0x100] ;  /* 0x00010000011d7983 */ /* 0x000f280000300800 */
[----:B------:R1:W-:Y:S01]  /*7d7d0*/  @P2 STG.E.U16 [R20.64], R8 ;  /* 0x0000000814002986 */ /* 0x0003e2000c101504 */
[----:B---3--:R-:W-:-:S03]  /*7d7e0*/  ISETP.LT.AND P5, PT, R9, c[0x0][0x17c], !P0 ;  /* 0x00005f0009007a0c */ /* 0x008fc600047a1270 */
[----:B------:R-:W3:Y:S01]  /*7d7f0*/  LDL.LU R9, [R1+0x1f08] ;  /* 0x001f080001097983 */ /* 0x000ee20000300800 */
        /* <DEDUP_REMOVED lines=258> */
[C---:B-1----:R-:W-:Y:S02]  /*7e820*/  LEA R20, P6, R3.reuse, R0, 0x1 ;  /* 0x0000000003147211 */ /* 0x042fe400078c08ff */
[----:B------:R-:W-:Y:S02]  /*7e830*/  PRMT R25, R8, 0x7632, R25 ;  /* 0x0000763208197816 */ /* 0x000fe40000000019 */
[C---:B------:R-:W-:Y:S01]  /*7e840*/  IADD3 R24, R3.reuse, c[0x0][0x198], RZ ;  /* 0x0000660003187a10 */ /* 0x040fe20007ffe0ff */
[----:B------:R-:W2:Y:S01]  /*7e850*/  LDL.LU R8, [R1+0xbc] ;  /* 0x0000bc0001087983 */ /* 0x000ea20000300800 */
[----:B------:R-:W-:-:S03]  /*7e860*/  LEA.HI.X.SX32 R21, R3, R2, 0x1, P6 ;  /* 0x0000000203157211 */ /* 0x000fc600030f0eff */
[----:B------:R0:W-:Y:S04]  /*7e870*/  @P4 STG.E.U16 [R22.64], R25 ;  /* 0x0000001916004986 */ /* 0x0001e8000c101504 */
[----:B------:R1:W-:Y:S01]  /*7e880*/  @P3 STG.E.U16 [R20.64], R14 ;  /* 0x0000000e14003986 */ /* 0x0003e2000c101504 */
[----:B----4-:R-:W-:-:S03]  /*7e890*/  ISETP.LT.AND P4, PT, R15, c[0x0][0x17c], !P0 ;  /* 0x00005f000f007a0c */ /* 0x010fc60004781270 */
[----:B------:R-:W4:Y:S01]  /*7e8a0*/  LDL.LU R15, [R1+0x1fa0] ;  /* 0x001fa000010f7983 */ /* 0x000f220000300800 */
[C---:B0-----:R-:W-:Y:S02]  /*7e8b0*/  LEA R22, P6, R24.reuse, R0, 0x1 ;  /* 0x0000000018167211 */ /* 0x041fe400078c08ff */
[C---:B-1----:R-:W-:Y:S02]  /*7e8c0*/  IADD3 R21, R24.reuse, c[0x0][0x198], RZ ;  /* 0x0000660018157a10 */ /* 0x042fe40007ffe0ff */
[----:B------:R-:W-:Y:S02]  /*7e8d0*/  LEA.HI.X.SX32 R23, R24, R2, 0x1, P6 ;  /* 0x0000000218177211 */ /* 0x000fe400030f0eff */
[----:B------:R-:W-:Y:S02]  /*7e8e0*/  PRMT R24, R14, 0x7632, R24 ;  /* 0x000076320e187816 */ /* 0x000fe40000000018 */
[----:B---3--:R-:W-:Y:S02]  /*7e8f0*/  ISETP.LT.AND P3, PT, R9, c[0x0][0x17c], !P0 ;  /* 0x00005f0009007a0c */ /* 0x008fe40004761270 */
[----:B------:R-:W3:Y:S04]  /*7e900*/  LDL.LU R9, [R1+0x1fa4] ;  /* 0x001fa40001097983 */ /* 0x000ee80000300800 */
[----:B------:R0:W-:Y:S04]  /*7e910*/  @P5 STG.E.U16 [R22.64], R24 ;  /* 0x0000001816005986 */ /* 0x0001e8000c101504 */
[----:B------:R-:W3:Y:S01]  /*7e920*/  LDL.LU R14, [R1+0xcc] ;  /* 0x0000cc00010e7983 */ /* 0x000ee20000300800 */
[----:B--2---:R-:W-:-:S03]  /*7e930*/  ISETP.LT.AND P5, PT, R4, c[0x0][0x17c], !P0 ;  /* 0x00005f0004007a0c */ /* 0x004fc600047a1270 */
[----:B------:R-:W2:Y:S01]  /*7e940*/  LDL.LU R4, [R1+0x1fa8] ;  /* 0x001fa80001047983 */ /* 0x000ea20000300800 */
[C---:B------:R-:W-:Y:S02]  /*7e950*/  LEA R20, P6, R21.reuse, R0, 0x1 ;  /* 0x0000000015147211 */ /* 0x040fe400078c08ff */
[C---:B------:R-:W-:Y:S02]  /*7e960*/  IADD3 R3, R21.reuse, c[0x0][0x198], RZ ;  /* 0x0000660015037a10 */ /* 0x040fe40007ffe0ff */
[----:B------:R-:W-:Y:S02]  /*7e970*/  LEA.HI.X.SX32 R21, R21, R2, 0x1, P6 ;  /* 0x0000000215157211 */ /* 0x000fe400030f0eff */
[C---:B0-----:R-:W-:Y:S02]  /*7e980*/  LEA R22, P6, R3.reuse, R0, 0x1 ;  /* 0x0000000003167211 */ /* 0x041fe400078c08ff */
[C---:B------:R-:W-:Y:S01]  /*7e990*/  IADD3 R25, R3.reuse, c[0x0][0x198], RZ ;  /* 0x0000660003197a10 */ /* 0x040fe20007ffe0ff */
[----:B------:R0:W-:Y:S01]  /*7e9a0*/  @P2 STG.E.U16 [R20.64], R29 ;  /* 0x0000001d14002986 */ /* 0x0001e2000c101504 */
[----:B------:R-:W-:-:S02]  /*7e9b0*/  LEA.HI.X.SX32 R23, R3, R2, 0x1, P6 ;  /* 0x0000000203177211 */ /* 0x000fc400030f0eff */
[----:B------:R-:W-:Y:S02]  /*7e9c0*/  PRMT R24, R29, 0x7632, R24 ;  /* 0x000076321d187816 */ /* 0x000fe40000000018 */
[----:B0-----:R-:W-:-:S03]  /*7e9d0*/  LEA R20, P6, R25, R0, 0x1 ;  /* 0x0000000019147211 */ /* 0x001fc600078c08ff */
[----:B------:R0:W-:Y:S01]  /*7e9e0*/  @P1 STG.E.U16 [R22.64], R24 ;  /* 0x0000001816001986 */ /* 0x0001e2000c101504 */
[----:B------:R-:W-:Y:S02]  /*7e9f0*/  LEA.HI.X.SX32 R21, R25, R2, 0x1, P6 ;  /* 0x0000000219157211 */ /* 0x000fe400030f0eff */
[----:B----4-:R-:W-:Y:S02]  /*7ea00*/  ISETP.LT.AND P2, PT, R15, c[0x0][0x17c], !P0 ;  /* 0x00005f000f007a0c */ /* 0x010fe40004741270 */
[----:B------:R-:W4:Y:S04]  /*7ea10*/  LDL.LU R15, [R1+0x1fac] ;  /* 0x001fac00010f7983 */ /* 0x000f280000300800 */
        /* <DEDUP_REMOVED lines=9> */
[----:B------:R-:W-:Y:S02]  /*7eab0*/  PRMT R24, R8, 0x7632, R24 ;  /* 0x0000763208187816 */ /* 0x000fe40000000018 */
[----:B------:R-:W-:Y:S01]  /*7eac0*/  LEA.HI.X.SX32 R23, R3, R2, 0x1, P6 ;  /* 0x0000000203177211 */ /* 0x000fe200030f0eff */
[----:B-1----:R-:W2:Y:S01]  /*7ead0*/  LDL.LU R8, [R1+0xec] ;  /* 0x0000ec0001087983 */ /* 0x002ea20000300800 */
[C---:B------:R-:W-:Y:S02]  /*7eae0*/  LEA R20, P6, R25.reuse, R0, 0x1 ;  /* 0x0000000019147211 */ /* 0x040fe400078c08ff */
[C---:B------:R-:W-:Y:S01]  /*7eaf0*/  IADD3 R3, R25.reuse, c[0x0][0x198], RZ ;  /* 0x0000660019037a10 */ /* 0x040fe20007ffe0ff */
[----:B------:R0:W-:Y:S01]  /*7eb00*/  @P3 STG.E.U16 [R22.64], R24 ;  /* 0x0000001816003986 */ /* 0x0001e2000c101504 */
[----:B------:R-:W-:-:S02]  /*7eb10*/  LEA.HI.X.SX32 R21, R25, R2, 0x1, P6 ;  /* 0x0000000219157211 */ /* 0x000fc400030f0eff */
[C---:B0-----:R-:W-:Y:S02]  /*7eb20*/  LEA R22, P6, R3.reuse, R0, 0x1 ;  /* 0x0000000003167211 */ /* 0x041fe400078c08ff */
[----:B------:R-:W-:Y:S02]  /*7eb30*/  PRMT R24, R14, 0x7632, R24 ;  /* 0x000076320e187816 */ /* 0x000fe40000000018 */
[----:B------:R-:W-:Y:S01]  /*7eb40*/  LEA.HI.X.SX32 R23, R3, R2, 0x1, P6 ;  /* 0x0000000203177211 */ /* 0x000fe200030f0eff */
[----:B------:R0:W-:Y:S01]  /*7eb50*/  @P5 STG.E.U16 [R20.64], R14 ;  /* 0x0000000e14005986 */ /* 0x0001e2000c101504 */
[----:B----4-:R-:W-:-:S03]  /*7eb60*/  ISETP.LT.AND P3, PT, R15, c[0x0][0x17c], !P0 ;  /* 0x00005f000f007a0c */ /* 0x010fc60004761270 */
[----:B------:R-:W4:Y:S04]  /*7eb70*/  LDL.LU R15, [R1+0x1fb8] ;  /* 0x001fb800010f7983 */ /* 0x000f280000300800 */
[----:B------:R1:W-:Y:S01]  /*7eb80*/  @P2 STG.E.U16 [R22.64], R24 ;  /* 0x0000001816002986 */ /* 0x0003e2000c101504 */
[----:B---3--:R-:W-:-:S03]  /*7eb90*/  ISETP.LT.AND P5, PT, R9, c[0x0][0x17c], !P0 ;  /* 0x00005f0009007a0c */ /* 0x008fc600047a1270 */
[----:B------:R-:W3:Y:S04]  /*7eba0*/  LDL.LU R9, [R1+0x1fbc] ;  /* 0x001fbc0001097983 */ /* 0x000ee80000300800 */
        /* <DEDUP_REMOVED lines=75> */
[----:B------:R-:W-:Y:S02]  /*7f060*/  PRMT R25, R14, 0x7632, R25 ;  /* 0x000076320e197816 */ /* 0x000fe40000000019 */
[C---:B0-----:R-:W-:Y:S01]  /*7f070*/  LEA R22, P6, R3.reuse, R0, 0x1 ;  /* 0x0000000003167211 */ /* 0x041fe200078c08ff */
[----:B------:R0:W-:Y:S03]  /*7f080*/  @P1 STG.E.U16 [R20.64], R14 ;  /* 0x0000000e14001986 */ /* 0x0001e6000c101504 */
[----:B------:R-:W-:Y:S02]  /*7f090*/  LEA.HI.X.SX32 R23, R3, R2, 0x1, P6 ;  /* 0x0000000203177211 */ /* 0x000fe400030f0eff */
[----:B----4-:R-:W-:Y:S02]  /*7f0a0*/  ISETP.LT.AND P2, PT, R15, c[0x0][0x17c], !P0 ;  /* 0x00005f000f007a0c */ /* 0x010fe40004741270 */
        /* <DEDUP_REMOVED lines=36> */
[----:B------:R0:W-:Y:S04]  /*7f2f0*/  @P1 STG.E.U16 [R22.64], R25 ;  /* 0x0000001916001986 */ /* 0x0001e8000c101504 */
[----:B------:R1:W-:Y:S01]  /*7f300*/  @P4 STG.E.U16 [R20.64], R14 ;  /* 0x0000000e14004986 */ /* 0x0003e2000c101504 */
[C---:B0-----:R-:W-:Y:S02]  /*7f310*/  LEA R22, P6, R3.reuse, R0, 0x1 ;  /* 0x0000000003167211 */ /* 0x041fe400078c08ff */
[----:B------:R-:W-:Y:S02]  /*7f320*/  PRMT R25, R14, 0x7632, R25 ;  /* 0x000076320e197816 */ /* 0x000fe40000000019 */
[----:B------:R-:W-:-:S02]  /*7f330*/  LEA.HI.X.SX32 R23, R3, R2, 0x1, P6 ;  /* 0x0000000203177211 */ /* 0x000fc400030f0eff */
[----:B----4-:R-:W-:Y:S02]  /*7f340*/  ISETP.LT.AND P1, PT, R15, c[0x0][0x17c], !P0 ;  /* 0x00005f000f007a0c */ /* 0x010fe40004721270 */
[----:B------:R-:W4:Y:S04]  /*7f350*/  LDL.LU R15, [R1+0x2000] ;  /* 0x00200000010f7983 */ /* 0x000f280000300800 */
[----:B------:R0:W-:Y:S01]  /*7f360*/  @P3 STG.E.U16 [R22.64], R25 ;  /* 0x0000001916003986 */ /* 0x0001e2000c101504 */
[----:B---3--:R-:W-:-:S03]  /*7f370*/  ISETP.LT.AND P4, PT, R9, c[0x0][0x17c], !P0 ;  /* 0x00005f0009007a0c */ /* 0x008fc60004781270 */
[----:B------:R-:W3:Y:S04]  /*7f380*/  LDL.LU R9, [R1+0x2004] ;  /* 0x0020040001097983 */ /* 0x000ee80000300800 */
[----:B-1----:R-:W3:Y:S01]  /*7f390*/  LDL.LU R14, [R1+0x80] ;  /* 0x00008000010e7983 */ /* 0x002ee20000300800 */
[----:B--2---:R-:W-:-:S03]  /*7f3a0*/  ISETP.LT.AND P3, PT, R4, c[0x0][0x17c], !P0 ;  /* 0x00005f0004007a0c */ /* 0x004fc60004761270 */
[----:B------:R-:W2:Y:S01]  /*7f3b0*/  LDL.LU R4, [R1+0x2008] ;  /* 0x0020080001047983 */ /* 0x000ea20000300800 */
[----:B------:R-:W-:-:S04]  /*7f3c0*/  IADD3 R24, R3, c[0x0][0x198], RZ ;  /* 0x0000660003187a10 */ /* 0x000fc80007ffe0ff */
        /* <DEDUP_REMOVED lines=239> */
[----:B------:R-:W-:-:S03]  /*802c0*/  IADD3 R24, R3, c[0x0][0x198], RZ ;  /* 0x0000660003187a10 */ /* 0x000fc60007ffe0ff */
[----:B------:R1:W-:Y:S01]  /*802d0*/  @P3 STG.E.U16 [R20.64], R14 ;  /* 0x0000000e14003986 */ /* 0x0003e2000c101504 */
[C---:B0-----:R-:W-:Y:S02]  /*802e0*/  LEA R22, P6, R3.reuse, R0, 0x1 ;  /* 0x0000000003167211 */ /* 0x041fe400078c08ff */
[----:B------:R-:W-:Y:S02]  /*802f0*/  PRMT R25, R14, 0x7632, R25 ;  /* 0x000076320e197816 */ /* 0x000fe40000000019 */
[----:B------:R-:W-:Y:S02]  /*80300*/  LEA.HI.X.SX32 R23, R3, R2, 0x1, P6 ;  /* 0x0000000203177211 */ /* 0x000fe400030f0eff */
[C---:B-1----:R-:W-:Y:S02]  /*80310*/  LEA R20, P6, R24.reuse, R0, 0x1 ;  /* 0x0000000018147211 */ /* 0x042fe400078c08ff */
[----:B----4-:R-:W-:Y:S02]  /*80320*/  ISETP.LT.AND P4, PT, R15, c[0x0][0x17c], !P0 ;  /* 0x00005f000f007a0c */ /* 0x010fe40004781270 */
[----:B------:R-:W-:Y:S01]  /*80330*/  LEA.HI.X.SX32 R21, R24, R2, 0x1, P6 ;  /* 0x0000000218157211 */ /* 0x000fe200030f0eff */
[----:B------:R-:W4:Y:S01]  /*80340*/  LDL.LU R15, [R1+0x2090] ;  /* 0x00209000010f7983 */ /* 0x000f220000300800 */
[----:B---3--:R-:W-:-:S03]  /*80350*/  ISETP.LT.AND P3, PT, R9, c[0x0][0x17c], !P0 ;  /* 0x00005f0009007a0c */ /* 0x008fc60004761270 */
[----:B------:R0:W-:Y:S04]  /*80360*/  @P5 STG.E.U16 [R22.64], R25 ;  /* 0x0000001916005986 */ /* 0x0001e8000c101504 */
[----:B------:R-:W3:Y:S04]  /*80370*/  LDL.LU R9, [R1+0x2094] ;  /* 0x0020940001097983 */ /* 0x000ee80000300800 */
[----:B------:R-:W3:Y:S04]  /*80380*/  LDL.LU R14, [R1+0x2c] ;  /* 0x00002c00010e7983 */ /* 0x000ee80000300800 */
[----:B------:R1:W-:Y:S01]  /*80390*/  @P2 STG.E.U16 [R20.64], R29 ;  /* 0x0000001d14002986 */ /* 0x0003e2000c101504 */
[----:B0-----:R-:W-:-:S02]  /*803a0*/  PRMT R25, R29, 0x7632, R25 ;  /* 0x000076321d197816 */ /* 0x001fc40000000019 */
[----:B--2---:R-:W-:Y:S02]  /*803b0*/  ISETP.LT.AND P5, PT, R4, c[0x0][0x17c], !P0 ;  /* 0x00005f0004007a0c */ /* 0x004fe400047a1270 */
[----:B------:R-:W2:Y:S04]  /*803c0*/  LDL.LU R4, [R1+0x2098] ;  /* 0x0020980001047983 */ /* 0x000ea80000300800 */
[----:B-1----:R-:W2:Y:S01]  /*803d0*/  LDL.LU R29, [R1+0x209c] ;  /* 0x00209c00011d7983 */ /* 0x002ea20000300800 */
[----:B------:R-:W-:-:S04]  /*803e0*/  IADD3 R3, R24, c[0x0][0x198], RZ ;  /* 0x0000660018037a10 */ /* 0x000fc80007ffe0ff */
[C---:B------:R-:W-:Y:S02]  /*803f0*/  LEA R22, P6, R3.reuse, R0, 0x1 ;  /* 0x0000000003167211 */ /* 0x040fe400078c08ff */
[C---:B------:R-:W-:Y:S02]  /*80400*/  IADD3 R24, R3.reuse, c[0x0][0x198], RZ ;  /* 0x0000660003187a10 */ /* 0x040fe40007ffe0ff */
[----:B------:R-:W-:Y:S02]  /*80410*/  LEA.HI.X.SX32 R23, R3, R2, 0x1, P6 ;  /* 0x0000000203177211 */ /* 0x000fe400030f0eff */
        /* <DEDUP_REMOVED lines=12> */
[----:B------:R-:W3:Y:S01]  /*804e0*/  LDL.LU R9, [R1+0x20a0] ;  /* 0x0020a00001097983 */ /* 0x000ee20000300800 */
[----:B--2---:R-:W-:-:S03]  /*804f0*/  ISETP.LT.AND P4, PT, R4, c[0x0][0x17c], !P0 ;  /* 0x00005f0004007a0c */ /* 0x004fc60004781270 */
[----:B------:R-:W2:Y:S01]  /*80500*/  LDL.LU R4, [R1+0x20a4] ;  /* 0x0020a40001047983 */ /* 0x000ea20000300800 */
[----:B------:R-:W-:-:S03]  /*80510*/  ISETP.LT.AND P3, PT, R29, c[0x0][0x17c], !P0 ;  /* 0x00005f001d007a0c */ /* 0x000fc60004761270 */
[----:B0-----:R-:W2:Y:S04]  /*80520*/  LDL.LU R8, [R1+0x4c] ;  /* 0x00004c0001087983 */ /* 0x001ea80000300800 */
[----:B------:R-:W2:Y:S01]  /*80530*/  LDL.LU R29, [R1+0x20a8] ;  /* 0x0020a800011d7983 */ /* 0x000ea20000300800 */
[----:B------:R-:W-:-:S04]  /*80540*/  IADD3 R21, R3, c[0x0][0x198], RZ ;  /* 0x0000660003157a10 */ /* 0x000fc80007ffe0ff */
[C---:B------:R-:W-:Y:S02]  /*80550*/  LEA R20, P6, R21.reuse, R0, 0x1 ;  /* 0x0000000015147211 */ /* 0x040fe400078c08ff */
[C---:B------:R-:W-:Y:S02]  /*80560*/  IADD3 R3, R21.reuse, c[0x0][0x198], RZ ;  /* 0x0000660015037a10 */ /* 0x040fe40007ffe0ff */
[----:B------:R-:W-:Y:S02]  /*80570*/  LEA.HI.X.SX32 R21, R21, R2, 0x1, P6 ;  /* 0x0000000215157211 */ /* 0x000fe400030f0eff */
[C---:B-1----:R-:W-:Y:S02]  /*80580*/  LEA R22, P6, R3.reuse, R0, 0x1 ;  /* 0x0000000003167211 */ /* 0x042fe400078c08ff */
[----:B------:R-:W-:Y:S01]  /*80590*/  IADD3 R25, R3, c[0x0][0x198], RZ ;  /* 0x0000660003197a10 */ /* 0x000fe20007ffe0ff */
[----:B------:R0:W-:Y:S01]  /*805a0*/  @P5 STG.E.U16 [R20.64], R14 ;  /* 0x0000000e14005986 */ /* 0x0001e2000c101504 */
[----:B------:R-:W-:-:S02]  /*805b0*/  PRMT R24, R14, 0x7632, R24 ;  /* 0x000076320e187816 */ /* 0x000fc40000000018 */
[----:B------:R-:W-:Y:S02]  /*805c0*/  LEA.HI.X.SX32 R23, R3, R2, 0x1, P6 ;  /* 0x0000000203177211 */ /* 0x000fe400030f0eff */
[----:B------:R-:W-:-:S03]  /*805d0*/  IADD3 R3, R25, c[0x0][0x198], RZ ;  /* 0x0000660019037a10 */ /* 0x000fc60007ffe0ff */
[----:B------:R1:W-:Y:S01]  /*805e0*/  @P2 STG.E.U16 [R22.64], R24 ;  /* 0x0000001816002986 */ /* 0x0003e2000c101504 */
[----:B0-----:R-:W-:-:S03]  /*805f0*/  LEA R20, P6, R25, R0, 0x1 ;  /* 0x0000000019147211 */ /* 0x001fc600078c08ff */
[----:B------:R-:W2:Y:S01]  /*80600*/  LDL.LU R14, [R1+0x231c] ;  /* 0x00231c00010e7983 */ /* 0x000ea20000300800 */
[----:B------:R-:W-:Y:S02]  /*80610*/  LEA.HI.X.SX32 R21, R25, R2, 0x1, P6 ;  /* 0x0000000219157211 */ /* 0x000fe400030f0eff */
[----:B-1----:R-:W-:Y:S02]  /*80620*/  LEA R22, P6, R3, R0, 0x1 ;  /* 0x0000000003167211 */ /* 0x002fe400078c08ff */
[----:B----4-:R-:W-:Y:S02]  /*80630*/  PRMT R24, R15, 0x7632, R24 ;  /* 0x000076320f187816 */ /* 0x010fe40000000018 */
[----:B------:R-:W-:Y:S02]  /*80640*/  LEA.HI.X.SX32 R23, R3, R2, 0x1, P6 ;  /* 0x0000000203177211 */ /* 0x000fe400030f0eff */
[----:B---3--:R-:W-:Y:S01]  /*80650*/  ISETP.LT.AND P5, PT, R9, c[0x0][0x17c], !P0 ;  /* 0x00005f0009007a0c */ /* 0x008fe200047a1270 */
[----:B------:R0:W-:Y:S04]  /*80660*/  @P1 STG.E.U16 [R20.64], R15 ;  /* 0x0000000f14001986 */ /* 0x0001e8000c101504 */
[----:B------:R-:W3:Y:S04]  /*80670*/  LDL.LU R9, [R1+0x5c] ;  /* 0x00005c0001097983 */ /* 0x000ee80000300800 */
[----:B------:R1:W-:Y:S01]  /*80680*/  @P4 STG.E.U16 [R22.64], R24 ;  /* 0x0000001816004986 */ /* 0x0003e2000c101504 */
[----:B--2---:R-:W-:-:S03]  /*80690*/  ISETP.LT.AND P2, PT, R4, c[0x0][0x17c], !P0 ;  /* 0x00005f0004007a0c */ /* 0x004fc60004741270 */
[----:B------:R-:W2:Y:S04]  /*806a0*/  LDL.LU R4, [R1+0x20b0] ;  /* 0x0020b00001047983 */ /* 0x000ea80000300800 */
[----:B0-----:R-:W4:Y:S01]  /*806b0*/  LDL.LU R15, [R1+0x2318] ;  /* 0x00231800010f7983 */ /* 0x001f220000300800 */
[----:B------:R-:W-:-:S03]  /*806c0*/  ISETP.LT.AND P1, PT, R29, c[0x0][0x17c], !P0 ;  /* 0x00005f001d007a0c */ /* 0x000fc60004721270 */
[----:B------:R-:W3:Y:S04]  /*806d0*/  LDL.LU R29, [R1+0x6c] ;  /* 0x00006c00011d7983 */ /* 0x000ee80000300800 */
[----:B-1----:R-:W3:Y:S01]  /*806e0*/  LDL.LU R23, [R1+0x20ac] ;  /* 0x0020ac0001177983 */ /* 0x002ee20000300800 */
[----:B------:R-:W-:-:S04]  /*806f0*/  IADD3 R25, R3, c[0x0][0x198], RZ ;  /* 0x0000660003197a10 */ /* 0x000fc80007ffe0ff */
[C---:B------:R-:W-:Y:S02]  /*80700*/  LEA R20, P6, R25.reuse, R0, 0x1 ;  /* 0x0000000019147211 */ /* 0x040fe400078c08ff */
[C---:B------:R-:W-:Y:S02]  /*80710*/  IADD3 R3, R25.reuse, c[0x0][0x198], RZ ;  /* 0x0000660019037a10 */ /* 0x040fe40007ffe0ff */
[----:B------:R-:W-:Y:S02]  /*80720*/  LEA.HI.X.SX32 R21, R25, R2, 0x1, P6 ;  /* 0x0000000219157211 */ /* 0x000fe400030f0eff */
[----:B------:R-:W-:Y:S02]  /*80730*/  LEA R22, P6, R3, R0, 0x1 ;  /* 0x0000000003167211 */ /* 0x000fe400078c08ff */
[----:B------:R-:W-:Y:S01]  /*80740*/  PRMT R24, R8, 0x7632, R24 ;  /* 0x0000763208187816 */ /* 0x000fe20000000018 */
[----:B------:R0:W-:Y:S01]  /*80750*/  @P3 STG.E.U16 [R20.64], R8 ;  /* 0x0000000814003986 */ /* 0x0001e2000c101504 */
[----:B--2---:R-:W-:-:S03]  /*80760*/  ISETP.LT.AND P3, PT, R4, c[0x0][0x17c], !P0 ;  /* 0x00005f0004007a0c */ /* 0x004fc60004761270 */
[----:B------:R-:W2:Y:S04]  /*80770*/  LDL.LU R4, [R1+0x20bc] ;  /* 0x0020bc0001047983 */ /* 0x000ea80000300800 */
[----:B0-----:R-:W2:Y:S01]  /*80780*/  LDL.LU R8, [R1+0x7c] ;  /* 0x00007c0001087983 */ /* 0x001ea20000300800 */
[----:B---3--:R-:W-:Y:S02]  /*80790*/  ISETP.LT.AND P4, PT, R23, c[0x0][0x17c], !P0 ;  /* 0x00005f0017007a0c */ /* 0x008fe40004781270 */
[----:B------:R-:W-:-:S05]  /*807a0*/  LEA.HI.X.SX32 R23, R3, R2, 0x1, P6 ;  /* 0x0000000203177211 */ /* 0x000fca00030f0eff */
[----:B------:R0:W-:Y:S04]  /*807b0*/  @P5 STG.E.U16 [R22.64], R24 ;  /* 0x0000001816005986 */ /* 0x0001e8000c101504 */
[----:B0-----:R-:W3:Y:S01]  /*807c0*/  LDL.LU R23, [R1+0x20b4] ;  /* 0x0020b40001177983 */ /* 0x001ee20000300800 */
[----:B------:R-:W-:-:S04]  /*807d0*/  IADD3 R25, R3, c[0x0][0x198], RZ ;  /* 0x0000660003197a10 */ /* 0x000fc80007ffe0ff */
[C---:B------:R-:W-:Y:S02]  /*807e0*/  LEA R20, P6, R25.reuse, R0, 0x1 ;  /* 0x0000000019147211 */ /* 0x040fe400078c08ff */
[C---:B------:R-:W-:Y:S02]  /*807f0*/  IADD3 R3, R25.reuse, c[0x0][0x198], RZ ;  /* 0x0000660019037a10 */ /* 0x040fe40007ffe0ff */
[----:B------:R-:W-:Y:S02]  /*80800*/  LEA.HI.X.SX32 R21, R25, R2, 0x1, P6 ;  /* 0x0000000219157211 */ /* 0x000fe400030f0eff */
[C---:B------:R-:W-:Y:S02]  /*80810*/  LEA R22, P6, R3.reuse, R0, 0x1 ;  /* 0x0000000003167211 */ /* 0x040fe400078c08ff */
[----:B------:R-:W-:Y:S02]  /*80820*/  IADD3 R25, R3, c[0x0][0x198], RZ ;  /* 0x0000660003197a10 */ /* 0x000fe40007ffe0ff */
[----:B---3--:R-:W-:-:S02]  /*80830*/  ISETP.LT.AND P5, PT, R23, c[0x0][0x17c], !P0 ;  /* 0x00005f0017007a0c */ /* 0x008fc400047a1270 */
[----:B------:R-:W-:Y:S02]  /*80840*/  LEA.HI.X.SX32 R23, R3, R2, 0x1, P6 ;  /* 0x0000000203177211 */ /* 0x000fe400030f0eff */
[----:B------:R-:W3:Y:S01]  /*80850*/  LDL.LU R3, [R1+0x20b8] ;  /* 0x0020b80001037983 */ /* 0x000ee20000300800 */
[----:B------:R-:W-:-:S03]  /*80860*/  PRMT R24, R9, 0x7632, R24 ;  /* 0x0000763209187816 */ /* 0x000fc60000000018 */
[----:B------:R0:W-:Y:S04]  /*80870*/  @P2 STG.E.U16 [R20.64], R9 ;  /* 0x0000000914002986 */ /* 0x0001e8000c101504 */
[----:B------:R1:W-:Y:S01]  /*80880*/  @P1 STG.E.U16 [R22.64], R24 ;  /* 0x0000001816001986 */ /* 0x0003e2000c101504 */
[----:B0-----:R-:W-:-:S03]  /*80890*/  LEA R20, P6, R25, R0, 0x1 ;  /* 0x0000000019147211 */ /* 0x001fc600078c08ff */
[----:B------:R-:W4:Y:S01]  /*808a0*/  LDL.LU R9, [R1+0x8c] ;  /* 0x00008c0001097983 */ /* 0x000f220000300800 */
[----:B------:R-:W-:Y:S02]  /*808b0*/  LEA.HI.X.SX32 R21, R25, R2, 0x1, P6 ;  /* 0x0000000219157211 */ /* 0x000fe400030f0eff */
[----:B--2---:R-:W-:Y:S02]  /*808c0*/  ISETP.LT.AND P1, PT, R4, c[0x0][0x17c], !P0 ;  /* 0x00005f0004007a0c */ /* 0x004fe40004721270 */
[----:B------:R-:W2:Y:S01]  /*808d0*/  LDL.LU R4, [R1+0x9c] ;  /* 0x00009c0001047983 */ /* 0x000ea20000300800 */
[----:B-1----:R-:W-:-:S03]  /*808e0*/  PRMT R24, R29, 0x7632, R24 ;  /* 0x000076321d187816 */ /* 0x002fc60000000018 */
[----:B------:R0:W-:Y:S01]  /*808f0*/  @P4 STG.E.U16 [R20.64], R29 ;  /* 0x0000001d14004986 */ /* 0x0001e2000c101504 */
[----:B---3--:R-:W-:Y:S02]  /*80900*/  ISETP.LT.AND P2, PT, R3, c[0x0][0x17c], !P0 ;  /* 0x00005f0003007a0c */ /* 0x008fe40004741270 */
[----:B------:R-:W-:-:S04]  /*80910*/  IADD3 R3, R25, c[0x0][0x198], RZ ;  /* 0x0000660019037a10 */ /* 0x000fc80007ffe0ff */
[C---:B------:R-:W-:Y:S02]  /*80920*/  LEA R22, P6, R3.reuse, R0, 0x1 ;  /* 0x0000000003167211 */ /* 0x040fe400078c08ff */
[C---:B------:R-:W-:Y:S02]  /*80930*/  IADD3 R25, R3.reuse, c[0x0][0x198], RZ ;  /* 0x0000660003197a10 */ /* 0x040fe40007ffe0ff */
[----:B------:R-:W-:Y:S02]  /*80940*/  LEA.HI.X.SX32 R23, R3, R2, 0x1, P6 ;  /* 0x0000000203177211 */ /* 0x000fe400030f0eff */
[----:B------:R-:W3:Y:S04]  /*80950*/  LDL.LU R3, [R1+0x20c0] ;  /* 0x0020c00001037983 */ /* 0x000ee80000300800 */
[----:B0-----:R-:W2:Y:S04]  /*80960*/  LDL.LU R29, [R1+0x2314] ;  /* 0x00231400011d7983 */ /* 0x001ea80000300800 */
[----:B------:R0:W-:Y:S04]  /*80970*/  @P3 STG.E.U16 [R22.64], R24 ;  /* 0x0000001816003986 */ /* 0x0001e8000c101504 */
[----:B0-----:R-:W2:Y:S01]  /*80980*/  LDL.LU R23, [R1+0x20c4] ;  /* 0x0020c40001177983 */ /* 0x001ea20000300800 */
[----:B------:R-:W-:-:S04]  /*80990*/  LEA R20, P6, R25, R0, 0x1 ;  /* 0x0000000019147211 */ /* 0x000fc800078c08ff */
[----:B------:R-:W-:Y:S02]  /*809a0*/  LEA.HI.X.SX32 R21, R25, R2, 0x1, P6 ;  /* 0x0000000219157211 */ /* 0x000fe400030f0eff */
[----:B------:R-:W-:-:S03]  /*809b0*/  PRMT R24, R8, 0x7632, R24 ;  /* 0x0000763208187816 */ /* 0x000fc60000000018 */
[----:B------:R0:W-:Y:S01]  /*809c0*/  @P5 STG.E.U16 [R20.64], R8 ;  /* 0x0000000814005986 */ /* 0x0001e2000c101504 */
[----:B---3--:R-:W-:Y:S02]  /*809d0*/  ISETP.LT.AND P4, PT, R3, c[0x0][0x17c], !P0 ;  /* 0x00005f0003007a0c */ /* 0x008fe40004781270 */
[----:B------:R-:W-:-:S04]  /*809e0*/  IADD3 R3, R25, c[0x0][0x198], RZ ;  /* 0x0000660019037a10 */ /* 0x000fc80007ffe0ff */
[C---:B------:R-:W-:Y:S02]  /*809f0*/  LEA R22, P6, R3.reuse, R0, 0x1 ;  /* 0x0000000003167211 */ /* 0x040fe400078c08ff */
[----:B------:R-:W-:Y:S02]  /*80a00*/  IADD3 R25, R3, c[0x0][0x198], RZ ;  /* 0x0000660003197a10 */ /* 0x000fe40007ffe0ff */
[----:B--2---:R-:W-:Y:S02]  /*80a10*/  ISETP.LT.AND P3, PT, R23, c[0x0][0x17c], !P0 ;  /* 0x00005f0017007a0c */ /* 0x004fe40004761270 */
[----:B------:R-:W-:Y:S02]  /*80a20*/  LEA.HI.X.SX32 R23, R3, R2, 0x1, P6 ;  /* 0x0000000203177211 */ /* 0x000fe400030f0eff */
[----:B------:R-:W2:Y:S04]  /*80a30*/  LDL.LU R3, [R1+0x20c8] ;  /* 0x0020c80001037983 */ /* 0x000ea80000300800 */
[----:B0-----:R-:W3:Y:S04]  /*80a40*/  LDL.LU R8, [R1+0x2310] ;  /* 0x0023100001087983 */ /* 0x001ee80000300800 */
[----:B------:R0:W-:Y:S04]  /*80a50*/  @P2 STG.E.U16 [R22.64], R24 ;  /* 0x0000001816002986 */ /* 0x0001e8000c101504 */
[----:B0-----:R-:W3:Y:S01]  /*80a60*/  LDL.LU R23, [R1+0x20cc] ;  /* 0x0020cc0001177983 */ /* 0x001ee20000300800 */
[----:B------:R-:W-:-:S04]  /*80a70*/  LEA R20, P6, R25, R0, 0x1 ;  /* 0x0000000019147211 */ /* 0x000fc800078c08ff */
[----:B------:R-:W-:Y:S02]  /*80a80*/  LEA.HI.X.SX32 R21, R25, R2, 0x1, P6 ;  /* 0x0000000219157211 */ /* 0x000fe400030f0eff */
[----:B----4-:R-:W-:-:S03]  /*80a90*/  PRMT R24, R9, 0x7632, R24 ;  /* 0x0000763209187816 */ /* 0x010fc60000000018 */
[----:B------:R0:W-:Y:S01]  /*80aa0*/  @P1 STG.E.U16 [R20.64], R9 ;  /* 0x0000000914001986 */ /* 0x0001e2000c101504 */
[----:B--2---:R-:W-:Y:S02]  /*80ab0*/  ISETP.LT.AND P5, PT, R3, c[0x0][0x17c], !P0 ;  /* 0x00005f0003007a0c */ /* 0x004fe400047a1270 */
[----:B------:R-:W-:-:S04]  /*80ac0*/  IADD3 R3, R25, c[0x0][0x198], RZ ;  /* 0x0000660019037a10 */ /* 0x000fc80007ffe0ff */
[C---:B------:R-:W-:Y:S02]  /*80ad0*/  LEA R22, P6, R3.reuse, R0, 0x1 ;  /* 0x0000000003167211 */ /* 0x040fe400078c08ff */
[----:B------:R-:W-:Y:S02]  /*80ae0*/  IADD3 R25, R3, c[0x0][0x198], RZ ;  /* 0x0000660003197a10 */ /* 0x000fe40007ffe0ff */
[----:B---3--:R-:W-:Y:S02]  /*80af0*/  ISETP.LT.AND P2, PT, R23, c[0x0][0x17c], !P0 ;  /* 0x00005f0017007a0c */ /* 0x008fe40004741270 */
[----:B------:R-:W-:Y:S02]  /*80b00*/  LEA.HI.X.SX32 R23, R3, R2, 0x1, P6 ;  /* 0x0000000203177211 */ /* 0x000fe400030f0eff */
[----:B------:R-:W2:Y:S04]  /*80b10*/  LDL.LU R3, [R1+0x20d0] ;  /* 0x0020d00001037983 */ /* 0x000ea80000300800 */
[----:B0-----:R-:W3:Y:S04]  /*80b20*/  LDL.LU R9, [R1+0x230c] ;  /* 0x00230c0001097983 */ /* 0x001ee80000300800 */
[----:B------:R0:W-:Y:S04]  /*80b30*/  @P4 STG.E.U16 [R22.64], R24 ;  /* 0x0000001816004986 */ /* 0x0001e8000c101504 */
[----:B0-----:R-:W4:Y:S01]  /*80b40*/  LDL.LU R23, [R1+0x20d4] ;  /* 0x0020d40001177983 */ /* 0x001f220000300800 */
[----:B------:R-:W-:-:S04]  /*80b50*/  LEA R20, P6, R25, R0, 0x1 ;  /* 0x0000000019147211 */ /* 0x000fc800078c08ff */
[----:B------:R-:W-:Y:S02]  /*80b60*/  LEA.HI.X.SX32 R21, R25, R2, 0x1, P6 ;  /* 0x0000000219157211 */ /* 0x000fe400030f0eff */
[----:B------:R-:W-:-:S03]  /*80b70*/  PRMT R24, R4, 0x7632, R24 ;  /* 0x0000763204187816 */ /* 0x000fc60000000018 */
[----:B------:R0:W-:Y:S01]  /*80b80*/  @P3 STG.E.U16 [R20.64], R4 ;  /* 0x0000000414003986 */ /* 0x0001e2000c101504 */
[----:B--2---:R-:W-:Y:S02]  /*80b90*/  ISETP.LT.AND P1, PT, R3, c[0x0][0x17c], !P0 ;  /* 0x00005f0003007a0c */ /* 0x004fe40004721270 */
[----:B------:R-:W-:-:S04]  /*80ba0*/  IADD3 R3, R25, c[0x0][0x198], RZ ;  /* 0x0000660019037a10 */ /* 0x000fc80007ffe0ff */
[C---:B------:R-:W-:Y:S02]  /*80bb0*/  LEA R22, P6, R3.reuse, R0, 0x1 ;  /* 0x0000000003167211 */ /* 0x040fe400078c08ff */
[----:B------:R-:W-:Y:S02]  /*80bc0*/  IADD3 R25, R3, c[0x0][0x198], RZ ;  /* 0x0000660003197a10 */ /* 0x000fe40007ffe0ff */
[----:B----4-:R-:W-:Y:S02]  /*80bd0*/  ISETP.LT.AND P4, PT, R23, c[0x0][0x17c], !P0 ;  /* 0x00005f0017007a0c */ /* 0x010fe40004781270 */
[----:B------:R-:W-:Y:S02]  /*80be0*/  LEA.HI.X.SX32 R23, R3, R2, 0x1, P6 ;  /* 0x0000000203177211 */ /* 0x000fe400030f0eff */
[----:B------:R-:W2:Y:S04]  /*80bf0*/  LDL.LU R3, [R1+0x20d8] ;  /* 0x0020d80001037983 */ /* 0x000ea80000300800 */
[----:B0-----:R-:W4:Y:S04]  /*80c00*/  LDL.LU R4, [R1+0x2308] ;  /* 0x0023080001047983 */ /* 0x001f280000300800 */
[----:B------:R0:W-:Y:S04]  /*80c10*/  @P5 STG.E.U16 [R22.64], R24 ;  /* 0x0000001816005986 */ /* 0x0001e8000c101504 */
[----:B0-----:R-:W3:Y:S04]  /*80c20*/  LDL.LU R22, [R1] ;  /* 0x0000000001167983 */ /* 0x001ee80000300800 */
[----:B------:R-:W4:Y:S01]  /*80c30*/  LDL.LU R23, [R1+0x20dc] ;  /* 0x0020dc0001177983 */ /* 0x000f220000300800 */
[----:B------:R-:W-:-:S04]  /*80c40*/  LEA R20, P6, R25, R0, 0x1 ;  /* 0x0000000019147211 */ /* 0x000fc800078c08ff */
[----:B------:R-:W-:Y:S02]  /*80c50*/  LEA.HI.X.SX32 R21, R25, R2, 0x1, P6 ;  /* 0x0000000219157211 */ /* 0x000fe400030f0eff */
[----:B--2---:R-:W-:Y:S02]  /*80c60*/  ISETP.LT.AND P3, PT, R3, c[0x0][0x17c], !P0 ;  /* 0x00005f0003007a0c */ /* 0x004fe40004761270 */
[----:B------:R-:W-:Y:S01]  /*80c70*/  IADD3 R3, R25, c[0x0][0x198], RZ ;  /* 0x0000660019037a10 */ /* 0x000fe20007ffe0ff */
[----:B---3--:R-:W-:Y:S01]  /*80c80*/  IMAD.MOV.U32 R24, RZ, RZ, R22 ;  /* 0x000000ffff187224 */ /* 0x008fe200078e0016 */
[----:B----4-:R-:W-:-:S03]  /*80c90*/  ISETP.LT.AND P5, PT, R23, c[0x0][0x17c], !P0 ;  /* 0x00005f0017007a0c */ /* 0x010fc600047a1270 */
[----:B------:R-:W-:Y:S01]  /*80ca0*/  IMAD.MOV.U32 R23, RZ, RZ, R24 ;  /* 0x000000ffff177224 */ /* 0x000fe200078e0018 */
[C---:B------:R-:W-:Y:S02]  /*80cb0*/  LEA R22, P6, R3.reuse, R0, 0x1 ;  /* 0x0000000003167211 */ /* 0x040fe400078c08ff */
[C---:B------:R-:W-:Y:S02]  /*80cc0*/  IADD3 R24, R3.reuse, c[0x0][0x198], RZ ;  /* 0x0000660003187a10 */ /* 0x040fe40007ffe0ff */
[----:B------:R0:W-:Y:S02]  /*80cd0*/  @P2 STG.E.U16 [R20.64], R23 ;  /* 0x0000001714002986 */ /* 0x0001e4000c101504 */
[----:B0-----:R-:W-:Y:S01]  /*80ce0*/  IMAD.MOV.U32 R21, RZ, RZ, R23 ;  /* 0x000000ffff157224 */ /* 0x001fe200078e0017 */
[----:B------:R-:W-:Y:S02]  /*80cf0*/  LEA.HI.X.SX32 R23, R3, R2, 0x1, P6 ;  /* 0x0000000203177211 */ /* 0x000fe400030f0eff */
[----:B------:R-:W2:Y:S01]  /*80d00*/  LDL.LU R3, [R1+0x20e0] ;  /* 0x0020e00001037983 */ /* 0x000ea20000300800 */
[----:B------:R-:W-:-:S02]  /*80d10*/  LEA R20, P6, R24, R0, 0x1 ;  /* 0x0000000018147211 */ /* 0x000fc400078c08ff */
[----:B------:R-:W-:Y:S02]  /*80d20*/  PRMT R25, R21, 0x7632, R25 ;  /* 0x0000763215197816 */ /* 0x000fe40000000019 */
[C---:B------:R-:W-:Y:S02]  /*80d30*/  LEA.HI.X.SX32 R21, R24.reuse, R2, 0x1, P6 ;  /* 0x0000000218157211 */ /* 0x040fe400030f0eff */
[----:B--2---:R-:W-:Y:S02]  /*80d40*/  ISETP.LT.AND P2, PT, R3, c[0x0][0x17c], !P0 ;  /* 0x00005f0003007a0c */ /* 0x004fe40004741270 */
[----:B------:R-:W-:Y:S02]  /*80d50*/  IADD3 R3, R24, c[0x0][0x198], RZ ;  /* 0x0000660018037a10 */ /* 0x000fe40007ffe0ff */
[----:B------:R-:W2:Y:S04]  /*80d60*/  LDL.LU R24, [R1+0x20e4] ;  /* 0x0020e40001187983 */ /* 0x000ea80000300800 */
[----:B------:R0:W-:Y:S02]  /*80d70*/  @P1 STG.E.U16 [R22.64], R25 ;  /* 0x0000001916001986 */ /* 0x0001e4000c101504 */
[----:B0-----:R-:W-:-:S02]  /*80d80*/  LEA R22, P6, R3, R0, 0x1 ;  /* 0x0000000003167211 */ /* 0x001fc400078c08ff */
[----:B------:R-:W3:Y:S02]  /*80d90*/  LDL.LU R25, [R1+0x20f0] ;  /* 0x0020f00001197983 */ /* 0x000ee40000300800 */
[C---:B------:R-:W-:Y:S02]  /*80da0*/  LEA.HI.X.SX32 R23, R3.reuse, R2, 0x1, P6 ;  /* 0x0000000203177211 */ /* 0x040fe400030f0eff */
[----:B--2---:R-:W-:Y:S02]  /*80db0*/  ISETP.LT.AND P1, PT, R24, c[0x0][0x17c], !P0 ;  /* 0x00005f0018007a0c */ /* 0x004fe40004721270 */
[----:B------:R-:W-:Y:S02]  /*80dc0*/  IADD3 R24, R3, c[0x0][0x198], RZ ;  /* 0x0000660003187a10 */ /* 0x000fe40007ffe0ff */
[----:B------:R-:W2:Y:S04]  /*80dd0*/  LDL.LU R3, [R1+0x20e8] ;  /* 0x0020e80001037983 */ /* 0x000ea80000300800 */
[----:B------:R0:W-:Y:S02]  /*80de0*/  @P4 STG.E.U16 [R20.64], R8 ;  /* 0x0000000814004986 */ /* 0x0001e4000c101504 */
[----:B0-----:R-:W-:-:S04]  /*80df0*/  LEA R20, P6, R24, R0, 0x1 ;  /* 0x0000000018147211 */ /* 0x001fc800078c08ff */
[C---:B------:R-:W-:Y:S02]  /*80e00*/  LEA.HI.X.SX32 R21, R24.reuse, R2, 0x1, P6 ;  /* 0x0000000218157211 */ /* 0x040fe400030f0eff */
[----:B--2---:R-:W-:Y:S02]  /*80e10*/  ISETP.LT.AND P4, PT, R3, c[0x0][0x17c], !P0 ;  /* 0x00005f0003007a0c */ /* 0x004fe40004781270 */
[----:B------:R-:W-:Y:S02]  /*80e20*/  IADD3 R3, R24, c[0x0][0x198], RZ ;  /* 0x0000660018037a10 */ /* 0x000fe40007ffe0ff */
[----:B------:R-:W2:Y:S01]  /*80e30*/  LDL.LU R24, [R1+0x20ec] ;  /* 0x0020ec0001187983 */ /* 0x000ea20000300800 */
[----:B------:R-:W-:-:S05]  /*80e40*/  PRMT R8, R8, 0x7632, R8 ;  /* 0x0000763208087816 */ /* 0x000fca0000000008 */
[----:B------:R0:W-:Y:S04]  /*80e50*/  @P3 STG.E.U16 [R22.64], R8 ;  /* 0x0000000816003986 */ /* 0x0001e8000c101504 */
[----:B------:R1:W-:Y:S01]  /*80e60*/  @P5 STG.E.U16 [R20.64], R12 ;  /* 0x0000000c14005986 */ /* 0x0003e2000c101504 */
[C---:B0-----:R-:W-:Y:S02]  /*80e70*/  LEA R22, P6, R3.reuse, R0, 0x1 ;  /* 0x0000000003167211 */ /* 0x041fe400078c08ff */
[C---:B------:R-:W-:Y:S02]  /*80e80*/  IADD3 R8, R3.reuse, c[0x0][0x198], RZ ;  /* 0x0000660003087a10 */ /* 0x040fe40007ffe0ff */
[----:B------:R-:W-:Y:S02]  /*80e90*/  LEA.HI.X.SX32 R23, R3, R2, 0x1, P6 ;  /* 0x0000000203177211 */ /* 0x000fe400030f0eff */
[----:B-1----:R-:W-:-:S02]  /*80ea0*/  LEA R20, P6, R8, R0, 0x1 ;  /* 0x0000000008147211 */ /* 0x002fc400078c08ff */
[----:B---3--:R-:W-:Y:S02]  /*80eb0*/  ISETP.LT.AND P5, PT, R25, c[0x0][0x17c], !P0 ;  /* 0x00005f0019007a0c */ /* 0x008fe400047a1270 */
[C---:B------:R-:W-:Y:S02]  /*80ec0*/  IADD3 R3, R8.reuse, c[0x0][0x198], RZ ;  /* 0x0000660008037a10 */ /* 0x040fe40007ffe0ff */
[----:B------:R-:W-:Y:S02]  /*80ed0*/  LEA.HI.X.SX32 R21, R8, R2, 0x1, P6 ;  /* 0x0000000208157211 */ /* 0x000fe400030f0eff */
[----:B------:R-:W-:-:S05]  /*80ee0*/  PRMT R12, R12, 0x7632, R12 ;  /* 0x000076320c0c7816 */ /* 0x000fca000000000c */
[----:B------:R0:W-:Y:S04]  /*80ef0*/  @P2 STG.E.U16 [R22.64], R12 ;  /* 0x0000000c16002986 */ /* 0x0001e8000c101504 */
[----:B------:R1:W-:Y:S01]  /*80f00*/  @P1 STG.E.U16 [R20.64], R16 ;  /* 0x0000001014001986 */ /* 0x0003e2000c101504 */
[----:B0-----:R-:W-:Y:S02]  /*80f10*/  PRMT R12, R16, 0x7632, R12 ;  /* 0x00007632100c7816 */ /* 0x001fe4000000000c */
[----:B--2---:R-:W-:Y:S02]  /*80f20*/  ISETP.LT.AND P3, PT, R24, c[0x0][0x17c], !P0 ;  /* 0x00005f0018007a0c */ /* 0x004fe40004761270 */
[----:B------:R-:W2:Y:S04]  /*80f30*/  LDL.LU R24, [R1+0x20f8] ;  /* 0x0020f80001187983 */ /* 0x000ea80000300800 */
[----:B------:R-:W3:Y:S04]  /*80f40*/  LDL.LU R25, [R1+0x20fc] ;  /* 0x0020fc0001197983 */ /* 0x000ee80000300800 */
[----:B------:R-:W4:Y:S04]  /*80f50*/  LDL.LU R8, [R1+0x20f4] ;  /* 0x0020f40001087983 */ /* 0x000f280000300800 */
[----:B-1----:R-:W2:Y:S01]  /*80f60*/  LDL.LU R16, [R1+0x2100] ;  /* 0x0021000001107983 */ /* 0x002ea20000300800 */
[----:B------:R-:W-:-:S04]  /*80f70*/  LEA R22, P6, R3, R0, 0x1 ;  /* 0x0000000003167211 */ /* 0x000fc800078c08ff */
[----:B------:R-:W-:-:S05]  /*80f80*/  LEA.HI.X.SX32 R23, R3, R2, 0x1, P6 ;  /* 0x0000000203177211 */ /* 0x000fca00030f0eff */
[----:B------:R0:W-:Y:S01]  /*80f90*/  @P4 STG.E.U16 [R22.64], R12 ;  /* 0x0000000c16004986 */ /* 0x0001e2000c101504 */
[----:B----4-:R-:W-:Y:S02]  /*80fa0*/  ISETP.LT.AND P2, PT, R8, c[0x0][0x17c], !P0 ;  /* 0x00005f0008007a0c */ /* 0x010fe40004741270 */
[----:B------:R-:W-:-:S04]  /*80fb0*/  IADD3 R8, R3, c[0x0][0x198], RZ ;  /* 0x0000660003087a10 */ /* 0x000fc80007ffe0ff */
[C---:B------:R-:W-:Y:S02]  /*80fc0*/  LEA R20, P6, R8.reuse, R0, 0x1 ;  /* 0x0000000008147211 */ /* 0x040fe400078c08ff */
[C---:B------:R-:W-:Y:S02]  /*80fd0*/  IADD3 R3, R8.reuse, c[0x0][0x198], RZ ;  /* 0x0000660008037a10 */ /* 0x040fe40007ffe0ff */
[----:B------:R-:W-:Y:S02]  /*80fe0*/  LEA.HI.X.SX32 R21, R8, R2, 0x1, P6 ;  /* 0x0000000208157211 */ /* 0x000fe400030f0eff */
[----:B0-----:R-:W-:-:S03]  /*80ff0*/  LEA R22, P6, R3, R0, 0x1 ;  /* 0x0000000003167211 */ /* 0x001fc600078c08ff */
[----:B------:R0:W-:Y:S01]  /*81000*/  @P3 STG.E.U16 [R20.64], R4 ;  /* 0x0000000414003986 */ /* 0x0001e2000c101504 */
[----:B------:R-:W-:Y:S02]  /*81010*/  LEA.HI.X.SX32 R23, R3, R2, 0x1, P6 ;  /* 0x0000000203177211 */ /* 0x000fe400030f0eff */
[----:B--2---:R-:W-:Y:S02]  /*81020*/  ISETP.LT.AND P1, PT, R24, c[0x0][0x17c], !P0 ;  /* 0x00005f0018007a0c */ /* 0x004fe40004721270 */
[----:B------:R-:W2:Y:S01]  /*81030*/  LDL.LU R24, [R1+0x2104] ;  /* 0x0021040001187983 */ /* 0x000ea20000300800 */
[----:B---3--:R-:W-:Y:S02]  /*81040*/  ISETP.LT.AND P4, PT, R25, c[0x0][0x17c], !P0 ;  /* 0x00005f0019007a0c */ /* 0x008fe40004781270 */
[----:B------:R-:W-:Y:S01]  /*81050*/  ISETP.LT.AND P3, PT, R16, c[0x0][0x17c], !P0 ;  /* 0x00005f0010007a0c */ /* 0x000fe20004761270 */
[----:B------:R-:W3:Y:S01]  /*81060*/  LDL.LU R25, [R1+0x2108] ;  /* 0x0021080001197983 */ /* 0x000ee20000300800 */
[----:B0-----:R-:W-:-:S03]  /*81070*/  PRMT R4, R4, 0x7632, R4 ;  /* 0x0000763204047816 */ /* 0x001fc60000000004 */
[----:B------:R-:W4:Y:S04]  /*81080*/  LDL.LU R16, [R1+0x210c] ;  /* 0x00210c0001107983 */ /* 0x000f280000300800 */
[----:B------:R0:W-:Y:S04]  /*81090*/  @P5 STG.E.U16 [R22.64], R4 ;  /* 0x0000000416005986 */ /* 0x0001e8000c101504 */
[----:B0-----:R-:W3:Y:S01]  /*810a0*/  LDL.LU R4, [R1+0x1a0] ;  /* 0x0001a00001047983 */ /* 0x001ee20000300800 */
[----:B------:R-:W-:-:S04]  /*810b0*/  IADD3 R8, R3, c[0x0][0x198], RZ ;  /* 0x0000660003087a10 */ /* 0x000fc80007ffe0ff */
[C---:B------:R-:W-:Y:S02]  /*810c0*/  LEA R20, P6, R8.reuse, R0, 0x1 ;  /* 0x0000000008147211 */ /* 0x040fe400078c08ff */
[C---:B------:R-:W-:Y:S02]  /*810d0*/  IADD3 R3, R8.reuse, c[0x0][0x198], RZ ;  /* 0x0000660008037a10 */ /* 0x040fe40007ffe0ff */
[----:B------:R-:W-:Y:S02]  /*810e0*/  LEA.HI.X.SX32 R21, R8, R2, 0x1, P6 ;  /* 0x0000000208157211 */ /* 0x000fe400030f0eff */
[C---:B------:R-:W-:Y:S02]  /*810f0*/  LEA R22, P6, R3.reuse, R0, 0x1 ;  /* 0x0000000003167211 */ /* 0x040fe400078c08ff */
[----:B--2---:R-:W-:Y:S02]  /*81100*/  ISETP.LT.AND P5, PT, R24, c[0x0][0x17c], !P0 ;  /* 0x00005f0018007a0c */ /* 0x004fe400047a1270 */
[----:B------:R-:W2:Y:S01]  /*81110*/  LDL.LU R24, [R1+0x2110] ;  /* 0x0021100001187983 */ /* 0x000ea20000300800 */
[----:B---3--:R-:W-:Y:S01]  /*81120*/  IMAD.MOV.U32 R23, RZ, RZ, R4 ;  /* 0x000000ffff177224 */ /* 0x008fe200078e0004 */
[----:B------:R-:W-:-:S04]  /*81130*/  IADD3 R4, R3, c[0x0][0x198], RZ ;  /* 0x0000660003047a10 */ /* 0x000fc80007ffe0ff */
[----:B------:R0:W-:Y:S01]  /*81140*/  @P2 STG.E.U16 [R20.64], R23 ;  /* 0x0000001714002986 */ /* 0x0001e2000c101504 */
[----:B------:R-:W-:-:S03]  /*81150*/  ISETP.LT.AND P2, PT, R25, c[0x0][0x17c], !P0 ;  /* 0x00005f0019007a0c */ /* 0x000fc60004741270 */
[----:B------:R-:W3:Y:S01]  /*81160*/  LDL.LU R25, [R1+0x2114] ;  /* 0x0021140001197983 */ /* 0x000ee20000300800 */
[----:B0-----:R-:W-:Y:S01]  /*81170*/  IMAD.MOV.U32 R21, RZ, RZ, R23 ;  /* 0x000000ffff157224 */ /* 0x001fe200078e0017 */
[----:B------:R-:W-:Y:S02]  /*81180*/  LEA.HI.X.SX32 R23, R3, R2, 0x1, P6 ;  /* 0x0000000203177211 */ /* 0x000fe400030f0eff */
[C---:B------:R-:W-:Y:S02]  /*81190*/  LEA R20, P6, R4.reuse, R0, 0x1 ;  /* 0x0000000004147211 */ /* 0x040fe400078c08ff */
[----:B------:R-:W-:Y:S02]  /*811a0*/  PRMT R8, R21, 0x7632, R8 ;  /* 0x0000763215087816 */ /* 0x000fe40000000008 */
[C---:B------:R-:W-:Y:S02]  /*811b0*/  IADD3 R3, R4.reuse, c[0x0][0x198], RZ ;  /* 0x0000660004037a10 */ /* 0x040fe40007ffe0ff */
[----:B------:R-:W-:Y:S01]  /*811c0*/  LEA.HI.X.SX32 R21, R4, R2, 0x1, P6 ;  /* 0x0000000204157211 */ /* 0x000fe200030f0eff */
[----:B------:R-:W-:Y:S01]  /*811d0*/  IMAD.MOV.U32 R4, RZ, RZ, R10 ;  /* 0x000000ffff047224 */ /* 0x000fe200078e000a */
[----:B------:R0:W-:Y:S01]  /*811e0*/  @P1 STG.E.U16 [R22.64], R8 ;  /* 0x0000000816001986 */ /* 0x0001e2000c101504 */
[----:B----4-:R-:W-:-:S03]  /*811f0*/  ISETP.LT.AND P1, PT, R16, c[0x0][0x17c], !P0 ;  /* 0x00005f0010007a0c */ /* 0x010fc60004721270 */
[----:B------:R-:W4:Y:S04]  /*81200*/  LDL.LU R10, [R1+0x2304] ;  /* 0x00230400010a7983 */ /* 0x000f280000300800 */
[----:B------:R-:W4:Y:S01]  /*81210*/  LDL.LU R16, [R1+0x2118] ;  /* 0x0021180001107983 */ /* 0x000f220000300800 */
[----:B0-----:R-:W-:Y:S01]  /*81220*/  IMAD.MOV.U32 R23, RZ, RZ, R4 ;  /* 0x000000ffff177224 */ /* 0x001fe200078e0004 */
[C---:B------:R-:W-:Y:S02]  /*81230*/  LEA R22, P6, R3.reuse, R0, 0x1 ;  /* 0x0000000003167211 */ /* 0x040fe400078c08ff */
[C---:B------:R-:W-:Y:S02]  /*81240*/  IADD3 R4, R3.reuse, c[0x0][0x198], RZ ;  /* 0x0000660003047a10 */ /* 0x040fe40007ffe0ff */
[----:B------:R0:W-:Y:S02]  /*81250*/  @P4 STG.E.U16 [R20.64], R23 ;  /* 0x0000001714004986 */ /* 0x0001e4000c101504 */
[----:B0-----:R-:W-:Y:S01]  /*81260*/  IMAD.MOV.U32 R21, RZ, RZ, R23 ;  /* 0x000000ffff157224 */ /* 0x001fe200078e0017 */
[----:B------:R-:W-:-:S02]  /*81270*/  LEA.HI.X.SX32 R23, R3, R2, 0x1, P6 ;  /* 0x0000000203177211 */ /* 0x000fc400030f0eff */
[C---:B------:R-:W-:Y:S02]  /*81280*/  LEA R20, P6, R4.reuse, R0, 0x1 ;  /* 0x0000000004147211 */ /* 0x040fe400078c08ff */
[----:B------:R-:W-:Y:S02]  /*81290*/  PRMT R8, R21, 0x7632, R8 ;  /* 0x0000763215087816 */ /* 0x000fe40000000008 */
[C---:B------:R-:W-:Y:S02]  /*812a0*/  IADD3 R3, R4.reuse, c[0x0][0x198], RZ ;  /* 0x0000660004037a10 */ /* 0x040fe40007ffe0ff */
[----:B------:R-:W-:Y:S01]  /*812b0*/  LEA.HI.X.SX32 R21, R4, R2, 0x1, P6 ;  /* 0x0000000204157211 */ /* 0x000fe200030f0eff */
[----:B------:R-:W-:Y:S01]  /*812c0*/  IMAD.MOV.U32 R4, RZ, RZ, R5 ;  /* 0x000000ffff047224 */ /* 0x000fe200078e0005 */
[----:B------:R0:W-:Y:S03]  /*812d0*/  @P3 STG.E.U16 [R22.64], R8 ;  /* 0x0000000816003986 */ /* 0x0001e6000c101504 */
[----:B0-----:R-:W-:Y:S01]  /*812e0*/  IMAD.MOV.U32 R23, RZ, RZ, R4 ;  /* 0x000000ffff177224 */ /* 0x001fe200078e0004 */
[----:B------:R-:W-:-:S02]  /*812f0*/  LEA R22, P6, R3, R0, 0x1 ;  /* 0x0000000003167211 */ /* 0x000fc400078c08ff */
[C---:B------:R-:W-:Y:S02]  /*81300*/  IADD3 R4, R3.reuse, c[0x0][0x198], RZ ;  /* 0x0000660003047a10 */ /* 0x040fe40007ffe0ff */
[----:B------:R0:W-:Y:S02]  /*81310*/  @P5 STG.E.U16 [R20.64], R23 ;  /* 0x0000001714005986 */ /* 0x0001e4000c101504 */
[----:B0-----:R-:W-:Y:S01]  /*81320*/  IMAD.MOV.U32 R21, RZ, RZ, R23 ;  /* 0x000000ffff157224 */ /* 0x001fe200078e0017 */
[----:B------:R-:W-:Y:S02]  /*81330*/  LEA.HI.X.SX32 R23, R3, R2, 0x1, P6 ;  /* 0x0000000203177211 */ /* 0x000fe400030f0eff */
[C---:B------:R-:W-:Y:S02]  /*81340*/  LEA R20, P6, R4.reuse, R0, 0x1 ;  /* 0x0000000004147211 */ /* 0x040fe400078c08ff */
[----:B------:R-:W-:Y:S02]  /*81350*/  PRMT R8, R21, 0x7632, R8 ;  /* 0x0000763215087816 */ /* 0x000fe40000000008 */
[----:B------:R-:W-:-:S02]  /*81360*/  IADD3 R3, R4, c[0x0][0x198], RZ ;  /* 0x0000660004037a10 */ /* 0x000fc40007ffe0ff */
[----:B------:R-:W-:Y:S02]  /*81370*/  LEA.HI.X.SX32 R21, R4, R2, 0x1, P6 ;  /* 0x0000000204157211 */ /* 0x000fe400030f0eff */
[----:B--2---:R-:W-:Y:S02]  /*81380*/  ISETP.LT.AND P4, PT, R24, c[0x0][0x17c], !P0 ;  /* 0x00005f0018007a0c */ /* 0x004fe40004781270 */
[----:B------:R-:W2:Y:S04]  /*81390*/  LDL.LU R24, [R1+0x211c] ;  /* 0x00211c0001187983 */ /* 0x000ea80000300800 */
[----:B------:R-:W2:Y:S01]  /*813a0*/  LDL.LU R5, [R1+0x2300] ;  /* 0x0023000001057983 */ /* 0x000ea20000300800 */
[----:B---3--:R-:W-:-:S03]  /*813b0*/  ISETP.LT.AND P3, PT, R25, c[0x0][0x17c], !P0 ;  /* 0x00005f0019007a0c */ /* 0x008fc60004761270 */
[----:B------:R-:W3:Y:S01]  /*813c0*/  LDL.LU R25, [R1+0x2120] ;  /* 0x0021200001197983 */ /* 0x000ee20000300800 */
[----:B----4-:R-:W-:-:S03]  /*813d0*/  ISETP.LT.AND P5, PT, R16, c[0x0][0x17c], !P0 ;  /* 0x00005f0010007a0c */ /* 0x010fc600047a1270 */
[----:B------:R-:W4:Y:S04]  /*813e0*/  LDL.LU R16, [R1+0x2124] ;  /* 0x0021240001107983 */ /* 0x000f280000300800 */
[----:B------:R-:W3:Y:S04]  /*813f0*/  LDL.LU R4, [R1+0x4] ;  /* 0x0000040001047983 */ /* 0x000ee80000300800 */
[----:B------:R0:W-:Y:S02]  /*81400*/  @P2 STG.E.U16 [R22.64], R8 ;  /* 0x0000000816002986 */ /* 0x0001e4000c101504 */
[----:B0-----:R-:W-:-:S02]  /*81410*/  LEA R22, P6, R3, R0, 0x1 ;  /* 0x0000000003167211 */ /* 0x001fc400078c08ff */
[----:B--2---:R-:W-:Y:S02]  /*81420*/  ISETP.LT.AND P2, PT, R24, c[0x0][0x17c], !P0 ;  /* 0x00005f0018007a0c */ /* 0x004fe40004741270 */
[----:B------:R-:W2:Y:S01]  /*81430*/  LDL.LU R24, [R1+0x2128] ;  /* 0x0021280001187983 */ /* 0x000ea20000300800 */
[----:B---3--:R-:W-:-:S05]  /*81440*/  IMAD.MOV.U32 R23, RZ, RZ, R4 ;  /* 0x000000ffff177224 */ /* 0x008fca00078e0004 */
[----:B------:R0:W-:Y:S01]  /*81450*/  @P1 STG.E.U16 [R20.64], R23 ;  /* 0x0000001714001986 */ /* 0x0001e2000c101504 */
[----:B------:R-:W-:-:S03]  /*81460*/  ISETP.LT.AND P1, PT, R25, c[0x0][0x17c], !P0 ;  /* 0x00005f0019007a0c */ /* 0x000fc60004721270 */
[----:B------:R-:W3:Y:S01]  /*81470*/  LDL.LU R25, [R1+0x212c] ;  /* 0x00212c0001197983 */ /* 0x000ee20000300800 */
[----:B0-----:R-:W-:Y:S01]  /*81480*/  IMAD.MOV.U32 R21, RZ, RZ, R23 ;  /* 0x000000ffff157224 */ /* 0x001fe200078e0017 */
[----:B------:R-:W-:-:S04]  /*81490*/  LEA.HI.X.SX32 R23, R3, R2, 0x1, P6 ;  /* 0x0000000203177211 */ /* 0x000fc800030f0eff */
[----:B------:R-:W-:-:S05]  /*814a0*/  PRMT R8, R21, 0x7632, R8 ;  /* 0x0000763215087816 */ /* 0x000fca0000000008 */
[----:B------:R0:W-:Y:S01]  /*814b0*/  @P4 STG.E.U16 [R22.64], R8 ;  /* 0x0000000816004986 */ /* 0x0001e2000c101504 */
[----:B----4-:R-:W-:-:S03]  /*814c0*/  ISETP.LT.AND P4, PT, R16, c[0x0][0x17c], !P0 ;  /* 0x00005f0010007a0c */ /* 0x010fc60004781270 */
[----:B------:R-:W4:Y:S01]  /*814d0*/  LDL.LU R16, [R1+0x2130] ;  /* 0x0021300001107983 */ /* 0x000f220000300800 */
[----:B------:R-:W-:-:S04]  /*814e0*/  IADD3 R4, R3, c[0x0][0x198], RZ ;  /* 0x0000660003047a10 */ /* 0x000fc80007ffe0ff */
[C---:B------:R-:W-:Y:S02]  /*814f0*/  LEA R20, P6, R4.reuse, R0, 0x1 ;  /* 0x0000000004147211 */ /* 0x040fe400078c08ff */
[C---:B------:R-:W-:Y:S02]  /*81500*/  IADD3 R3, R4.reuse, c[0x0][0x198], RZ ;  /* 0x0000660004037a10 */ /* 0x040fe40007ffe0ff */
[----:B------:R-:W-:Y:S02]  /*81510*/  LEA.HI.X.SX32 R21, R4, R2, 0x1, P6 ;  /* 0x0000000204157211 */ /* 0x000fe400030f0eff */
[C---:B0-----:R-:W-:Y:S02]  /*81520*/  LEA R22, P6, R3.reuse, R0, 0x1 ;  /* 0x0000000003167211 */ /* 0x041fe400078c08ff */
[C---:B------:R-:W-:Y:S02]  /*81530*/  IADD3 R4, R3.reuse, c[0x0][0x198], RZ ;  /* 0x0000660003047a10 */ /* 0x040fe40007ffe0ff */
[----:B------:R-:W-:-:S02]  /*81540*/  LEA.HI.X.SX32 R23, R3, R2, 0x1, P6 ;  /* 0x0000000203177211 */ /* 0x000fc400030f0eff */
[C---:B------:R-:W-:Y:S01]  /*81550*/  LEA R8, P6, R4.reuse, R0, 0x1 ;  /* 0x0000000004087211 */ /* 0x040fe200078c08ff */
[----:B------:R0:W-:Y:S01]  /*81560*/  @P3 STG.E.U16 [R20.64], R9 ;  /* 0x0000000914003986 */ /* 0x0001e2000c101504 */
[----:B------:R-:W-:Y:S02]  /*81570*/  IADD3 R3, R4, c[0x0][0x198], RZ ;  /* 0x0000660004037a10 */ /* 0x000fe40007ffe0ff */
[----:B------:R-:W-:-:S05]  /*81580*/  PRMT R12, R9, 0x7632, R12 ;  /* 0x00007632090c7816 */ /* 0x000fca000000000c */
[----:B------:R-:W-:Y:S01]  /*81590*/  @P5 STG.E.U16 [R22.64], R12 ;  /* 0x0000000c16005986 */ /* 0x000fe2000c101504 */
[----:B0-----:R-:W-:Y:S02]  /*815a0*/  LEA.HI.X.SX32 R9, R4, R2, 0x1, P6 ;  /* 0x0000000204097211 */ /* 0x001fe400030f0eff */
[----:B------:R-:W-:-:S03]  /*815b0*/  LEA R20, P6, R3, R0, 0x1 ;  /* 0x0000000003147211 */ /* 0x000fc600078c08ff */
[----:B------:R0:W-:Y:S01]  /*815c0*/  @P2 STG.E.U16 [R8.64], R13 ;  /* 0x0000000d08002986 */ /* 0x0001e2000c101504 */
[----:B------:R-:W-:Y:S02]  /*815d0*/  LEA.HI.X.SX32 R21, R3, R2, 0x1, P6 ;  /* 0x0000000203157211 */ /* 0x000fe400030f0eff */
[----:B0-----:R-:W-:-:S05]  /*815e0*/  PRMT R13, R13, 0x7632, R13 ;  /* 0x000076320d0d7816 */ /* 0x001fca000000000d */
[----:B------:R0:W-:Y:S01]  /*815f0*/  @P1 STG.E.U16 [R20.64], R13 ;  /* 0x0000000d14001986 */ /* 0x0001e2000c101504 */
[----:B--2---:R-:W-:-:S03]  /*81600*/  ISETP.LT.AND P3, PT, R24, c[0x0][0x17c], !P0 ;  /* 0x00005f0018007a0c */ /* 0x004fc60004761270 */
[----:B------:R-:W2:Y:S04]  /*81610*/  LDL.LU R24, [R1+0x2134] ;  /* 0x0021340001187983 */ /* 0x000ea80000300800 */
[----:B------:R-:W2:Y:S01]  /*81620*/  LDL.LU R22, [R1+0x2138] ;  /* 0x0021380001167983 */ /* 0x000ea20000300800 */
[----:B---3--:R-:W-:Y:S02]  /*81630*/  ISETP.LT.AND P5, PT, R25, c[0x0][0x17c], !P0 ;  /* 0x00005f0019007a0c */ /* 0x008fe400047a1270 */
[----:B----4-:R-:W-:Y:S02]  /*81640*/  ISETP.LT.AND P2, PT, R16, c[0x0][0x17c], !P0 ;  /* 0x00005f0010007a0c */ /* 0x010fe40004741270 */
[----:B------:R-:W3:Y:S04]  /*81650*/  LDL.LU R16, [R1+0x213c] ;  /* 0x00213c0001107983 */ /* 0x000ee80000300800 */
[----:B------:R-:W4:Y:S04]  /*81660*/  LDL.LU R25, [R1+0x1a4] ;  /* 0x0001a40001197983 */ /* 0x000f280000300800 */
[----:B0-----:R-:W3:Y:S01]  /*81670*/  LDL.LU R20, [R1+0x2140] ;  /* 0x0021400001147983 */ /* 0x001ee20000300800 */
        /* <DEDUP_REMOVED lines=8> */
[C---:B0-----:R-:W-:Y:S02]  /*81700*/  LEA R8, P6, R4.reuse, R0, 0x1 ;  /* 0x0000000004087211 */ /* 0x041fe400078c08ff */
[----:B------:R-:W-:Y:S02]  /*81710*/  PRMT R17, R17, 0x7632, R17 ;  /* 0x0000763211117816 */ /* 0x000fe40000000011 */
[----:B------:R-:W-:-:S03]  /*81720*/  LEA.HI.X.SX32 R9, R4, R2, 0x1, P6 ;  /* 0x0000000204097211 */ /* 0x000fc600030f0eff */
[----:B------:R0:W-:Y:S04]  /*81730*/  @P3 STG.E.U16 [R12.64], R17 ;  /* 0x000000110c003986 */ /* 0x0001e8000c101504 */
[----:B------:R1:W-:Y:S01]  /*81740*/  @P5 STG.E.U16 [R8.64], R5 ;  /* 0x0000000508005986 */ /* 0x0003e2000c101504 */
[----:B--2---:R-:W-:-:S03]  /*81750*/  ISETP.LT.AND P4, PT, R22, c[0x0][0x17c], !P0 ;  /* 0x00005f0016007a0c */ /* 0x004fc60004781270 */
[----:B------:R-:W2:Y:S04]  /*81760*/  LDL.LU R22, [R1+0x2144] ;  /* 0x0021440001167983 */ /* 0x000ea80000300800 */
[----:B------:R-:W2:Y:S01]  /*81770*/  LDL.LU R21, [R1+0x2148] ;  /* 0x0021480001157983 */ /* 0x000ea20000300800 */
[----:B---3--:R-:W-:-:S03]  /*81780*/  ISETP.LT.AND P5, PT, R20, c[0x0][0x17c], !P0 ;  /* 0x00005f0014007a0c */ /* 0x008fc600047a1270 */
[----:B------:R-:W3:Y:S04]  /*81790*/  LDL.LU R20, [R1+0x214c] ;  /* 0x00214c0001147983 */ /* 0x000ee80000300800 */
[----:B0-----:R-:W3:Y:S01]  /*817a0*/  LDL.LU R17, [R1+0x2150] ;  /* 0x0021500001117983 */ /* 0x001ee20000300800 */
[----:B------:R-:W-:Y:S02]  /*817b0*/  IADD3 R3, R4, c[0x0][0x198], RZ ;  /* 0x0000660004037a10 */ /* 0x000fe40007ffe0ff */
[----:B------:R-:W-:Y:S02]  /*817c0*/  ISETP.LT.AND P3, PT, R16, c[0x0][0x17c], !P0 ;  /* 0x00005f0010007a0c */ /* 0x000fe40004761270 */
[C---:B------:R-:W-:Y:S02]  /*817d0*/  LEA R12, P6, R3.reuse, R0, 0x1 ;  /* 0x00000000030c7211 */ /* 0x040fe400078c08ff */
[----:B------:R-:W-:-:S02]  /*817e0*/  IADD3 R16, R3, c[0x0][0x198], RZ ;  /* 0x0000660003107a10 */ /* 0x000fc40007ffe0ff */
[----:B------:R-:W-:Y:S02]  /*817f0*/  ISETP.LT.AND P1, PT, R24, c[0x0][0x17c], !P0 ;  /* 0x00005f0018007a0c */ /* 0x000fe40004721270 */
[----:B------:R-:W-:Y:S02]  /*81800*/  LEA.HI.X.SX32 R13, R3, R2, 0x1, P6 ;  /* 0x00000002030d7211 */ /* 0x000fe400030f0eff */
[----:B-1----:R-:W-:Y:S02]  /*81810*/  PRMT R8, R5, 0x7632, R8 ;  /* 0x0000763205087816 */ /* 0x002fe40000000008 */
[C---:B------:R-:W-:Y:S02]  /*81820*/  LEA R4, P6, R16.reuse, R0, 0x1 ;  /* 0x0000000010047211 */ /* 0x040fe400078c08ff */
[C---:B------:R-:W-:Y:S01]  /*81830*/  IADD3 R3, R16.reuse, c[0x0][0x198], RZ ;  /* 0x0000660010037a10 */ /* 0x040fe20007ffe0ff */
[----:B------:R0:W-:Y:S01]  /*81840*/  @P2 STG.E.U16 [R12.64], R8 ;  /* 0x000000080c002986 */ /* 0x0001e2000c101504 */
[----:B------:R-:W-:-:S02]  /*81850*/  LEA.HI.X.SX32 R5, R16, R2, 0x1, P6 ;  /* 0x0000000210057211 */ /* 0x000fc400030f0eff */
[----:B0-----:R-:W-:Y:S02]  /*81860*/  LEA R8, P6, R3, R0, 0x1 ;  /* 0x0000000003087211 */ /* 0x001fe400078c08ff */
[----:B----4-:R-:W-:Y:S02]  /*81870*/  PRMT R13, R25, 0x7632, R13 ;  /* 0x00007632190d7816 */ /* 0x010fe4000000000d */
[----:B------:R-:W-:Y:S01]  /*81880*/  LEA.HI.X.SX32 R9, R3, R2, 0x1, P6 ;  /* 0x0000000203097211 */ /* 0x000fe200030f0eff */
[----:B------:R0:W-:Y:S04]  /*81890*/  @P1 STG.E.U16 [R4.64], R25 ;  /* 0x0000001904001986 */ /* 0x0001e8000c101504 */
[----:B------:R1:W-:Y:S01]  /*818a0*/  @P4 STG.E.U16 [R8.64], R13 ;  /* 0x0000000d08004986 */ /* 0x0003e2000c101504 */
[----:B--2---:R-:W-:-:S03]  /*818b0*/  ISETP.LT.AND P1, PT, R21, c[0x0][0x17c], !P0 ;  /* 0x00005f0015007a0c */ /* 0x004fc60004721270 */
[----:B------:R-:W2:Y:S04]  /*818c0*/  LDL.LU R21, [R1+0x2154] ;  /* 0x0021540001157983 */ /* 0x000ea80000300800 */
[----:B0-----:R-:W4:Y:S01]  /*818d0*/  LDL.LU R25, [R1+0x8] ;  /* 0x0000080001197983 */ /* 0x001f220000300800 */
[----:B---3--:R-:W-:-:S03]  /*818e0*/  ISETP.LT.AND P4, PT, R20, c[0x0][0x17c], !P0 ;  /* 0x00005f0014007a0c */ /* 0x008fc60004781270 */
[----:B------:R-:W3:Y:S01]  /*818f0*/  LDL.LU R20, [R1+0x2158] ;  /* 0x0021580001147983 */ /* 0x000ee20000300800 */
[----:B------:R-:W-:-:S04]  /*81900*/  IADD3 R12, R3, c[0x0][0x198], RZ ;  /* 0x00006600030c7a10 */ /* 0x000fc80007ffe0ff */
[----:B------:R-:W-:-:S04]  /*81910*/  LEA R4, P6, R12, R0, 0x1 ;  /* 0x000000000c047211 */ /* 0x000fc800078c08ff */
[----:B------:R-:W-:Y:S02]  /*81920*/  LEA.HI.X.SX32 R5, R12, R2, 0x1, P6 ;  /* 0x000000020c057211 */ /* 0x000fe400030f0eff */
[----:B-1----:R-:W-:-:S03]  /*81930*/  PRMT R13, R11, 0x7632, R13 ;  /* 0x000076320b0d7816 */ /* 0x002fc6000000000d */
[----:B------:R0:W-:Y:S01]  /*81940*/  @P3 STG.E.U16 [R4.64], R11 ;  /* 0x0000000b04003986 */ /* 0x0001e2000c101504 */
[----:B------:R-:W-:-:S03]  /*81950*/  ISETP.LT.AND P3, PT, R17, c[0x0][0x17c], !P0 ;  /* 0x00005f0011007a0c */ /* 0x000fc60004761270 */
[----:B0-----:R-:W4:Y:S04]  /*81960*/  LDL.LU R11, [R1+0x22fc] ;  /* 0x0022fc00010b7983 */ /* 0x001f280000300800 */
[----:B------:R-:W4:Y:S01]  /*81970*/  LDL.LU R17, [R1+0x215c] ;  /* 0x00215c0001117983 */ /* 0x000f220000300800 */
[----:B------:R-:W-:Y:S02]  /*81980*/  IADD3 R3, R12, c[0x0][0x198], RZ ;  /* 0x000066000c037a10 */ /* 0x000fe40007ffe0ff */
[----:B------:R-:W-:Y:S02]  /*81990*/  ISETP.LT.AND P2, PT, R22, c[0x0][0x17c], !P0 ;  /* 0x00005f0016007a0c */ /* 0x000fe40004741270 */
[C---:B------:R-:W-:Y:S01]  /*819a0*/  LEA R8, P6, R3.reuse, R0, 0x1 ;  /* 0x0000000003087211 */ /* 0x040fe200078c08ff */
[----:B------:R-:W4:Y:S01]  /*819b0*/  LDL.LU R22, [R1+0x2160] ;  /* 0x0021600001167983 */ /* 0x000f220000300800 */
[----:B------:R-:W-:-:S02]  /*819c0*/  IADD3 R12, R3, c[0x0][0x198], RZ ;  /* 0x00006600030c7a10 */ /* 0x000fc40007ffe0ff */
[----:B------:R-:W-:Y:S02]  /*819d0*/  LEA.HI.X.SX32 R9, R3, R2, 0x1, P6 ;  /* 0x0000000203097211 */ /* 0x000fe400030f0eff */
[----:B------:R-:W-:-:S04]  /*819e0*/  LEA R4, P6, R12, R0, 0x1 ;  /* 0x000000000c047211 */ /* 0x000fc800078c08ff */
[----:B------:R-:W-:Y:S01]  /*819f0*/  LEA.HI.X.SX32 R5, R12, R2, 0x1, P6 ;  /* 0x000000020c057211 */ /* 0x000fe200030f0eff */
[----:B------:R0:W-:Y:S04]  /*81a00*/  @P5 STG.E.U16 [R8.64], R13 ;  /* 0x0000000d08005986 */ /* 0x0001e8000c101504 */
[----:B------:R1:W-:Y:S01]  /*81a10*/  @P2 STG.E.U16 [R4.64], R6 ;  /* 0x0000000604002986 */ /* 0x0003e2000c101504 */
[----:B0-----:R-:W-:-:S03]  /*81a20*/  PRMT R13, R6, 0x7632, R13 ;  /* 0x00007632060d7816 */ /* 0x001fc6000000000d */
[----:B-1----:R-:W4:Y:S01]  /*81a30*/  LDL.LU R6, [R1+0x22f8] ;  /* 0x0022f80001067983 */ /* 0x002f220000300800 */
[----:B--2---:R-:W-:-:S03]  /*81a40*/  ISETP.LT.AND P5, PT, R21, c[0x0][0x17c], !P0 ;  /* 0x00005f0015007a0c */ /* 0x004fc600047a1270 */
[----:B------:R-:W2:Y:S01]  /*81a50*/  LDL.LU R21, [R1+0x2164] ;  /* 0x0021640001157983 */ /* 0x000ea20000300800 */
[----:B---3--:R-:W-:-:S03]  /*81a60*/  ISETP.LT.AND P2, PT, R20, c[0x0][0x17c], !P0 ;  /* 0x00005f0014007a0c */ /* 0x008fc60004741270 */
[----:B------:R-:W3:Y:S01]  /*81a70*/  LDL.LU R20, [R1+0x216c] ;  /* 0x00216c0001147983 */ /* 0x000ee20000300800 */
[----:B------:R-:W-:-:S04]  /*81a80*/  IADD3 R3, R12, c[0x0][0x198], RZ ;  /* 0x000066000c037a10 */ /* 0x000fc80007ffe0ff */
[----:B------:R-:W-:-:S04]  /*81a90*/  LEA R8, P6, R3, R0, 0x1 ;  /* 0x0000000003087211 */ /* 0x000fc800078c08ff */
[----:B------:R-:W-:-:S05]  /*81aa0*/  LEA.HI.X.SX32 R9, R3, R2, 0x1, P6 ;  /* 0x0000000203097211 */ /* 0x000fca00030f0eff */
[----:B------:R0:W-:Y:S01]  /*81ab0*/  @P1 STG.E.U16 [R8.64], R13 ;  /* 0x0000000d08001986 */ /* 0x0001e2000c101504 */
[----:B----4-:R-:W-:-:S03]  /*81ac0*/  ISETP.LT.AND P1, PT, R17, c[0x0][0x17c], !P0 ;  /* 0x00005f0011007a0c */ /* 0x010fc60004721270 */
[----:B------:R-:W4:Y:S01]  /*81ad0*/  LDL.LU R17, [R1+0x2168] ;  /* 0x0021680001117983 */ /* 0x000f220000300800 */
[----:B------:R-:W-:Y:S02]  /*81ae0*/  IADD3 R12, R3, c[0x0][0x198], RZ ;  /* 0x00006600030c7a10 */ /* 0x000fe40007ffe0ff */
[----:B0-----:R-:W-:Y:S01]  /*81af0*/  PRMT R13, R25, 0x7632, R13 ;  /* 0x00007632190d7816 */ /* 0x001fe2000000000d */
[----:B------:R-:W4:Y:S01]  /*81b00*/  LDL.LU R23, [R1+0x2174] ;  /* 0x0021740001177983 */ /* 0x000f220000300800 */
[C---:B------:R-:W-:Y:S02]  /*81b10*/  LEA R4, P6, R12.reuse, R0, 0x1 ;  /* 0x000000000c047211 */ /* 0x040fe400078c08ff */
[C---:B------:R-:W-:Y:S02]  /*81b20*/  IADD3 R3, R12.reuse, c[0x0][0x198], RZ ;  /* 0x000066000c037a10 */ /* 0x040fe40007ffe0ff */
[----:B------:R-:W-:Y:S02]  /*81b30*/  LEA.HI.X.SX32 R5, R12, R2, 0x1, P6 ;  /* 0x000000020c057211 */ /* 0x000fe400030f0eff */
[----:B------:R-:W-:-:S02]  /*81b40*/  LEA R8, P6, R3, R0, 0x1 ;  /* 0x0000000003087211 */ /* 0x000fc400078c08ff */
[C---:B------:R-:W-:Y:S01]  /*81b50*/  IADD3 R12, R3.reuse, c[0x0][0x198], RZ ;  /* 0x00006600030c7a10 */ /* 0x040fe20007ffe0ff */
[----:B------:R0:W-:Y:S01]  /*81b60*/  @P4 STG.E.U16 [R4.64], R25 ;  /* 0x0000001904004986 */ /* 0x0001e2000c101504 */
[----:B------:R-:W-:Y:S02]  /*81b70*/  LEA.HI.X.SX32 R9, R3, R2, 0x1, P6 ;  /* 0x0000000203097211 */ /* 0x000fe400030f0eff */
[----:B0-----:R-:W-:-:S04]  /*81b80*/  LEA R4, P6, R12, R0, 0x1 ;  /* 0x000000000c047211 */ /* 0x001fc800078c08ff */
[----:B------:R-:W-:Y:S01]  /*81b90*/  LEA.HI.X.SX32 R5, R12, R2, 0x1, P6 ;  /* 0x000000020c057211 */ /* 0x000fe200030f0eff */
[----:B------:R0:W-:Y:S04]  /*81ba0*/  @P3 STG.E.U16 [R8.64], R13 ;  /* 0x0000000d08003986 */ /* 0x0001e8000c101504 */
[----:B------:R1:W-:Y:S01]  /*81bb0*/  @P5 STG.E.U16 [R4.64], R10 ;  /* 0x0000000a04005986 */ /* 0x0003e2000c101504 */
[----:B---3--:R-:W-:-:S03]  /*81bc0*/  ISETP.LT.AND P5, PT, R20, c[0x0][0x17c], !P0 ;  /* 0x00005f0014007a0c */ /* 0x008fc600047a1270 */
[----:B------:R-:W3:Y:S01]  /*81bd0*/  LDL.LU R20, [R1+0x2170] ;  /* 0x0021700001147983 */ /* 0x000ee20000300800 */
[----:B------:R-:W-:-:S04]  /*81be0*/  IADD3 R3, R12, c[0x0][0x198], RZ ;  /* 0x000066000c037a10 */ /* 0x000fc80007ffe0ff */
[C---:B0-----:R-:W-:Y:S02]  /*81bf0*/  LEA R8, P6, R3.reuse, R0, 0x1 ;  /* 0x0000000003087211 */ /* 0x041fe400078c08ff */
[----:B-1----:R-:W-:Y:S02]  /*81c00*/  PRMT R10, R10, 0x7632, R10 ;  /* 0x000076320a0a7816 */ /* 0x002fe4000000000a */
[----:B------:R-:W-:Y:S02]  /*81c10*/  LEA.HI.X.SX32 R9, R3, R2, 0x1, P6 ;  /* 0x0000000203097211 */ /* 0x000fe400030f0eff */
[----:B------:R-:W-:Y:S02]  /*81c20*/  ISETP.LT.AND P4, PT, R22, c[0x0][0x17c], !P0 ;  /* 0x00005f0016007a0c */ /* 0x000fe40004781270 */
[----:B--2---:R-:W-:Y:S01]  /*81c30*/  ISETP.LT.AND P3, PT, R21, c[0x0][0x17c], !P0 ;  /* 0x00005f0015007a0c */ /* 0x004fe20004761270 */
[----:B------:R0:W-:Y:S04]  /*81c40*/  @P2 STG.E.U16 [R8.64], R10 ;  /* 0x0000000a08002986 */ /* 0x0001e8000c101504 */
[----:B------:R-:W2:Y:S04]  /*81c50*/  LDL.LU R22, [R1+0x217c] ;  /* 0x00217c0001167983 */ /* 0x000ea80000300800 */
[----:B------:R-:W2:Y:S01]  /*81c60*/  LDL.LU R21, [R1+0x2178] ;  /* 0x0021780001157983 */ /* 0x000ea20000300800 */
[----:B----4-:R-:W-:-:S03]  /*81c70*/  ISETP.LT.AND P2, PT, R17, c[0x0][0x17c], !P0 ;  /* 0x00005f0011007a0c */ /* 0x010fc60004741270 */
[----:B------:R-:W4:Y:S04]  /*81c80*/  LDL.LU R17, [R1+0x2184] ;  /* 0x0021840001117983 */ /* 0x000f280000300800 */
[----:B------:R-:W2:Y:S01]  /*81c90*/  LDL.LU R13, [R1+0x2180] ;  /* 0x00218000010d7983 */ /* 0x000ea20000300800 */
[----:B------:R-:W-:-:S03]  /*81ca0*/  IADD3 R12, R3, c[0x0][0x198], RZ ;  /* 0x00006600030c7a10 */ /* 0x000fc60007ffe0ff */
[----:B------:R-:W2:Y:S01]  /*81cb0*/  LDL.LU R25, [R1+0x1a8] ;  /* 0x0001a80001197983 */ /* 0x000ea20000300800 */
[C---:B------:R-:W-:Y:S02]  /*81cc0*/  LEA R4, P6, R12.reuse, R0, 0x1 ;  /* 0x000000000c047211 */ /* 0x040fe400078c08ff */
[C---:B------:R-:W-:Y:S02]  /*81cd0*/  IADD3 R3, R12.reuse, c[0x0][0x198], RZ ;  /* 0x000066000c037a10 */ /* 0x040fe40007ffe0ff */
[----:B------:R-:W-:Y:S02]  /*81ce0*/  LEA.HI.X.SX32 R5, R12, R2, 0x1, P6 ;  /* 0x000000020c057211 */ /* 0x000fe400030f0eff */
[----:B0-----:R-:W-:-:S03]  /*81cf0*/  LEA R8, P6, R3, R0, 0x1 ;  /* 0x0000000003087211 */ /* 0x001fc600078c08ff */
[----:B------:R0:W-:Y:S01]  /*81d00*/  @P1 STG.E.U16 [R4.64], R14 ;  /* 0x0000000e04001986 */ /* 0x0001e2000c101504 */
[----:B------:R-:W-:Y:S02]  /*81d10*/  LEA.HI.X.SX32 R9, R3, R2, 0x1, P6 ;  /* 0x0000000203097211 */ /* 0x000fe400030f0eff */
[----:B0-----:R-:W-:-:S05]  /*81d20*/  PRMT R14, R14, 0x7632, R14 ;  /* 0x000076320e0e7816 */ /* 0x001fca000000000e */
[----:B------:R0:W-:Y:S01]  /*81d30*/  @P4 STG.E.U16 [R8.64], R14 ;  /* 0x0000000e08004986 */ /* 0x0001e2000c101504 */
[----:B------:R-:W-:Y:S02]  /*81d40*/  IADD3 R10, R3, c[0x0][0x198], RZ ;  /* 0x00006600030a7a10 */ /* 0x000fe40007ffe0ff */
[----:B---3--:R-:W-:Y:S02]  /*81d50*/  ISETP.LT.AND P4, PT, R20, c[0x0][0x17c], !P0 ;  /* 0x00005f0014007a0c */ /* 0x008fe40004781270 */
[----:B------:R-:W3:Y:S04]  /*81d60*/  LDL.LU R20, [R1+0x218c] ;  /* 0x00218c0001147983 */ /* 0x000ee80000300800 */
[----:B0-----:R-:W3:Y:S01]  /*81d70*/  LDL.LU R14, [R1+0x2188] ;  /* 0x00218800010e7983 */ /* 0x001ee20000300800 */
[----:B------:R-:W-:-:S02]  /*81d80*/  LEA R4, P6, R10, R0, 0x1 ;  /* 0x000000000a047211 */ /* 0x000fc400078c08ff */
[C---:B------:R-:W-:Y:S02]  /*81d90*/  IADD3 R3, R10.reuse, c[0x0][0x198], RZ ;  /* 0x000066000a037a10 */ /* 0x040fe40007ffe0ff */
[----:B------:R-:W-:Y:S02]  /*81da0*/  LEA.HI.X.SX32 R5, R10, R2, 0x1, P6 ;  /* 0x000000020a057211 */ /* 0x000fe400030f0eff */
[C---:B------:R-:W-:Y:S02]  /*81db0*/  LEA R8, P6, R3.reuse, R0, 0x1 ;  /* 0x0000000003087211 */ /* 0x040fe400078c08ff */
[C---:B------:R-:W-:Y:S01]  /*81dc0*/  IADD3 R10, R3.reuse, c[0x0][0x198], RZ ;  /* 0x00006600030a7a10 */ /* 0x040fe20007ffe0ff */
[----:B------:R0:W-:Y:S01]  /*81dd0*/  @P3 STG.E.U16 [R4.64], R18 ;  /* 0x0000001204003986 */ /* 0x0001e2000c101504 */
[----:B------:R-:W-:Y:S02]  /*81de0*/  LEA.HI.X.SX32 R9, R3, R2, 0x1, P6 ;  /* 0x0000000203097211 */ /* 0x000fe400030f0eff */
[----:B------:R-:W-:-:S02]  /*81df0*/  ISETP.LT.AND P1, PT, R23, c[0x0][0x17c], !P0 ;  /* 0x00005f0017007a0c */ /* 0x000fc40004721270 */
[----:B------:R-:W-:Y:S02]  /*81e00*/  IADD3 R3, R10, c[0x0][0x198], RZ ;  /* 0x000066000a037a10 */ /* 0x000fe40007ffe0ff */
[----:B0-----:R-:W-:Y:S02]  /*81e10*/  PRMT R18, R18, 0x7632, R18 ;  /* 0x0000763212127816 */ /* 0x001fe40000000012 */
[----:B------:R-:W-:-:S03]  /*81e20*/  LEA R4, P6, R10, R0, 0x1 ;  /* 0x000000000a047211 */ /* 0x000fc600078c08ff */
[----:B------:R0:W-:Y:S01]  /*81e30*/  @P5 STG.E.U16 [R8.64], R18 ;  /* 0x0000001208005986 */ /* 0x0001e2000c101504 */
[----:B------:R-:W-:-:S05]  /*81e40*/  LEA.HI.X.SX32 R5, R10, R2, 0x1, P6 ;  /* 0x000000020a057211 */ /* 0x000fca00030f0eff */
[----:B------:R1:W-:Y:S01]  /*81e50*/  @P2 STG.E.U16 [R4.64], R6 ;  /* 0x0000000604002986 */ /* 0x0003e2000c101504 */
[----:B0-----:R-:W-:-:S04]  /*81e60*/  LEA R8, P6, R3, R0, 0x1 ;  /* 0x0000000003087211 */ /* 0x001fc800078c08ff */
[----:B------:R-:W-:Y:S02]  /*81e70*/  LEA.HI.X.SX32 R9, R3, R2, 0x1, P6 ;  /* 0x0000000203097211 */ /* 0x000fe400030f0eff */
[----:B-1----:R-:W-:Y:S02]  /*81e80*/  PRMT R6, R6, 0x7632, R6 ;  /* 0x0000763206067816 */ /* 0x002fe40000000006 */
[----:B----4-:R-:W-:Y:S02]  /*81e90*/  ISETP.LT.AND P2, PT, R17, c[0x0][0x17c], !P0 ;  /* 0x00005f0011007a0c */ /* 0x010fe40004741270 */
[----:B------:R-:W4:Y:S04]  /*81ea0*/  LDL.LU R17, [R1+0x2194] ;  /* 0x0021940001117983 */ /* 0x000f280000300800 */
[----:B------:R0:W-:Y:S01]  /*81eb0*/  @P1 STG.E.U16 [R8.64], R6 ;  /* 0x0000000608001986 */ /* 0x0001e2000c101504 */
[----:B--2---:R-:W-:-:S03]  /*81ec0*/  ISETP.LT.AND P1, PT, R13, c[0x0][0x17c], !P0 ;  /* 0x00005f000d007a0c */ /* 0x004fc60004721270 */
[----:B------:R-:W2:Y:S01]  /*81ed0*/  LDL.LU R13, [R1+0x2190] ;  /* 0x00219000010d7983 */ /* 0x000ea20000300800 */
[----:B------:R-:W-:Y:S02]  /*81ee0*/  IADD3 R10, R3, c[0x0][0x198], RZ ;  /* 0x00006600030a7a10 */ /* 0x000fe40007ffe0ff */
[----:B------:R-:W-:Y:S02]  /*81ef0*/  ISETP.LT.AND P3, PT, R22, c[0x0][0x17c], !P0 ;  /* 0x00005f0016007a0c */ /* 0x000fe40004761270 */
[C---:B------:R-:W-:Y:S02]  /*81f00*/  LEA R4, P6, R10.reuse, R0, 0x1 ;  /* 0x000000000a047211 */ /* 0x040fe400078c08ff */
[C---:B------:R-:W-:Y:S02]  /*81f10*/  IADD3 R3, R10.reuse, c[0x0][0x198], RZ ;  /* 0x000066000a037a10 */ /* 0x040fe40007ffe0ff */
[----:B------:R-:W-:Y:S02]  /*81f20*/  LEA.HI.X.SX32 R5, R10, R2, 0x1, P6 ;  /* 0x000000020a057211 */ /* 0x000fe400030f0eff */
[----:B0-----:R-:W-:-:S02]  /*81f30*/  LEA R8, P6, R3, R0, 0x1 ;  /* 0x0000000003087211 */ /* 0x001fc400078c08ff */
[----:B------:R-:W-:Y:S02]  /*81f40*/  PRMT R10, R25, 0x7632, R10 ;  /* 0x00007632190a7816 */ /* 0x000fe4000000000a */
[----:B------:R-:W-:Y:S01]  /*81f50*/  LEA.HI.X.SX32 R9, R3, R2, 0x1, P6 ;  /* 0x0000000203097211 */ /* 0x000fe200030f0eff */
[----:B------:R0:W-:Y:S04]  /*81f60*/  @P4 STG.E.U16 [R4.64], R25 ;  /* 0x0000001904004986 */ /* 0x0001e8000c101504 */
[----:B------:R1:W-:Y:S04]  /*81f70*/  @P3 STG.E.U16 [R8.64], R10 ;  /* 0x0000000a08003986 */ /* 0x0003e8000c101504 */
[----:B0-----:R-:W4:Y:S01]  /*81f80*/  LDL.LU R25, [R1+0xc] ;  /* 0x00000c0001197983 */ /* 0x001f220000300800 */
[----:B---3--:R-:W-:-:S03]  /*81f90*/  ISETP.LT.AND P3, PT, R14, c[0x0][0x17c], !P0 ;  /* 0x00005f000e007a0c */ /* 0x008fc60004761270 */
[----:B------:R-:W3:Y:S01]  /*81fa0*/  LDL.LU R14, [R1+0x2198] ;  /* 0x00219800010e7983 */ /* 0x000ee20000300800 */
[----:B------:R-:W-:Y:S02]  /*81fb0*/  IADD3 R6, R3, c[0x0][0x198], RZ ;  /* 0x0000660003067a10 */ /* 0x000fe40007ffe0ff */
[----:B------:R-:W-:Y:S02]  /*81fc0*/  ISETP.LT.AND P5, PT, R21, c[0x0][0x17c], !P0 ;  /* 0x00005f0015007a0c */ /* 0x000fe400047a1270 */
[C---:B------:R-:W-:Y:S02]  /*81fd0*/  LEA R4, P6, R6.reuse, R0, 0x1 ;  /* 0x0000000006047211 */ /* 0x040fe400078c08ff */
[C---:B------:R-:W-:Y:S02]  /*81fe0*/  IADD3 R3, R6.reuse, c[0x0][0x198], RZ ;  /* 0x0000660006037a10 */ /* 0x040fe40007ffe0ff */
[----:B------:R-:W-:Y:S02]  /*81ff0*/  LEA.HI.X.SX32 R5, R6, R2, 0x1, P6 ;  /* 0x0000000206057211 */ /* 0x000fe400030f0eff */
[----:B-1----:R-:W-:-:S02]  /*82000*/  LEA R8, P6, R3, R0, 0x1 ;  /* 0x0000000003087211 */ /* 0x002fc400078c08ff */
[----:B------:R-:W-:Y:S02]  /*82010*/  PRMT R10, R7, 0x7632, R10 ;  /* 0x00007632070a7816 */ /* 0x000fe4000000000a */
[----:B------:R-:W-:Y:S01]  /*82020*/  LEA.HI.X.SX32 R9, R3, R2, 0x1, P6 ;  /* 0x0000000203097211 */ /* 0x000fe200030f0eff */
[----:B------:R0:W-:Y:S01]  /*82030*/  @P5 STG.E.U16 [R4.64], R7 ;  /* 0x0000000704005986 */ /* 0x0001e2000c101504 */
[----:B------:R-:W-:-:S03]  /*82040*/  ISETP.LT.AND P4, PT, R20, c[0x0][0x17c], !P0 ;  /* 0x00005f0014007a0c */ /* 0x000fc60004781270 */
[----:B------:R-:W-:Y:S04]  /*82050*/  @P2 STG.E.U16 [R8.64], R10 ;  /* 0x0000000a08002986 */ /* 0x000fe8000c101504 */
[----:B0-----:R-:W3:Y:S04]  /*82060*/  LDL.LU R7, [R1+0x22f4] ;  /* 0x0022f40001077983 */ /* 0x001ee80000300800 */
[----:B------:R-:W3:Y:S04]  /*82070*/  LDL.LU R20, [R1+0x219c] ;  /* 0x00219c0001147983 */ /* 0x000ee80000300800 */
[----:B------:R-:W3:Y:S01]  /*82080*/  LDL.LU R18, [R1+0x21a0] ;  /* 0x0021a00001127983 */ /* 0x000ee20000300800 */
[----:B--2---:R-:W-:-:S03]  /*82090*/  ISETP.LT.AND P2, PT, R13, c[0x0][0x17c], !P0 ;  /* 0x00005f000d007a0c */ /* 0x004fc60004741270 */
[----:B------:R-:W2:Y:S01]  /*820a0*/  LDL.LU R13, [R1+0x21a4] ;  /* 0x0021a400010d7983 */ /* 0x000ea20000300800 */
[----:B------:R-:W-:-:S04]  /*820b0*/  IADD3 R6, R3, c[0x0][0x198], RZ ;  /* 0x0000660003067a10 */ /* 0x000fc80007ffe0ff */
[----:B------:R-:W-:-:S04]  /*820c0*/  LEA R4, P6, R6, R0, 0x1 ;  /* 0x0000000006047211 */ /* 0x000fc800078c08ff */
[C---:B------:R-:W-:Y:S02]  /*820d0*/  LEA.HI.X.SX32 R5, R6.reuse, R2, 0x1, P6 ;  /* 0x0000000206057211 */ /* 0x040fe400030f0eff */
[----:B------:R-:W-:Y:S02]  /*820e0*/  IADD3 R3, R6, c[0x0][0x198], RZ ;  /* 0x0000660006037a10 */ /* 0x000fe40007ffe0ff */
[----:B------:R-:W-:Y:S01]  /*820f0*/  PRMT R6, R28, 0x7632, R6 ;  /* 0x000076321c067816 */ /* 0x000fe20000000006 */
[----:B------:R0:W-:Y:S01]  /*82100*/  @P1 STG.E.U16 [R4.64], R28 ;  /* 0x0000001c04001986 */ /* 0x0001e2000c101504 */
[----:B----4-:R-:W-:-:S03]  /*82110*/  ISETP.LT.AND P5, PT, R17, c[0x0][0x17c], !P0 ;  /* 0x00005f0011007a0c */ /* 0x010fc600047a1270 */
[----:B0-----:R-:W4:Y:S04]  /*82120*/  LDL.LU R28, [R1+0x22f0] ;  /* 0x0022f000011c7983 */ /* 0x001f280000300800 */
[----:B------:R-:W4:Y:S01]  /*82130*/  LDL.LU R17, [R1+0x21a8] ;  /* 0x0021a80001117983 */ /* 0x000f220000300800 */
[----:B---3--:R-:W-:-:S03]  /*82140*/  ISETP.LT.AND P1, PT, R14, c[0x0][0x17c], !P0 ;  /* 0x00005f000e007a0c */ /* 0x008fc60004721270 */
[----:B------:R-:W3:Y:S01]  /*82150*/  LDL.LU R14, [R1+0x21ac] ;  /* 0x0021ac00010e7983 */ /* 0x000ee20000300800 */
[C---:B------:R-:W-:Y:S02]  /*82160*/  LEA R8, P6, R3.reuse, R0, 0x1 ;  /* 0x0000000003087211 */ /* 0x040fe400078c08ff */
[C---:B------:R-:W-:Y:S02]  /*82170*/  IADD3 R5, R3.reuse, c[0x0][0x198], RZ ;  /* 0x0000660003057a10 */ /* 0x040fe40007ffe0ff */
[----:B------:R-:W-:Y:S02]  /*82180*/  LEA.HI.X.SX32 R9, R3, R2, 0x1, P6 ;  /* 0x0000000203097211 */ /* 0x000fe400030f0eff */
[C---:B------:R-:W-:Y:S02]  /*82190*/  LEA R4, P6, R5.reuse, R0, 0x1 ;  /* 0x0000000005047211 */ /* 0x040fe400078c08ff */
[C---:B------:R-:W-:Y:S01]  /*821a0*/  IADD3 R3, R5.reuse, c[0x0][0x198], RZ ;  /* 0x0000660005037a10 */ /* 0x040fe20007ffe0ff */
[----:B------:R0:W-:Y:S01]  /*821b0*/  @P4 STG.E.U16 [R8.64], R6 ;  /* 0x0000000608004986 */ /* 0x0001e2000c101504 */
[----:B------:R-:W-:-:S02]  /*821c0*/  LEA.HI.X.SX32 R5, R5, R2, 0x1, P6 ;  /* 0x0000000205057211 */ /* 0x000fc400030f0eff */
[----:B------:R-:W-:-:S03]  /*821d0*/  IADD3 R10, R3, c[0x0][0x198], RZ ;  /* 0x00006600030a7a10 */ /* 0x000fc60007ffe0ff */
[----:B------:R1:W-:Y:S01]  /*821e0*/  @P3 STG.E.U16 [R4.64], R25 ;  /* 0x0000001904003986 */ /* 0x0003e2000c101504 */
[----:B0-----:R-:W-:Y:S02]  /*821f0*/  LEA R8, P6, R3, R0, 0x1 ;  /* 0x0000000003087211 */ /* 0x001fe400078c08ff */
[----:B------:R-:W-:Y:S02]  /*82200*/  PRMT R6, R25, 0x7632, R6 ;  /* 0x0000763219067816 */ /* 0x000fe40000000006 */
[----:B------:R-:W-:Y:S02]  /*82210*/  LEA.HI.X.SX32 R9, R3, R2, 0x1, P6 ;  /* 0x0000000203097211 */ /* 0x000fe400030f0eff */
[----:B-1----:R-:W-:Y:S02]  /*82220*/  LEA R4, P6, R10, R0, 0x1 ;  /* 0x000000000a047211 */ /* 0x002fe400078c08ff */
[----:B------:R-:W-:Y:S01]  /*82230*/  ISETP.LT.AND P4, PT, R20, c[0x0][0x17c], !P0 ;  /* 0x00005f0014007a0c */ /* 0x000fe20004781270 */
[----:B------:R0:W-:Y:S01]  /*82240*/  @P5 STG.E.U16 [R8.64], R6 ;  /* 0x0000000608005986 */ /* 0x0001e2000c101504 */
[----:B------:R-:W-:-:S02]  /*82250*/  LEA.HI.X.SX32 R5, R10, R2, 0x1, P6 ;  /* 0x000000020a057211 */ /* 0x000fc400030f0eff */
[----:B------:R-:W-:Y:S01]  /*82260*/  ISETP.LT.AND P3, PT, R18, c[0x0][0x17c], !P0 ;  /* 0x00005f0012007a0c */ /* 0x000fe20004761270 */
[----:B------:R-:W3:Y:S04]  /*82270*/  LDL.LU R20, [R1+0x21b4] ;  /* 0x0021b40001147983 */ /* 0x000ee80000300800 */
[----:B------:R-:W3:Y:S01]  /*82280*/  LDL.LU R18, [R1+0x21b8] ;  /* 0x0021b80001127983 */ /* 0x000ee20000300800 */
[----:B0-----:R-:W-:-:S03]  /*82290*/  PRMT R6, R11, 0x7632, R6 ;  /* 0x000076320b067816 */ /* 0x001fc60000000006 */
[----:B------:R0:W-:Y:S01]  /*822a0*/  @P2 STG.E.U16 [R4.64], R11 ;  /* 0x0000000b04002986 */ /* 0x0001e2000c101504 */
[----:B--2---:R-:W-:-:S03]  /*822b0*/  ISETP.LT.AND P5, PT, R13, c[0x0][0x17c], !P0 ;  /* 0x00005f000d007a0c */ /* 0x004fc600047a1270 */
[----:B------:R-:W2:Y:S04]  /*822c0*/  LDL.LU R13, [R1+0x21c0] ;  /* 0x0021c000010d7983 */ /* 0x000ea80000300800 */
[----:B0-----:R-:W2:Y:S01]  /*822d0*/  LDL.LU R11, [R1+0x21c4] ;  /* 0x0021c400010b7983 */ /* 0x001ea20000300800 */
[----:B------:R-:W-:-:S04]  /*822e0*/  IADD3 R3, R10, c[0x0][0x198], RZ ;  /* 0x000066000a037a10 */ /* 0x000fc80007ffe0ff */
[----:B------:R-:W-:-:S04]  /*822f0*/  LEA R8, P6, R3, R0, 0x1 ;  /* 0x0000000003087211 */ /* 0x000fc800078c08ff */
[----:B------:R-:W-:-:S05]  /*82300*/  LEA.HI.X.SX32 R9, R3, R2, 0x1, P6 ;  /* 0x0000000203097211 */ /* 0x000fca00030f0eff */
[----:B------:R0:W-:Y:S01]  /*82310*/  @P1 STG.E.U16 [R8.64], R6 ;  /* 0x0000000608001986 */ /* 0x0001e2000c101504 */
[----:B----4-:R-:W-:-:S03]  /*82320*/  ISETP.LT.AND P2, PT, R17, c[0x0][0x17c], !P0 ;  /* 0x00005f0011007a0c */ /* 0x010fc60004741270 */
[----:B------:R-:W4:Y:S01]  /*82330*/  LDL.LU R17, [R1+0x21bc] ;  /* 0x0021bc0001117983 */ /* 0x000f220000300800 */
[----:B---3--:R-:W-:-:S03]  /*82340*/  ISETP.LT.AND P1, PT, R14, c[0x0][0x17c], !P0 ;  /* 0x00005f000e007a0c */ /* 0x008fc60004721270 */
[----:B------:R-:W3:Y:S01]  /*82350*/  LDL.LU R14, [R1+0x21b0] ;  /* 0x0021b000010e7983 */ /* 0x000ee20000300800 */
[----:B------:R-:W-:Y:S02]  /*82360*/  IADD3 R10, R3, c[0x0][0x198], RZ ;  /* 0x00006600030a7a10 */ /* 0x000fe40007ffe0ff */
[----:B0-----:R-:W-:Y:S01]  /*82370*/  PRMT R6, R15, 0x7632, R6 ;  /* 0x000076320f067816 */ /* 0x001fe20000000006 */
[----:B------:R-:W3:Y:S01]  /*82380*/  LDL.LU R25, [R1+0x1ac] ;  /* 0x0001ac0001197983 */ /* 0x000ee20000300800 */
[C---:B------:R-:W-:Y:S02]  /*82390*/  LEA R4, P6, R10.reuse, R0, 0x1 ;  /* 0x000000000a047211 */ /* 0x040fe400078c08ff */
[C---:B------:R-:W-:Y:S02]  /*823a0*/  IADD3 R3, R10.reuse, c[0x0][0x198], RZ ;  /* 0x000066000a037a10 */ /* 0x040fe40007ffe0ff */
[----:B------:R-:W-:Y:S02]  /*823b0*/  LEA.HI.X.SX32 R5, R10, R2, 0x1, P6 ;  /* 0x000000020a057211 */ /* 0x000fe400030f0eff */
[----:B------:R-:W-:-:S02]  /*823c0*/  LEA R8, P6, R3, R0, 0x1 ;  /* 0x0000000003087211 */ /* 0x000fc400078c08ff */
[C---:B------:R-:W-:Y:S01]  /*823d0*/  IADD3 R10, R3.reuse, c[0x0][0x198], RZ ;  /* 0x00006600030a7a10 */ /* 0x040fe20007ffe0ff */
[----:B------:R0:W-:Y:S01]  /*823e0*/  @P4 STG.E.U16 [R4.64], R15 ;  /* 0x0000000f04004986 */ /* 0x0001e2000c101504 */
[----:B------:R-:W-:Y:S02]  /*823f0*/  LEA.HI.X.SX32 R9, R3, R2, 0x1, P6 ;  /* 0x0000000203097211 */ /* 0x000fe400030f0eff */
[----:B------:R-:W-:-:S03]  /*82400*/  IADD3 R3, R10, c[0x0][0x198], RZ ;  /* 0x000066000a037a10 */ /* 0x000fc60007ffe0ff */
[----:B------:R1:W-:Y:S01]  /*82410*/  @P3 STG.E.U16 [R8.64], R6 ;  /* 0x0000000608003986 */ /* 0x0003e2000c101504 */
[----:B0-----:R-:W-:-:S04]  /*82420*/  LEA R4, P6, R10, R0, 0x1 ;  /* 0x000000000a047211 */ /* 0x001fc800078c08ff */
[----:B------:R-:W-:Y:S02]  /*82430*/  LEA.HI.X.SX32 R5, R10, R2, 0x1, P6 ;  /* 0x000000020a057211 */ /* 0x000fe400030f0eff */
[----:B-1----:R-:W-:Y:S02]  /*82440*/  LEA R8, P6, R3, R0, 0x1 ;  /* 0x0000000003087211 */ /* 0x002fe400078c08ff */
[----:B------:R-:W-:Y:S02]  /*82450*/  PRMT R6, R19, 0x7632, R6 ;  /* 0x0000763213067816 */ /* 0x000fe40000000006 */
[----:B------:R-:W-:Y:S01]  /*82460*/  LEA.HI.X.SX32 R9, R3, R2, 0x1, P6 ;  /* 0x0000000203097211 */ /* 0x000fe200030f0eff */
[----:B------:R0:W-:Y:S01]  /*82470*/  @P5 STG.E.U16 [R4.64], R19 ;  /* 0x0000001304005986 */ /* 0x0001e2000c101504 */
[----:B------:R-:W-:-:S03]  /*82480*/  ISETP.LT.AND P4, PT, R20, c[0x0][0x17c], !P0 ;  /* 0x00005f0014007a0c */ /* 0x000fc60004781270 */
[----:B------:R1:W-:Y:S04]  /*82490*/  @P2 STG.E.U16 [R8.64], R6 ;  /* 0x0000000608002986 */ /* 0x0003e8000c101504 */
[----:B------:R-:W4:Y:S01]  /*824a0*/  LDS.128 R20, [R28] ;  /* 0x000000001c147984 */ /* 0x000f220000000c00 */
[----:B--2---:R-:W-:-:S03]  /*824b0*/  ISETP.LT.AND P5, PT, R13, c[0x0][0x17c], !P0 ;  /* 0x00005f000d007a0c */ /* 0x004fc600047a1270 */
[----:B------:R-:W2:Y:S01]  /*824c0*/  LDL.LU R13, [R1+0x21c8] ;  /* 0x0021c800010d7983 */ /* 0x000ea20000300800 */
[----:B------:R-:W-:-:S03]  /*824d0*/  ISETP.LT.AND P2, PT, R11, c[0x0][0x17c], !P0 ;  /* 0x00005f000b007a0c */ /* 0x000fc60004741270 */
[----:B------:R-:W2:Y:S01]  /*824e0*/  LDL.LU R11, [R1+0x21cc] ;  /* 0x0021cc00010b7983 */ /* 0x000ea20000300800 */
[----:B------:R-:W-:-:S04]  /*824f0*/  IADD3 R10, R3, c[0x0][0x198], RZ ;  /* 0x00006600030a7a10 */ /* 0x000fc80007ffe0ff */
[C---:B0-----:R-:W-:Y:S02]  /*82500*/  LEA R4, P6, R10.reuse, R0, 0x1 ;  /* 0x000000000a047211 */ /* 0x041fe400078c08ff */
[C---:B------:R-:W-:Y:S02]  /*82510*/  IADD3 R3, R10.reuse, c[0x0][0x198], RZ ;  /* 0x000066000a037a10 */ /* 0x040fe40007ffe0ff */
[----:B------:R-:W-:Y:S02]  /*82520*/  LEA.HI.X.SX32 R5, R10, R2, 0x1, P6 ;  /* 0x000000020a057211 */ /* 0x000fe400030f0eff */
[----:B-1----:R-:W-:Y:S02]  /*82530*/  LEA R8, P6, R3, R0, 0x1 ;  /* 0x0000000003087211 */ /* 0x002fe400078c08ff */
[----:B------:R-:W-:Y:S02]  /*82540*/  PRMT R6, R7, 0x7632, R6 ;  /* 0x0000763207067816 */ /* 0x000fe40000000006 */
[----:B------:R-:W-:Y:S01]  /*82550*/  LEA.HI.X.SX32 R9, R3, R2, 0x1, P6 ;  /* 0x0000000203097211 */ /* 0x000fe200030f0eff */
[----:B------:R0:W-:Y:S04]  /*82560*/  @P1 STG.E.U16 [R4.64], R7 ;  /* 0x0000000704001986 */ /* 0x0001e8000c101504 */
[----:B------:R1:W-:Y:S04]  /*82570*/  @P4 STG.E.U16 [R8.64], R6 ;  /* 0x0000000608004986 */ /* 0x0003e8000c101504 */
[----:B----4-:R-:W-:Y:S04]  /*82580*/  STL [R1+0x14], R21 ;  /* 0x0000141501007387 */ /* 0x010fe80000100800 */
[----:B------:R4:W-:Y:S04]  /*82590*/  STL.64 [R1+0x18], R22 ;  /* 0x0000181601007387 */ /* 0x0009e80000100a00 */
[----:B------:R-:W2:Y:S01]  /*825a0*/  LDL.LU R15, [R1+0x21d4] ;  /* 0x0021d400010f7983 */ /* 0x000ea20000300800 */
[----:B------:R-:W-:-:S02]  /*825b0*/  ISETP.LT.AND P1, PT, R17, c[0x0][0x17c], !P0 ;  /* 0x00005f0011007a0c */ /* 0x000fc40004721270 */
[----:B---3--:R-:W-:Y:S02]  /*825c0*/  ISETP.LT.AND P4, PT, R14, c[0x0][0x17c], !P0 ;  /* 0x00005f000e007a0c */ /* 0x008fe40004781270 */
[----:B------:R-:W3:Y:S04]  /*825d0*/  LDL.LU R14, [R1+0x21d0] ;  /* 0x0021d000010e7983 */ /* 0x000ee80000300800 */
[----:B------:R-:W3:Y:S04]  /*825e0*/  LDL.LU R19, [R1+0x21d8] ;  /* 0x0021d80001137983 */ /* 0x000ee80000300800 */
[----:B------:R-:W3:Y:S01]  /*825f0*/  LDL.LU R17, [R1+0x21dc] ;  /* 0x0021dc0001117983 */ /* 0x000ee20000300800 */
[----:B------:R-:W-:-:S02]  /*82600*/  IADD3 R10, R3, c[0x0][0x198], RZ ;  /* 0x00006600030a7a10 */ /* 0x000fc40007ffe0ff */
[----:B------:R-:W-:Y:S02]  /*82610*/  ISETP.LT.AND P3, PT, R18, c[0x0][0x17c], !P0 ;  /* 0x00005f0012007a0c */ /* 0x000fe40004761270 */
[C---:B0-----:R-:W-:Y:S02]  /*82620*/  LEA R4, P6, R10.reuse, R0, 0x1 ;  /* 0x000000000a047211 */ /* 0x041fe400078c08ff */
[C---:B------:R-:W-:Y:S02]  /*82630*/  IADD3 R3, R10.reuse, c[0x0][0x198], RZ ;  /* 0x000066000a037a10 */ /* 0x040fe40007ffe0ff */
[----:B------:R-:W-:Y:S02]  /*82640*/  LEA.HI.X.SX32 R5, R10, R2, 0x1, P6 ;  /* 0x000000020a057211 */ /* 0x000fe400030f0eff */
[C---:B-1----:R-:W-:Y:S02]  /*82650*/  LEA R6, P6, R3.reuse, R0, 0x1 ;  /* 0x0000000003067211 */ /* 0x042fe400078c08ff */
[----:B------:R-:W-:-:S02]  /*82660*/  IADD3 R9, R3, c[0x0][0x198], RZ ;  /* 0x0000660003097a10 */ /* 0x000fc40007ffe0ff */
[----:B------:R-:W-:Y:S02]  /*82670*/  PRMT R10, R25, 0x7632, R10 ;  /* 0x00007632190a7816 */ /* 0x000fe4000000000a */
[----:B------:R-:W-:Y:S02]  /*82680*/  LEA.HI.X.SX32 R7, R3, R2, 0x1, P6 ;  /* 0x0000000203077211 */ /* 0x000fe400030f0eff */
[C---:B------:R-:W-:Y:S02]  /*82690*/  LEA R8, P6, R9.reuse, R0, 0x1 ;  /* 0x0000000009087211 */ /* 0x040fe400078c08ff */
[C---:B------:R-:W-:Y:S01]  /*826a0*/  IADD3 R3, R9.reuse, c[0x0][0x198], RZ ;  /* 0x0000660009037a10 */ /* 0x040fe20007ffe0ff */
[----:B------:R-:W-:Y:S01]  /*826b0*/  @P3 STG.E.U16 [R4.64], R25 ;  /* 0x0000001904003986 */ /* 0x000fe2000c101504 */
[----:B------:R-:W-:-:S03]  /*826c0*/  LEA.HI.X.SX32 R9, R9, R2, 0x1, P6 ;  /* 0x0000000209097211 */ /* 0x000fc600030f0eff */
[----:B------:R0:W-:Y:S04]  /*826d0*/  @P5 STG.E.U16 [R6.64], R10 ;  /* 0x0000000a06005986 */ /* 0x0001e8000c101504 */
[----:B------:R1:W-:Y:S01]  /*826e0*/  @P2 STG.E.U16 [R8.64], R27 ;  /* 0x0000001b08002986 */ /* 0x0003e2000c101504 */
[----:B------:R-:W-:Y:S02]  /*826f0*/  PRMT R12, R27, 0x7632, R12 ;  /* 0x000076321b0c7816 */ /* 0x000fe4000000000c */
[----:B----4-:R-:W-:Y:S01]  /*82700*/  LOP3.LUT R23, R28, 0x40, RZ, 0x3c, !PT ;  /* 0x000000401c177812 */ /* 0x010fe200078e3cff */
[----:B------:R-:W4:Y:S01]  /*82710*/  LDS.128 R4, [R29] ;  /* 0x000000001d047984 */ /* 0x000f220000000c00 */
[----:B0-----:R-:W-:Y:S02]  /*82720*/  LEA R10, P6, R3, R0, 0x1 ;  /* 0x00000000030a7211 */ /* 0x001fe400078c08ff */
[----:B--2---:R-:W-:-:S02]  /*82730*/  ISETP.LT.AND P3, PT, R13, c[0x0][0x17c], !P0 ;  /* 0x00005f000d007a0c */ /* 0x004fc40004761270 */
[----:B------:R-:W-:Y:S02]  /*82740*/  IADD3 R13, R3, c[0x0][0x198], RZ ;  /* 0x00006600030d7a10 */ /* 0x000fe40007ffe0ff */
[----:B------:R-:W-:Y:S02]  /*82750*/  ISETP.LT.AND P5, PT, R11, c[0x0][0x17c], !P0 ;  /* 0x00005f000b007a0c */ /* 0x000fe400047a1270 */
[----:B------:R-:W-:Y:S02]  /*82760*/  LEA.HI.X.SX32 R11, R3, R2, 0x1, P6 ;  /* 0x00000002030b7211 */ /* 0x000fe400030f0eff */
[----:B-1----:R-:W-:-:S04]  /*82770*/  LEA R8, P6, R13, R0, 0x1 ;  /* 0x000000000d087211 */ /* 0x002fc800078c08ff */
[C---:B------:R-:W-:Y:S01]  /*82780*/  LEA.HI.X.SX32 R9, R13.reuse, R2, 0x1, P6 ;  /* 0x000000020d097211 */ /* 0x040fe200030f0eff */
[----:B------:R-:W-:Y:S04]  /*82790*/  @P1 STG.E.U16 [R10.64], R12 ;  /* 0x0000000c0a001986 */ /* 0x000fe8000c101504 */
[----:B------:R-:W-:Y:S04]  /*827a0*/  @P4 STG.E.U16 [R8.64], R26 ;  /* 0x0000001a08004986 */ /* 0x000fe8000c101504 */
[----:B------:R-:W0:Y:S01]  /*827b0*/  LDS.128 R8, [R23] ;  /* 0x0000000017087984 */ /* 0x000e220000000c00 */
[----:B------:R-:W-:-:S04]  /*827c0*/  IADD3 R3, R13, c[0x0][0x198], RZ ;  /* 0x000066000d037a10 */ /* 0x000fc80007ffe0ff */
[----:B------:R-:W-:Y:S01]  /*827d0*/  IADD3 R13, R3, c[0x0][0x198], RZ ;  /* 0x00006600030d7a10 */ /* 0x000fe20007ffe0ff */
[----:B----4-:R-:W-:Y:S01]  /*827e0*/  STL [R1+0x22d0], R6 ;  /* 0x0022d00601007387 */ /* 0x010fe20000100800 */
[----:B------:R-:W-:-:S03]  /*827f0*/  PRMT R16, R26, 0x7632, R16 ;  /* 0x000076321a107816 */ /* 0x000fc60000000010 */
[----:B------:R1:W-:Y:S01]  /*82800*/  STL [R1+0x22cc], R7 ;  /* 0x0022cc0701007387 */ /* 0x0003e20000100800 */
[----:B------:R-:W-:-:S03]  /*82810*/  IMAD.MOV.U32 R18, RZ, RZ, R20 ;  /* 0x000000ffff127224 */ /* 0x000fc600078e0014 */
[----:B------:R-:W-:Y:S01]  /*82820*/  LDS.128 R24, [R28+0x400] ;  /* 0x000400001c187984 */ /* 0x000fe20000000c00 */
[----:B------:R-:W-:-:S03]  /*82830*/  ISETP.LT.AND P2, PT, R15, c[0x0][0x17c], !P0 ;  /* 0x00005f000f007a0c */ /* 0x000fc60004741270 */
[----:B-1----:R-:W2:Y:S04]  /*82840*/  LDL.LU R7, [R1+0x21e0] ;  /* 0x0021e00001077983 */ /* 0x002ea80000300800 */
[----:B------:R-:W4:Y:S04]  /*82850*/  LDL.LU R6, [R1+0x21e4] ;  /* 0x0021e40001067983 */ /* 0x000f280000300800 */
[----:B0-----:R0:W-:Y:S02]  /*82860*/  STL.64 [R1+0x22d8], R10 ;  /* 0x0022d80a01007387 */ /* 0x0011e40000100a00 */
[----:B0-----:R-:W-:-:S02]  /*82870*/  LOP3.LUT R11, R28, 0x60, RZ, 0x3c, !PT ;  /* 0x000000601c0b7812 */ /* 0x001fc400078e3cff */
[----:B---3--:R-:W-:Y:S02]  /*82880*/  ISETP.LT.AND P1, PT, R14, c[0x0][0x17c], !P0 ;  /* 0x00005f000e007a0c */ /* 0x008fe40004721270 */
[----:B------:R-:W-:-:S04]  /*82890*/  LEA R14, P6, R3, R0, 0x1 ;  /* 0x00000000030e7211 */ /* 0x000fc800078c08ff */
[----:B------:R-:W-:Y:S02]  /*828a0*/  LEA.HI.X.SX32 R15, R3, R2, 0x1, P6 ;  /* 0x00000002030f7211 */ /* 0x000fe400030f0eff */
[C---:B------:R-:W-:Y:S02]  /*828b0*/  LEA R12, P6, R13.reuse, R0, 0x1 ;  /* 0x000000000d0c7211 */ /* 0x040fe400078c08ff */
[C---:B------:R-:W-:Y:S02]  /*828c0*/  IADD3 R3, R13.reuse, c[0x0][0x198], RZ ;  /* 0x000066000d037a10 */ /* 0x040fe40007ffe0ff */
[----:B------:R-:W-:Y:S01]  /*828d0*/  LEA.HI.X.SX32 R13, R13, R2, 0x1, P6 ;  /* 0x000000020d0d7211 */ /* 0x000fe200030f0eff */
[----:B------:R-:W-:Y:S04]  /*828e0*/  @P3 STG.E.U16 [R14.64], R16 ;  /* 0x000000100e003986 */ /* 0x000fe8000c101504 */
[----:B------:R-:W-:Y:S04]  /*828f0*/  @P5 STG.E.U16 [R12.64], R18 ;  /* 0x000000120c005986 */ /* 0x000fe8000c101504 */
[----:B------:R-:W0:Y:S01]  /*82900*/  LDS.128 R12, [R11] ;  /* 0x000000000b0c7984 */ /* 0x000e220000000c00 */
[----:B------:R-:W-:-:S02]  /*82910*/  LEA R20, P6, R3, R0, 0x1 ;  /* 0x0000000003147211 */ /* 0x000fc400078c08ff */
[----:B------:R-:W-:Y:S02]  /*82920*/  ISETP.LT.AND P3, PT, R17, c[0x0][0x17c], !P0 ;  /* 0x00005f0011007a0c */ /* 0x000fe40004761270 */
[C---:B------:R-:W-:Y:S02]  /*82930*/  IADD3 R17, R3.reuse, c[0x0][0x198], RZ ;  /* 0x0000660003117a10 */ /* 0x040fe40007ffe0ff */
[----:B------:R-:W-:Y:S02]  /*82940*/  LEA.HI.X.SX32 R21, R3, R2, 0x1, P6 ;  /* 0x0000000203157211 */ /* 0x000fe400030f0eff */
[----:B------:R-:W-:-:S05]  /*82950*/  PRMT R3, R18, 0x7632, R3 ;  /* 0x0000763212037816 */ /* 0x000fca0000000003 */
[----:B------:R1:W-:Y:S04]  /*82960*/  @P2 STG.E.U16 [R20.64], R3 ;  /* 0x0000000314002986 */ /* 0x0003e8000c101504 */
[----:B0-----:R0:W-:Y:S04]  /*82970*/  STL.64 [R1+0x22e0], R14 ;  /* 0x0022e00e01007387 */ /* 0x0011e80000100a00 */
[----:B------:R-:W3:Y:S04]  /*82980*/  LDL.LU R22, [R1+0x21e8] ;  /* 0x0021e80001167983 */ /* 0x000ee80000300800 */
[----:B-1----:R-:W3:Y:S04]  /*82990*/  LDL.LU R21, [R1+0x21ec] ;  /* 0x0021ec0001157983 */ /* 0x002ee80000300800 */
[----:B0-----:R-:W3:Y:S04]  /*829a0*/  LDL.LU R14, [R1+0x21f0] ;  /* 0x0021f000010e7983 */ /* 0x001ee80000300800 */
[----:B------:R-:W-:Y:S04]  /*829b0*/  STL [R1+0xc], R27 ;  /* 0x00000c1b01007387 */ /* 0x000fe80000100800 */
[----:B------:R-:W3:Y:S01]  /*829c0*/  LDL.LU R10, [R1+0x21f4] ;  /* 0x0021f400010a7983 */ /* 0x000ee20000300800 */
[----:B------:R-:W-:-:S02]  /*829d0*/  ISETP.LT.AND P4, PT, R19, c[0x0][0x17c], !P0 ;  /* 0x00005f0013007a0c */ /* 0x000fc40004781270 */
[C---:B------:R-:W-:Y:S02]  /*829e0*/  LEA R16, P6, R17.reuse, R0, 0x1 ;  /* 0x0000000011107211 */ /* 0x040fe400078c08ff */
[C---:B------:R-:W-:Y:S02]  /*829f0*/  IADD3 R19, R17.reuse, c[0x0][0x198], RZ ;  /* 0x0000660011137a10 */ /* 0x040fe40007ffe0ff */
[----:B------:R-:W-:Y:S02]  /*82a00*/  LEA.HI.X.SX32 R17, R17, R2, 0x1, P6 ;  /* 0x0000000211117211 */ /* 0x000fe400030f0eff */
[C---:B------:R-:W-:Y:S02]  /*82a10*/  LEA R18, P6, R19.reuse, R0, 0x1 ;  /* 0x0000000013127211 */ /* 0x040fe400078c08ff */
[C---:B------:R-:W-:Y:S01]  /*82a20*/  IADD3 R3, R19.reuse, c[0x0][0x198], RZ ;  /* 0x0000660013037a10 */ /* 0x040fe20007ffe0ff */
[----:B------:R0:W-:Y:S01]  /*82a30*/  @P1 STG.E.U16 [R16.64], R4 ;  /* 0x0000000410001986 */ /* 0x0001e2000c101504 */
[----:B------:R-:W-:-:S02]  /*82a40*/  LEA.HI.X.SX32 R19, R19, R2, 0x1, P6 ;  /* 0x0000000213137211 */ /* 0x000fc400030f0eff */
[----:B--2---:R-:W-:Y:S01]  /*82a50*/  ISETP.LT.AND P5, PT, R7, c[0x0][0x17c], !P0 ;  /* 0x00005f0007007a0c */ /* 0x004fe200047a1270 */
[----:B------:R-:W-:Y:S01]  /*82a60*/  IMAD.MOV.U32 R7, RZ, RZ, R26 ;  /* 0x000000ffff077224 */ /* 0x000fe200078e001a */
[----:B------:R-:W-:Y:S02]  /*82a70*/  PRMT R20, R4, 0x7632, R20 ;  /* 0x0000763204147816 */ /* 0x000fe40000000014 */
[----:B----4-:R-:W-:Y:S01]  /*82a80*/  ISETP.LT.AND P2, PT, R6, c[0x0][0x17c], !P0 ;  /* 0x00005f0006007a0c */ /* 0x010fe20004741270 */
[----:B------:R-:W-:Y:S01]  /*82a90*/  IMAD.MOV.U32 R6, RZ, RZ, R25 ;  /* 0x000000ffff067224 */ /* 0x000fe200078e0019 */
[C---:B0-----:R-:W-:Y:S02]  /*82aa0*/  LEA R16, P6, R3.reuse, R0, 0x1 ;  /* 0x0000000003107211 */ /* 0x041fe400078c08ff */
[C---:B------:R-:W-:Y:S02]  /*82ab0*/  IADD3 R4, R3.reuse, c[0x0][0x198], RZ ;  /* 0x0000660003047a10 */ /* 0x040fe40007ffe0ff */
[----:B------:R0:W-:Y:S01]  /*82ac0*/  STL.64 [R1+0x22e8], R6 ;  /* 0x0022e80601007387 */ /* 0x0001e20000100a00 */
[----:B------:R-:W-:-:S03]  /*82ad0*/  LEA.HI.X.SX32 R17, R3, R2, 0x1, P6 ;  /* 0x0000000203117211 */ /* 0x000fc600030f0eff */
[----:B------:R1:W-:Y:S04]  /*82ae0*/  @P4 STG.E.U16 [R18.64], R20 ;  /* 0x0000001412004986 */ /* 0x0003e8000c101504 */
[----:B------:R2:W-:Y:S04]  /*82af0*/  @P3 STG.E.U16 [R16.64], R8 ;  /* 0x0000000810003986 */ /* 0x0005e8000c101504 */
[----:B0-----:R-:W4:Y:S01]  /*82b00*/  LDL.LU R6, [R1+0x21f8] ;  /* 0x0021f80001067983 */ /* 0x001f220000300800 */
[----:B-1----:R-:W-:-:S03]  /*82b10*/  LEA R20, P6, R4, R0, 0x1 ;  /* 0x0000000004147211 */ /* 0x002fc600078c08ff */
[----:B------:R-:W4:Y:S01]  /*82b20*/  LDL.LU R28, [R1+0x21fc] ;  /* 0x0021fc00011c7983 */ /* 0x000f220000300800 */
[----:B--2---:R-:W-:Y:S01]  /*82b30*/  PRMT R8, R8, 0x7632, R8 ;  /* 0x0000763208087816 */ /* 0x004fe20000000008 */
[----:B------:R-:W-:Y:S01]  /*82b40*/  IMAD.MOV.U32 R15, RZ, RZ, R24 ;  /* 0x000000ffff0f7224 */ /* 0x000fe200078e0018 */
[C---:B------:R-:W-:Y:S01]  /*82b50*/  IADD3 R3, R4.reuse, c[0x0][0x198], RZ ;  /* 0x0000660004037a10 */ /* 0x040fe20007ffe0ff */
[----:B------:R-:W0:Y:S01]  /*82b60*/  LDS.128 R16, [R29+0x400] ;  /* 0x000400001d107984 */ /* 0x000e220000000c00 */
[----:B---3--:R-:W-:Y:S02]  /*82b70*/  ISETP.LT.AND P4, PT, R21, c[0x0][0x17c], !P0 ;  /* 0x00005f0015007a0c */ /* 0x008fe40004781270 */
[----:B------:R-:W-:-:S05]  /*82b80*/  LEA.HI.X.SX32 R21, R4, R2, 0x1, P6 ;  /* 0x0000000204157211 */ /* 0x000fca00030f0eff */
[----:B------:R1:W-:Y:S01]  /*82b90*/  @P5 STG.E.U16 [R20.64], R8 ;  /* 0x0000000814005986 */ /* 0x0003e2000c101504 */
[----:B------:R-:W-:-:S03]  /*82ba0*/  ISETP.LT.AND P5, PT, R10, c[0x0][0x17c], !P0 ;  /* 0x00005f000a007a0c */ /* 0x000fc600047a1270 */
[----:B------:R-:W2:Y:S01]  /*82bb0*/  LDL.LU R10, [R1+0x2200] ;  /* 0x00220000010a7983 */ /* 0x000ea20000300800 */
[C---:B------:R-:W-:Y:S02]  /*82bc0*/  LEA R26, P6, R3.reuse, R0, 0x1 ;  /* 0x00000000031a7211 */ /* 0x040fe400078c08ff */
[----:B------:R-:W-:Y:S02]  /*82bd0*/  ISETP.LT.AND P3, PT, R14, c[0x0][0x17c], !P0 ;  /* 0x00005f000e007a0c */ /* 0x000fe40004761270 */
[C---:B------:R-:W-:Y:S01]  /*82be0*/  IADD3 R4, R3.reuse, c[0x0][0x198], RZ ;  /* 0x0000660003047a10 */ /* 0x040fe20007ffe0ff */
[----:B------:R-:W3:Y:S01]  /*82bf0*/  LDL.LU R14, [R1+0x2204] ;  /* 0x00220400010e7983 */ /* 0x000ee20000300800 */
[----:B------:R-:W-:Y:S02]  /*82c00*/  LEA.HI.X.SX32 R27, R3, R2, 0x1, P6 ;  /* 0x00000002031b7211 */ /* 0x000fe400030f0eff */
[----:B------:R-:W-:Y:S02]  /*82c10*/  ISETP.LT.AND P1, PT, R22, c[0x0][0x17c], !P0 ;  /* 0x00005f0016007a0c */ /* 0x000fe40004721270 */
[----:B------:R-:W-:-:S02]  /*82c20*/  LEA R24, P6, R4, R0, 0x1 ;  /* 0x0000000004187211 */ /* 0x000fc400078c08ff */
[C---:B------:R-:W-:Y:S01]  /*82c30*/  IADD3 R3, R4.reuse, c[0x0][0x198], RZ ;  /* 0x0000660004037a10 */ /* 0x040fe20007ffe0ff */
[----:B------:R-:W-:Y:S01]  /*82c40*/  @P2 STG.E.U16 [R26.64], R12 ;  /* 0x0000000c1a002986 */ /* 0x000fe2000c101504 */
[----:B------:R-:W-:Y:S02]  /*82c50*/  LEA.HI.X.SX32 R25, R4, R2, 0x1, P6 ;  /* 0x0000000204197211 */ /* 0x000fe400030f0eff */
[----:B-1----:R-:W-:Y:S01]  /*82c60*/  PRMT R8, R12, 0x7632, R8 ;  /* 0x000076320c087816 */ /* 0x002fe20000000008 */
[----:B------:R-:W1:Y:S04]  /*82c70*/  LDS.128 R20, [R23+0x400] ;  /* 0x0004000017147984 */ /* 0x000e680000000c00 */
[----:B------:R-:W-:Y:S04]  /*82c80*/  @P1 STG.E.U16 [R24.64], R8 ;  /* 0x0000000818001986 */ /* 0x000fe8000c101504 */
[----:B------:R0:W1:Y:S04]  /*82c90*/  LDS.128 R24, [R11+0x400] ;  /* 0x000400000b187984 */ /* 0x0000680000000c00 */
[----:B0-----:R-:W3:Y:S01]  /*82ca0*/  LDL.LU R11, [R1+0x2208] ;  /* 0x00220800010b7983 */ /* 0x001ee20000300800 */
[----:B----4-:R-:W-:-:S02]  /*82cb0*/  ISETP.LT.AND P2, PT, R6, c[0x0][0x17c], !P0 ;  /* 0x00005f0006007a0c */ /* 0x010fc40004741270 */
[----:B------:R-:W-:-:S04]  /*82cc0*/  LEA R6, P6, R3, R0, 0x1 ;  /* 0x0000000003067211 */ /* 0x000fc800078c08ff */
[----:B------:R-:W-:-:S05]  /*82cd0*/  LEA.HI.X.SX32 R7, R3, R2, 0x1, P6 ;  /* 0x0000000203077211 */ /* 0x000fca00030f0eff */
        /* <DEDUP_REMOVED lines=8> */
[----:B------:R-:W-:-:S05]  /*82d60*/  PRMT R4, R15, 0x7632, R4 ;  /* 0x000076320f047816 */ /* 0x000fca0000000004 */
[----:B------:R4:W-:Y:S01]  /*82d70*/  @P3 STG.E.U16 [R28.64], R4 ;  /* 0x000000041c003986 */ /* 0x0009e2000c101504 */
[----:B---3--:R-:W-:-:S03]  /*82d80*/  ISETP.LT.AND P3, PT, R14, c[0x0][0x17c], !P0 ;  /* 0x00005f000e007a0c */ /* 0x008fc60004761270 */
[----:B------:R-:W3:Y:S01]  /*82d90*/  LDL.LU R14, [R1+0x2210] ;  /* 0x00221000010e7983 */ /* 0x000ee20000300800 */
[C---:B0-----:R-:W-:Y:S02]  /*82da0*/  LEA R6, P6, R8.reuse, R0, 0x1 ;  /* 0x0000000008067211 */ /* 0x041fe400078c08ff */
[C---:B------:R-:W-:Y:S02]  /*82db0*/  IADD3 R3, R8.reuse, c[0x0][0x198], RZ ;  /* 0x0000660008037a10 */ /* 0x040fe40007ffe0ff */
[----:B------:R-:W-:Y:S02]  /*82dc0*/  LEA.HI.X.SX32 R7, R8, R2, 0x1, P6 ;  /* 0x0000000208077211 */ /* 0x000fe400030f0eff */
[----:B----4-:R-:W-:-:S03]  /*82dd0*/  LEA R28, P6, R3, R0, 0x1 ;  /* 0x00000000031c7211 */ /* 0x010fc600078c08ff */
[----:B------:R0:W-:Y:S01]  /*82de0*/  @P5 STG.E.U16 [R6.64], R16 ;  /* 0x0000001006005986 */ /* 0x0001e2000c101504 */
[----:B------:R-:W-:Y:S02]  /*82df0*/  LEA.HI.X.SX32 R29, R3, R2, 0x1, P6 ;  /* 0x00000002031d7211 */ /* 0x000fe400030f0eff */
[----:B------:R-:W-:Y:S02]  /*82e00*/  ISETP.LT.AND P5, PT, R11, c[0x0][0x17c], !P0 ;  /* 0x00005f000b007a0c */ /* 0x000fe400047a1270 */
[----:B------:R-:W4:Y:S01]  /*82e10*/  LDL.LU R11, [R1+0x2214] ;  /* 0x00221400010b7983 */ /* 0x000f220000300800 */
[----:B0-----:R-:W-:-:S05]  /*82e20*/  PRMT R16, R16, 0x7632, R16 ;  /* 0x0000763210107816 */ /* 0x001fca0000000010 */
[----:B------:R0:W-:Y:S04]  /*82e30*/  @P2 STG.E.U16 [R28.64], R16 ;  /* 0x000000101c002986 */ /* 0x0001e8000c101504 */
[----:B0-----:R-:W4:Y:S01]  /*82e40*/  LDL.LU R16, [R1+0x14] ;  /* 0x0000140001107983 */ /* 0x001f220000300800 */
[----:B--2---:R-:W-:-:S03]  /*82e50*/  ISETP.LT.AND P2, PT, R10, c[0x0][0x17c], !P0 ;  /* 0x00005f000a007a0c */ /* 0x004fc60004741270 */
[----:B------:R-:W2:Y:S01]  /*82e60*/  LDL.LU R10, [R1+0x2218] ;  /* 0x00221800010a7983 */ /* 0x000ea20000300800 */
[----:B------:R-:W-:-:S04]  /*82e70*/  IADD3 R4, R3, c[0x0][0x198], RZ ;  /* 0x0000660003047a10 */ /* 0x000fc80007ffe0ff */
[----:B------:R-:W-:-:S04]  /*82e80*/  LEA R6, P6, R4, R0, 0x1 ;  /* 0x0000000004067211 */ /* 0x000fc800078c08ff */
[C---:B------:R-:W-:Y:S02]  /*82e90*/  LEA.HI.X.SX32 R7, R4.reuse, R2, 0x1, P6 ;  /* 0x0000000204077211 */ /* 0x040fe400030f0eff */
[----:B------:R-:W-:-:S03]  /*82ea0*/  IADD3 R3, R4, c[0x0][0x198], RZ ;  /* 0x0000660004037a10 */ /* 0x000fc60007ffe0ff */
[----:B-1----:R0:W-:Y:S01]  /*82eb0*/  @P1 STG.E.U16 [R6.64], R20 ;  /* 0x0000001406001986 */ /* 0x0021e2000c101504 */
[C---:B------:R-:W-:Y:S02]  /*82ec0*/  LEA R28, P6, R3.reuse, R0, 0x1 ;  /* 0x00000000031c7211 */ /* 0x040fe400078c08ff */
[----:B---3--:R-:W-:Y:S02]  /*82ed0*/  ISETP.LT.AND P1, PT, R14, c[0x0][0x17c], !P0 ;  /* 0x00005f000e007a0c */ /* 0x008fe40004721270 */
[----:B------:R-:W3:Y:S01]  /*82ee0*/  LDL.LU R14, [R1+0x221c] ;  /* 0x00221c00010e7983 */ /* 0x000ee20000300800 */
[C---:B------:R-:W-:Y:S02]  /*82ef0*/  IADD3 R4, R3.reuse, c[0x0][0x198], RZ ;  /* 0x0000660003047a10 */ /* 0x040fe40007ffe0ff */
[----:B------:R-:W-:Y:S02]  /*82f00*/  LEA.HI.X.SX32 R29, R3, R2, 0x1, P6 ;  /* 0x00000002031d7211 */ /* 0x000fe400030f0eff */
[----:B0-----:R-:W-:-:S02]  /*82f10*/  PRMT R20, R20, 0x7632, R20 ;  /* 0x0000763214147816 */ /* 0x001fc40000000014 */
[C---:B------:R-:W-:Y:S02]  /*82f20*/  LEA R6, P6, R4.reuse, R0, 0x1 ;  /* 0x0000000004067211 */ /* 0x040fe400078c08ff */
        /* <DEDUP_REMOVED lines=8> */
[----:B----4-:R-:W-:Y:S02]  /*82fb0*/  ISETP.LT.AND P4, PT, R11, c[0x0][0x17c], !P0 ;  /* 0x00005f000b007a0c */ /* 0x010fe40004781270 */
[----:B------:R-:W4:Y:S01]  /*82fc0*/  LDL.LU R11, [R1+0x2220] ;  /* 0x00222000010b7983 */ /* 0x000f220000300800 */
[----:B------:R-:W-:Y:S02]  /*82fd0*/  PRMT R24, R24, 0x7632, R24 ;  /* 0x0000763218187816 */ /* 0x000fe40000000018 */
[----:B------:R-:W-:-:S03]  /*82fe0*/  LEA.HI.X.SX32 R7, R4, R2, 0x1, P6 ;  /* 0x0000000204077211 */ /* 0x000fc600030f0eff */
[----:B------:R0:W-:Y:S01]  /*82ff0*/  @P5 STG.E.U16 [R28.64], R24 ;  /* 0x000000181c005986 */ /* 0x0001e2000c101504 */
[----:B------:R-:W-:Y:S01]  /*83000*/  PRMT R8, R16, 0x7632, R8 ;  /* 0x0000763210087816 */ /* 0x000fe20000000008 */
[----:B0-----:R-:W-:Y:S02]  /*83010*/  IMAD.MOV.U32 R28, RZ, RZ, R6 ;  /* 0x000000ffff1c7224 */ /* 0x001fe400078e0006 */
[----:B------:R-:W-:-:S05]  /*83020*/  IMAD.MOV.U32 R29, RZ, RZ, R7 ;  /* 0x000000ffff1d7224 */ /* 0x000fca00078e0007 */
[----:B------:R0:W-:Y:S01]  /*83030*/  @P2 STG.E.U16 [R28.64], R16 ;  /* 0x000000101c002986 */ /* 0x0001e2000c101504 */
[----:B--2---:R-:W-:-:S03]  /*83040*/  ISETP.LT.AND P3, PT, R10, c[0x0][0x17c], !P0 ;  /* 0x00005f000a007a0c */ /* 0x004fc60004761270 */
[----:B------:R-:W2:Y:S04]  /*83050*/  LDL.LU R10, [R1+0x2224] ;  /* 0x00222400010a7983 */ /* 0x000ea80000300800 */
[----:B------:R-:W2:Y:S04]  /*83060*/  LDL.LU.64 R6, [R1+0x22e8] ;  /* 0x0022e80001067983 */ /* 0x000ea80000300a00 */
[----:B------:R-:W2:Y:S04]  /*83070*/  LDL.LU R24, [R1+0x2228] ;  /* 0x0022280001187983 */ /* 0x000ea80000300800 */
[----:B0-----:R-:W2:Y:S01]  /*83080*/  LDL.LU R16, [R1+0x222c] ;  /* 0x00222c0001107983 */ /* 0x001ea20000300800 */
[----:B------:R-:W-:-:S02]  /*83090*/  IADD3 R3, R4, c[0x0][0x198], RZ ;  /* 0x0000660004037a10 */ /* 0x000fc40007ffe0ff */
[----:B---3--:R-:W-:Y:S02]  /*830a0*/  ISETP.LT.AND P5, PT, R14, c[0x0][0x17c], !P0 ;  /* 0x00005f000e007a0c */ /* 0x008fe400047a1270 */
[----:B------:R-:W-:-:S04]  /*830b0*/  LEA R14, P6, R3, R0, 0x1 ;  /* 0x00000000030e7211 */ /* 0x000fc800078c08ff */
[C---:B------:R-:W-:Y:S02]  /*830c0*/  LEA.HI.X.SX32 R15, R3.reuse, R2, 0x1, P6 ;  /* 0x00000002030f7211 */ /* 0x040fe400030f0eff */
[----:B------:R-:W-:-:S03]  /*830d0*/  IADD3 R4, R3, c[0x0][0x198], RZ ;  /* 0x0000660003047a10 */ /* 0x000fc60007ffe0ff */
[----:B------:R0:W-:Y:S01]  /*830e0*/  @P1 STG.E.U16 [R14.64], R8 ;  /* 0x000000080e001986 */ /* 0x0001e2000c101504 */
[C---:B------:R-:W-:Y:S02]  /*830f0*/  LEA R28, P6, R4.reuse, R0, 0x1 ;  /* 0x00000000041c7211 */ /* 0x040fe400078c08ff */
[C---:B------:R-:W-:Y:S01]  /*83100*/  IADD3 R3, R4.reuse, c[0x0][0x198], RZ ;  /* 0x0000660004037a10 */ /* 0x040fe20007ffe0ff */
[----:B0-----:R-:W3:Y:S04]  /*83110*/  LDL.LU.64 R14, [R1+0x22e0] ;  /* 0x0022e000010e7983 */ /* 0x001ee80000300a00 */
[----:B------:R-:W3:Y:S01]  /*83120*/  LDL.LU R20, [R1+0x2230] ;  /* 0x0022300001147983 */ /* 0x000ee20000300800 */
[----:B------:R-:W-:Y:S02]  /*83130*/  LEA.HI.X.SX32 R29, R4, R2, 0x1, P6 ;  /* 0x00000002041d7211 */ /* 0x000fe400030f0eff */
[----:B------:R-:W-:-:S02]  /*83140*/  PRMT R12, R5, 0x7632, R12 ;  /* 0x00007632050c7816 */ /* 0x000fc4000000000c */
[----:B----4-:R-:W-:Y:S01]  /*83150*/  ISETP.LT.AND P2, PT, R11, c[0x0][0x17c], !P0 ;  /* 0x00005f000b007a0c */ /* 0x010fe20004741270 */
[----:B------:R-:W-:Y:S01]  /*83160*/  @P4 STG.E.U16 [R28.64], R5 ;  /* 0x000000051c004986 */ /* 0x000fe2000c101504 */
[----:B--2---:R-:W-:Y:S02]  /*83170*/  ISETP.LT.AND P1, PT, R10, c[0x0][0x17c], !P0 ;  /* 0x00005f000a007a0c */ /* 0x004fe40004721270 */
[----:B------:R-:W-:-:S04]  /*83180*/  LEA R10, P6, R3, R0, 0x1 ;  /* 0x00000000030a7211 */ /* 0x000fc800078c08ff */
[----:B------:R-:W-:Y:S02]  /*83190*/  LEA.HI.X.SX32 R11, R3, R2, 0x1, P6 ;  /* 0x00000002030b7211 */ /* 0x000fe400030f0eff */
[----:B------:R-:W-:Y:S02]  /*831a0*/  ISETP.LT.AND P4, PT, R24, c[0x0][0x17c], !P0 ;  /* 0x00005f0018007a0c */ /* 0x000fe40004781270 */
[----:B------:R-:W2:Y:S04]  /*831b0*/  LDL.LU R24, [R1+0x2234] ;  /* 0x0022340001187983 */ /* 0x000ea80000300800 */
[----:B------:R0:W-:Y:S01]  /*831c0*/  @P3 STG.E.U16 [R10.64], R12 ;  /* 0x0000000c0a003986 */ /* 0x0001e2000c101504 */
[----:B------:R-:W-:-:S03]  /*831d0*/  ISETP.LT.AND P3, PT, R16, c[0x0][0x17c], !P0 ;  /* 0x00005f0010007a0c */ /* 0x000fc60004761270 */
[----:B0-----:R-:W4:Y:S04]  /*831e0*/  LDL.LU.64 R10, [R1+0x22d8] ;  /* 0x0022d800010a7983 */ /* 0x001f280000300a00 */
[----:B------:R-:W4:Y:S01]  /*831f0*/  LDL.LU R16, [R1+0x2238] ;  /* 0x0022380001107983 */ /* 0x000f220000300800 */
[----:B------:R-:W-:-:S04]  /*83200*/  IADD3 R8, R3, c[0x0][0x198], RZ ;  /* 0x0000660003087a10 */ /* 0x000fc80007ffe0ff */
[----:B------:R-:W-:-:S04]  /*83210*/  LEA R4, P6, R8, R0, 0x1 ;  /* 0x0000000008047211 */ /* 0x000fc800078c08ff */
[C---:B------:R-:W-:Y:S02]  /*83220*/  LEA.HI.X.SX32 R5, R8.reuse, R2, 0x1, P6 ;  /* 0x0000000208057211 */ /* 0x040fe400030f0eff */
[----:B------:R-:W-:-:S03]  /*83230*/  IADD3 R3, R8, c[0x0][0x198], RZ ;  /* 0x0000660008037a10 */ /* 0x000fc60007ffe0ff */
[----:B------:R0:W-:Y:S01]  /*83240*/  @P5 STG.E.U16 [R4.64], R9 ;  /* 0x0000000904005986 */ /* 0x0001e2000c101504 */
[----:B---3--:R-:W-:-:S03]  /*83250*/  ISETP.LT.AND P5, PT, R20, c[0x0][0x17c], !P0 ;  /* 0x00005f0014007a0c */ /* 0x008fc600047a1270 */
[----:B------:R-:W3:Y:S01]  /*83260*/  LDL.LU R20, [R1+0x223c] ;  /* 0x00223c0001147983 */ /* 0x000ee20000300800 */
[C---:B------:R-:W-:Y:S02]  /*83270*/  LEA R28, P6, R3.reuse, R0, 0x1 ;  /* 0x00000000031c7211 */ /* 0x040fe400078c08ff */
[C---:B------:R-:W-:Y:S02]  /*83280*/  IADD3 R8, R3.reuse, c[0x0][0x198], RZ ;  /* 0x0000660003087a10 */ /* 0x040fe40007ffe0ff */
[----:B------:R-:W-:Y:S02]  /*83290*/  LEA.HI.X.SX32 R29, R3, R2, 0x1, P6 ;  /* 0x00000002031d7211 */ /* 0x000fe400030f0eff */
[C---:B0-----:R-:W-:Y:S02]  /*832a0*/  LEA R4, P6, R8.reuse, R0, 0x1 ;  /* 0x0000000008047211 */ /* 0x041fe400078c08ff */
[----:B------:R-:W-:Y:S02]  /*832b0*/  PRMT R9, R9, 0x7632, R9 ;  /* 0x0000763209097816 */ /* 0x000fe40000000009 */
[----:B------:R-:W-:-:S03]  /*832c0*/  LEA.HI.X.SX32 R5, R8, R2, 0x1, P6 ;  /* 0x0000000208057211 */ /* 0x000fc600030f0eff */
[----:B------:R0:W-:Y:S04]  /*832d0*/  @P2 STG.E.U16 [R28.64], R9 ;  /* 0x000000091c002986 */ /* 0x0001e8000c101504 */
[----:B------:R1:W-:Y:S01]  /*832e0*/  @P1 STG.E.U16 [R4.64], R13 ;  /* 0x0000000d04001986 */ /* 0x0003e2000c101504 */
[----:B--2---:R-:W-:-:S03]  /*832f0*/  ISETP.LT.AND P2, PT, R24, c[0x0][0x17c], !P0 ;  /* 0x00005f0018007a0c */ /* 0x004fc60004741270 */
[----:B------:R-:W2:Y:S01]  /*83300*/  LDL.LU R24, [R1+0x2240] ;  /* 0x0022400001187983 */ /* 0x000ea20000300800 */
[----:B----4-:R-:W-:-:S03]  /*83310*/  ISETP.LT.AND P1, PT, R16, c[0x0][0x17c], !P0 ;  /* 0x00005f0010007a0c */ /* 0x010fc60004721270 */
[----:B------:R-:W4:Y:S01]  /*83320*/  LDL.LU R16, [R1+0x2244] ;  /* 0x0022440001107983 */ /* 0x000f220000300800 */
[----:B------:R-:W-:-:S04]  /*83330*/  IADD3 R3, R8, c[0x0][0x198], RZ ;  /* 0x0000660008037a10 */ /* 0x000fc80007ffe0ff */
[C---:B------:R-:W-:Y:S02]  /*83340*/  LEA R8, P6, R3.reuse, R0, 0x1 ;  /* 0x0000000003087211 */ /* 0x040fe400078c08ff */
[C---:B------:R-:W-:Y:S02]  /*83350*/  IADD3 R12, R3.reuse, c[0x0][0x198], RZ ;  /* 0x00006600030c7a10 */ /* 0x040fe40007ffe0ff */
[----:B0-----:R-:W-:Y:S02]  /*83360*/  LEA.HI.X.SX32 R9, R3, R2, 0x1, P6 ;  /* 0x0000000203097211 */ /* 0x001fe400030f0eff */
[----:B------:R-:W-:-:S05]  /*83370*/  PRMT R3, R13, 0x7632, R3 ;  /* 0x000076320d037816 */ /* 0x000fca0000000003 */
[----:B------:R0:W-:Y:S01]  /*83380*/  @P4 STG.E.U16 [R8.64], R3 ;  /* 0x0000000308004986 */ /* 0x0001e2000c101504 */
[----:B---3--:R-:W-:-:S03]  /*83390*/  ISETP.LT.AND P4, PT, R20, c[0x0][0x17c], !P0 ;  /* 0x00005f0014007a0c */ /* 0x008fc60004781270 */
[----:B------:R-:W3:Y:S01]  /*833a0*/  LDL.LU R20, [R1+0x224c] ;  /* 0x00224c0001147983 */ /* 0x000ee20000300800 */
[C---:B-1----:R-:W-:Y:S02]  /*833b0*/  LEA R4, P6, R12.reuse, R0, 0x1 ;  /* 0x000000000c047211 */ /* 0x042fe400078c08ff */
[C---:B------:R-:W-:Y:S02]  /*833c0*/  IADD3 R13, R12.reuse, c[0x0][0x198], RZ ;  /* 0x000066000c0d7a10 */ /* 0x040fe40007ffe0ff */
[----:B------:R-:W-:Y:S02]  /*833d0*/  LEA.HI.X.SX32 R5, R12, R2, 0x1, P6 ;  /* 0x000000020c057211 */ /* 0x000fe400030f0eff */
[C---:B------:R-:W-:Y:S02]  /*833e0*/  LEA R12, P6, R13.reuse, R0, 0x1 ;  /* 0x000000000d0c7211 */ /* 0x040fe400078c08ff */
[C---:B0-----:R-:W-:Y:S01]  /*833f0*/  IADD3 R3, R13.reuse, c[0x0][0x198], RZ ;  /* 0x000066000d037a10 */ /* 0x041fe20007ffe0ff */
[----:B------:R0:W-:Y:S01]  /*83400*/  @P3 STG.E.U16 [R4.64], R6 ;  /* 0x0000000604003986 */ /* 0x0001e2000c101504 */
[----:B------:R-:W-:-:S02]  /*83410*/  LEA.HI.X.SX32 R13, R13, R2, 0x1, P6 ;  /* 0x000000020d0d7211 */ /* 0x000fc400030f0eff */
[----:B0-----:R-:W-:Y:S02]  /*83420*/  PRMT R4, R6, 0x7632, R4 ;  /* 0x0000763206047816 */ /* 0x001fe40000000004 */
[----:B------:R-:W3:Y:S04]  /*83430*/  LDL.LU R6, [R1+0x22d0] ;  /* 0x0022d00001067983 */ /* 0x000ee80000300800 */
[----:B------:R0:W-:Y:S04]  /*83440*/  @P5 STG.E.U16 [R12.64], R4 ;  /* 0x000000040c005986 */ /* 0x0001e8000c101504 */
[----:B------:R-:W3:Y:S01]  /*83450*/  LDL.LU R28, [R1+0x2248] ;  /* 0x00224800011c7983 */ /* 0x000ee20000300800 */
[----:B----4-:R-:W-:-:S03]  /*83460*/  ISETP.LT.AND P5, PT, R16, c[0x0][0x17c], !P0 ;  /* 0x00005f0010007a0c */ /* 0x010fc600047a1270 */
[----:B------:R-:W4:Y:S01]  /*83470*/  LDL.LU R16, [R1+0x2258] ;  /* 0x0022580001107983 */ /* 0x000f220000300800 */
[C---:B------:R-:W-:Y:S02]  /*83480*/  LEA R8, P6, R3.reuse, R0, 0x1 ;  /* 0x0000000003087211 */ /* 0x040fe400078c08ff */
[C---:B------:R-:W-:Y:S02]  /*83490*/  IADD3 R5, R3.reuse, c[0x0][0x198], RZ ;  /* 0x0000660003057a10 */ /* 0x040fe40007ffe0ff */
[----:B------:R-:W-:Y:S02]  /*834a0*/  LEA.HI.X.SX32 R9, R3, R2, 0x1, P6 ;  /* 0x0000000203097211 */ /* 0x000fe400030f0eff */
[C---:B0-----:R-:W-:Y:S02]  /*834b0*/  LEA R4, P6, R5.reuse, R0, 0x1 ;  /* 0x0000000005047211 */ /* 0x041fe400078c08ff */
[C---:B------:R-:W-:Y:S01]  /*834c0*/  IADD3 R3, R5.reuse, c[0x0][0x198], RZ ;  /* 0x0000660005037a10 */ /* 0x040fe20007ffe0ff */
[----:B------:R0:W-:Y:S01]  /*834d0*/  @P2 STG.E.U16 [R8.64], R17 ;  /* 0x0000001108002986 */ /* 0x0001e2000c101504 */
[----:B------:R-:W-:-:S02]  /*834e0*/  LEA.HI.X.SX32 R5, R5, R2, 0x1, P6 ;  /* 0x0000000205057211 */ /* 0x000fc400030f0eff */
[----:B--2---:R-:W-:Y:S02]  /*834f0*/  ISETP.LT.AND P3, PT, R24, c[0x0][0x17c], !P0 ;  /* 0x00005f0018007a0c */ /* 0x004fe40004761270 */
[----:B------:R-:W2:Y:S01]  /*83500*/  LDL.LU R24, [R1+0x2254] ;  /* 0x0022540001187983 */ /* 0x000ea20000300800 */
[----:B---3--:R-:W-:-:S03]  /*83510*/  ISETP.LT.AND P2, PT, R20, c[0x0][0x17c], !P0 ;  /* 0x00005f0014007a0c */ /* 0x008fc60004741270 */
[----:B------:R-:W3:Y:S01]  /*83520*/  LDL.LU R20, [R1+0x18] ;  /* 0x0000180001147983 */ /* 0x000ee20000300800 */
[----:B0-----:R-:W-:-:S05]  /*83530*/  PRMT R17, R17, 0x7632, R17 ;  /* 0x0000763211117816 */ /* 0x001fca0000000011 */
[----:B------:R0:W-:Y:S01]  /*83540*/  @P1 STG.E.U16 [R4.64], R17 ;  /* 0x0000001104001986 */ /* 0x0001e2000c101504 */
[----:B------:R-:W-:-:S03]  /*83550*/  LEA R8, P6, R3, R0, 0x1 ;  /* 0x0000000003087211 */ /* 0x000fc600078c08ff */
[----:B0-----:R-:W3:Y:S01]  /*83560*/  LDL.LU R17, [R1+0x2264] ;  /* 0x0022640001117983 */ /* 0x001ee20000300800 */
[----:B------:R-:W-:-:S05]  /*83570*/  LEA.HI.X.SX32 R9, R3, R2, 0x1, P6 ;  /* 0x0000000203097211 */ /* 0x000fca00030f0eff */
[----:B------:R0:W-:Y:S01]  /*83580*/  @P4 STG.E.U16 [R8.64], R21 ;  /* 0x0000001508004986 */ /* 0x0001e2000c101504 */
[----:B----4-:R-:W-:-:S03]  /*83590*/  ISETP.LT.AND P4, PT, R16, c[0x0][0x17c], !P0 ;  /* 0x00005f0010007a0c */ /* 0x010fc60004781270 */
[----:B------:R-:W4:Y:S01]  /*835a0*/  LDL.LU R16, [R1+0x2260] ;  /* 0x0022600001107983 */ /* 0x000f220000300800 */
[----:B------:R-:W-:-:S04]  /*835b0*/  IADD3 R12, R3, c[0x0][0x198], RZ ;  /* 0x00006600030c7a10 */ /* 0x000fc80007ffe0ff */
[C---:B------:R-:W-:Y:S02]  /*835c0*/  LEA R4, P6, R12.reuse, R0, 0x1 ;  /* 0x000000000c047211 */ /* 0x040fe400078c08ff */
[C---:B------:R-:W-:Y:S02]  /*835d0*/  IADD3 R3, R12.reuse, c[0x0][0x198], RZ ;  /* 0x000066000c037a10 */ /* 0x040fe40007ffe0ff */
[----:B------:R-:W-:Y:S02]  /*835e0*/  LEA.HI.X.SX32 R5, R12, R2, 0x1, P6 ;  /* 0x000000020c057211 */ /* 0x000fe400030f0eff */
[----:B0-----:R-:W-:Y:S02]  /*835f0*/  LEA R8, P6, R3, R0, 0x1 ;  /* 0x0000000003087211 */ /* 0x001fe400078c08ff */
[----:B------:R-:W-:Y:S02]  /*83600*/  PRMT R21, R21, 0x7632, R21 ;  /* 0x0000763215157816 */ /* 0x000fe40000000015 */
[----:B------:R-:W-:-:S02]  /*83610*/  LEA.HI.X.SX32 R9, R3, R2, 0x1, P6 ;  /* 0x0000000203097211 */ /* 0x000fc400030f0eff */
[----:B------:R-:W-:Y:S01]  /*83620*/  ISETP.LT.AND P1, PT, R28, c[0x0][0x17c], !P0 ;  /* 0x00005f001c007a0c */ /* 0x000fe20004721270 */
[----:B------:R0:W-:Y:S01]  /*83630*/  @P3 STG.E.U16 [R4.64], R21 ;  /* 0x0000001504003986 */ /* 0x0001e2000c101504 */
[----:B--2---:R-:W-:-:S03]  /*83640*/  ISETP.LT.AND P3, PT, R24, c[0x0][0x17c], !P0 ;  /* 0x00005f0018007a0c */ /* 0x004fc60004761270 */
[----:B------:R-:W2:Y:S04]  /*83650*/  LDL.LU R28, [R1+0x226c] ;  /* 0x00226c00011c7983 */ /* 0x000ea80000300800 */
[----:B------:R1:W-:Y:S04]  /*83660*/  @P5 STG.E.U16 [R8.64], R25 ;  /* 0x0000001908005986 */ /* 0x0003e8000c101504 */
[----:B------:R-:W2:Y:S01]  /*83670*/  LDL.LU R24, [R1+0x2268] ;  /* 0x0022680001187983 */ /* 0x000ea20000300800 */
[----:B------:R-:W-:Y:S02]  /*83680*/  IADD3 R12, R3, c[0x0][0x198], RZ ;  /* 0x00006600030c7a10 */ /* 0x000fe40007ffe0ff */
[----:B---3--:R-:W-:-:S02]  /*83690*/  ISETP.LT.AND P5, PT, R17, c[0x0][0x17c], !P0 ;  /* 0x00005f0011007a0c */ /* 0x008fc400047a1270 */
[----:B------:R-:W3:Y:S01]  /*836a0*/  LDL.LU R17, [R1+0x2274] ;  /* 0x0022740001117983 */ /* 0x000ee20000300800 */
[C---:B0-----:R-:W-:Y:S02]  /*836b0*/  LEA R4, P6, R12.reuse, R0, 0x1 ;  /* 0x000000000c047211 */ /* 0x041fe400078c08ff */
[----:B-1----:R-:W-:Y:S01]  /*836c0*/  PRMT R25, R25, 0x7632, R25 ;  /* 0x0000763219197816 */ /* 0x002fe20000000019 */
[----:B------:R-:W2:Y:S01]  /*836d0*/  LDL.LU R21, [R1+0x2270] ;  /* 0x0022700001157983 */ /* 0x000ea20000300800 */
        /* <DEDUP_REMOVED lines=11> */
[----:B------:R-:W-:Y:S01]  /*83790*/  PRMT R13, R20, 0x7632, R13 ;  /* 0x00007632140d7816 */ /* 0x000fe2000000000d */
[----:B------:R0:W-:Y:S04]  /*837a0*/  @P1 STG.E.U16 [R8.64], R20 ;  /* 0x0000001408001986 */ /* 0x0001e8000c101504 */
[----:B------:R1:W-:Y:S01]  /*837b0*/  @P4 STG.E.U16 [R4.64], R13 ;  /* 0x0000000d04004986 */ /* 0x0003e2000c101504 */
[----:B0-----:R-:W-:-:S03]  /*837c0*/  LEA R8, P6, R3, R0, 0x1 ;  /* 0x0000000003087211 */ /* 0x001fc600078c08ff */
[----:B------:R-:W2:Y:S04]  /*837d0*/  LDL.LU R20, [R1+0x2278] ;  /* 0x0022780001147983 */ /* 0x000ea80000300800 */
[----:B-1----:R-:W2:Y:S01]  /*837e0*/  LDL.LU R13, [R1+0x2284] ;  /* 0x00228400010d7983 */ /* 0x002ea20000300800 */
        /* <DEDUP_REMOVED lines=13> */
[----:B----4-:R-:W-:-:S03]  /*838c0*/  ISETP.LT.AND P2, PT, R16, c[0x0][0x17c], !P0 ;  /* 0x00005f0010007a0c */ /* 0x010fc60004741270 */
[----:B------:R-:W4:Y:S01]  /*838d0*/  LDL.LU R16, [R1+0x228c] ;  /* 0x00228c0001107983 */ /* 0x000f220000300800 */
[----:B------:R-:W-:Y:S02]  /*838e0*/  IADD3 R6, R3, c[0x0][0x198], RZ ;  /* 0x0000660003067a10 */ /* 0x000fe40007ffe0ff */
[----:B--2---:R-:W-:Y:S02]  /*838f0*/  ISETP.LT.AND P1, PT, R28, c[0x0][0x17c], !P0 ;  /* 0x00005f001c007a0c */ /* 0x004fe40004721270 */
[----:B0-----:R-:W-:Y:S02]  /*83900*/  LEA R4, P6, R6, R0, 0x1 ;  /* 0x0000000006047211 */ /* 0x001fe400078c08ff */
[----:B------:R-:W-:Y:S02]  /*83910*/  ISETP.LT.AND P4, PT, R24, c[0x0][0x17c], !P0 ;  /* 0x00005f0018007a0c */ /* 0x000fe40004781270 */
[C---:B------:R-:W-:Y:S02]  /*83920*/  IADD3 R3, R6.reuse, c[0x0][0x198], RZ ;  /* 0x0000660006037a10 */ /* 0x040fe40007ffe0ff */
[----:B------:R-:W-:-:S02]  /*83930*/  LEA.HI.X.SX32 R5, R6, R2, 0x1, P6 ;  /* 0x0000000206057211 */ /* 0x000fc400030f0eff */
[C---:B-1----:R-:W-:Y:S02]  /*83940*/  LEA R8, P6, R3.reuse, R0, 0x1 ;  /* 0x0000000003087211 */ /* 0x042fe400078c08ff */
[----:B------:R-:W-:Y:S02]  /*83950*/  PRMT R10, R10, 0x7632, R10 ;  /* 0x000076320a0a7816 */ /* 0x000fe4000000000a */
[C---:B------:R-:W-:Y:S02]  /*83960*/  LEA.HI.X.SX32 R9, R3.reuse, R2, 0x1, P6 ;  /* 0x0000000203097211 */ /* 0x040fe400030f0eff */
[----:B------:R-:W-:Y:S01]  /*83970*/  IADD3 R6, R3, c[0x0][0x198], RZ ;  /* 0x0000660003067a10 */ /* 0x000fe20007ffe0ff */
[----:B------:R0:W-:Y:S01]  /*83980*/  @P1 STG.E.U16 [R4.64], R10 ;  /* 0x0000000a04001986 */ /* 0x0001e2000c101504 */
[----:B------:R-:W-:-:S03]  /*83990*/  ISETP.LT.AND P5, PT, R21, c[0x0][0x17c], !P0 ;  /* 0x00005f0015007a0c */ /* 0x000fc600047a1270 */
[----:B------:R-:W2:Y:S04]  /*839a0*/  LDL.LU R21, [R1+0x2288] ;  /* 0x0022880001157983 */ /* 0x000ea80000300800 */
[----:B------:R1:W-:Y:S01]  /*839b0*/  @P4 STG.E.U16 [R8.64], R14 ;  /* 0x0000000e08004986 */ /* 0x0003e2000c101504 */
[----:B------:R-:W-:Y:S02]  /*839c0*/  ISETP.LT.AND P1, PT, R20, c[0x0][0x17c], !P0 ;  /* 0x00005f0014007a0c */ /* 0x000fe40004721270 */
[----:B0-----:R-:W-:Y:S01]  /*839d0*/  LEA R4, P6, R6, R0, 0x1 ;  /* 0x0000000006047211 */ /* 0x001fe200078c08ff */
[----:B------:R-:W2:Y:S01]  /*839e0*/  LDL.LU R20, [R1+0x2294] ;  /* 0x0022940001147983 */ /* 0x000ea20000300800 */
[----:B------:R-:W-:-:S03]  /*839f0*/  ISETP.LT.AND P4, PT, R13, c[0x0][0x17c], !P0 ;  /* 0x00005f000d007a0c */ /* 0x000fc60004781270 */
[----:B------:R-:W2:Y:S01]  /*83a00*/  LDL.LU R13, [R1+0x2290] ;  /* 0x00229000010d7983 */ /* 0x000ea20000300800 */
[----:B------:R-:W-:Y:S02]  /*83a10*/  LEA.HI.X.SX32 R5, R6, R2, 0x1, P6 ;  /* 0x0000000206057211 */ /* 0x000fe400030f0eff */
[----:B-1----:R-:W-:-:S05]  /*83a20*/  PRMT R14, R14, 0x7632, R14 ;  /* 0x000076320e0e7816 */ /* 0x002fca000000000e */
[----:B------:R-:W-:Y:S01]  /*83a30*/  @P3 STG.E.U16 [R4.64], R14 ;  /* 0x0000000e04003986 */ /* 0x000fe2000c101504 */
[----:B---3--:R-:W-:-:S03]  /*83a40*/  ISETP.LT.AND P3, PT, R17, c[0x0][0x17c], !P0 ;  /* 0x00005f0011007a0c */ /* 0x008fc60004761270 */
[----:B------:R-:W3:Y:S01]  /*83a50*/  LDL.LU R17, [R1+0x229c] ;  /* 0x00229c0001117983 */ /* 0x000ee20000300800 */
[----:B------:R-:W-:-:S04]  /*83a60*/  IADD3 R3, R6, c[0x0][0x198], RZ ;  /* 0x0000660006037a10 */ /* 0x000fc80007ffe0ff */
[----:B------:R-:W-:-:S04]  /*83a70*/  LEA R8, P6, R3, R0, 0x1 ;  /* 0x0000000003087211 */ /* 0x000fc800078c08ff */
[----:B------:R-:W-:Y:S02]  /*83a80*/  LEA.HI.X.SX32 R9, R3, R2, 0x1, P6 ;  /* 0x0000000203097211 */ /* 0x000fe400030f0eff */
[----:B------:R-:W-:-:S03]  /*83a90*/  PRMT R10, R7, 0x7632, R10 ;  /* 0x00007632070a7816 */ /* 0x000fc6000000000a */
[----:B------:R0:W-:Y:S04]  /*83aa0*/  @P5 STG.E.U16 [R8.64], R7 ;  /* 0x0000000708005986 */ /* 0x0001e8000c101504 */
[----:B0-----:R-:W3:Y:S01]  /*83ab0*/  LDL.LU R7, [R1+0x22cc] ;  /* 0x0022cc0001077983 */ /* 0x001ee20000300800 */
[----:B----4-:R-:W-:-:S03]  /*83ac0*/  ISETP.LT.AND P5, PT, R16, c[0x0][0x17c], !P0 ;  /* 0x00005f0010007a0c */ /* 0x010fc600047a1270 */
[----:B------:R-:W4:Y:S04]  /*83ad0*/  LDL.LU R16, [R1+0x2298] ;  /* 0x0022980001107983 */ /* 0x000f280000300800 */
[----:B------:R-:W4:Y:S01]  /*83ae0*/  LDL.LU R14, [R1+0x22a0] ;  /* 0x0022a000010e7983 */ /* 0x000f220000300800 */
        /* <DEDUP_REMOVED lines=10> */
[----:B0-----:R-:W-:-:S03]  /*83b90*/  LEA R4, P6, R6, R0, 0x1 ;  /* 0x0000000006047211 */ /* 0x001fc600078c08ff */
[----:B------:R-:W4:Y:S01]  /*83ba0*/  LDL.LU R10, [R1+0x22a4] ;  /* 0x0022a400010a7983 */ /* 0x000f220000300800 */
[----:B------:R-:W-:-:S03]  /*83bb0*/  LEA.HI.X.SX32 R5, R6, R2, 0x1, P6 ;  /* 0x0000000206057211 */ /* 0x000fc600030f0eff */
[----:B------:R-:W4:Y:S01]  /*83bc0*/  LDL.LU R24, [R1+0x1c] ;  /* 0x00001c0001187983 */ /* 0x000f220000300800 */
[----:B-1----:R-:W-:Y:S02]  /*83bd0*/  PRMT R18, R18, 0x7632, R18 ;  /* 0x0000763212127816 */ /* 0x002fe40000000012 */
[----:B------:R-:W-:-:S03]  /*83be0*/  LEA R8, P6, R3, R0, 0x1 ;  /* 0x0000000003087211 */ /* 0x000fc600078c08ff */
[----:B------:R0:W-:Y:S01]  /*83bf0*/  @P4 STG.E.U16 [R4.64], R18 ;  /* 0x0000001204004986 */ /* 0x0001e2000c101504 */
[----:B--2---:R-:W-:-:S03]  /*83c00*/  ISETP.LT.AND P4, PT, R13, c[0x0][0x17c], !P0 ;  /* 0x00005f000d007a0c */ /* 0x004fc60004781270 */
[----:B------:R-:W2:Y:S01]  /*83c10*/  LDL.LU R13, [R1+0x22ac] ;  /* 0x0022ac00010d7983 */ /* 0x000ea20000300800 */
[----:B------:R-:W-:Y:S02]  /*83c20*/  LEA.HI.X.SX32 R9, R3, R2, 0x1, P6 ;  /* 0x0000000203097211 */ /* 0x000fe400030f0eff */
[----:B------:R-:W-:-:S03]  /*83c30*/  ISETP.LT.AND P1, PT, R20, c[0x0][0x17c], !P0 ;  /* 0x00005f0014007a0c */ /* 0x000fc60004721270 */
[----:B------:R1:W-:Y:S01]  /*83c40*/  @P3 STG.E.U16 [R8.64], R22 ;  /* 0x0000001608003986 */ /* 0x0003e2000c101504 */
[----:B---3--:R-:W-:Y:S02]  /*83c50*/  ISETP.LT.AND P3, PT, R17, c[0x0][0x17c], !P0 ;  /* 0x00005f0011007a0c */ /* 0x008fe40004761270 */
[----:B------:R-:W-:Y:S01]  /*83c60*/  IADD3 R6, R3, c[0x0][0x198], RZ ;  /* 0x0000660003067a10 */ /* 0x000fe20007ffe0ff */
[----:B------:R-:W3:Y:S04]  /*83c70*/  LDL.LU R17, [R1+0x22b0] ;  /* 0x0022b00001117983 */ /* 0x000ee80000300800 */
[----:B------:R-:W3:Y:S01]  /*83c80*/  LDL.LU R20, [R1+0x22b8] ;  /* 0x0022b80001147983 */ /* 0x000ee20000300800 */
[C---:B0-----:R-:W-:Y:S02]  /*83c90*/  LEA R4, P6, R6.reuse, R0, 0x1 ;  /* 0x0000000006047211 */ /* 0x041fe400078c08ff */
[----:B------:R-:W-:Y:S01]  /*83ca0*/  ISETP.LT.AND P2, PT, R21, c[0x0][0x17c], !P0 ;  /* 0x00005f0015007a0c */ /* 0x000fe20004741270 */
[----:B------:R-:W3:Y:S01]  /*83cb0*/  LDL.LU R18, [R1+0x22bc] ;  /* 0x0022bc0001127983 */ /* 0x000ee20000300800 */
[----:B------:R-:W-:-:S02]  /*83cc0*/  IADD3 R3, R6, c[0x0][0x198], RZ ;  /* 0x0000660006037a10 */ /* 0x000fc40007ffe0ff */
[----:B------:R-:W-:Y:S02]  /*83cd0*/  LEA.HI.X.SX32 R5, R6, R2, 0x1, P6 ;  /* 0x0000000206057211 */ /* 0x000fe400030f0eff */
[C---:B-1----:R-:W-:Y:S02]  /*83ce0*/  LEA R8, P6, R3.reuse, R0, 0x1 ;  /* 0x0000000003087211 */ /* 0x042fe400078c08ff */
[----:B------:R-:W-:Y:S02]  /*83cf0*/  PRMT R22, R22, 0x7632, R22 ;  /* 0x0000763216167816 */ /* 0x000fe40000000016 */
[----:B------:R-:W-:-:S03]  /*83d00*/  LEA.HI.X.SX32 R9, R3, R2, 0x1, P6 ;  /* 0x0000000203097211 */ /* 0x000fc600030f0eff */
[----:B------:R-:W-:Y:S04]  /*83d10*/  @P5 STG.E.U16 [R4.64], R22 ;  /* 0x0000001604005986 */ /* 0x000fe8000c101504 */
[----:B------:R0:W-:Y:S01]  /*83d20*/  @P2 STG.E.U16 [R8.64], R26 ;  /* 0x0000001a08002986 */ /* 0x0001e2000c101504 */
[----:B----4-:R-:W-:-:S03]  /*83d30*/  ISETP.LT.AND P5, PT, R16, c[0x0][0x17c], !P0 ;  /* 0x00005f0010007a0c */ /* 0x010fc600047a1270 */
[----:B------:R-:W4:Y:S01]  /*83d40*/  LDL.LU R16, [R1+0x22c4] ;  /* 0x0022c40001107983 */ /* 0x000f220000300800 */
[----:B------:R-:W-:-:S03]  /*83d50*/  ISETP.LT.AND P2, PT, R14, c[0x0][0x17c], !P0 ;  /* 0x00005f000e007a0c */ /* 0x000fc60004741270 */
[----:B------:R-:W4:Y:S01]  /*83d60*/  LDL.LU R14, [R1+0x22c8] ;  /* 0x0022c800010e7983 */ /* 0x000f220000300800 */
[----:B------:R-:W-:Y:S02]  /*83d70*/  IADD3 R6, R3, c[0x0][0x198], RZ ;  /* 0x0000660003067a10 */ /* 0x000fe40007ffe0ff */
[----:B0-----:R-:W-:Y:S01]  /*83d80*/  PRMT R26, R26, 0x7632, R26 ;  /* 0x000076321a1a7816 */ /* 0x001fe2000000001a */
[----:B------:R-:W4:Y:S01]  /*83d90*/  LDL.LU R22, [R1+0x22c0] ;  /* 0x0022c00001167983 */ /* 0x000f220000300800 */
[C---:B------:R-:W-:Y:S02]  /*83da0*/  LEA R4, P6, R6.reuse, R0, 0x1 ;  /* 0x0000000006047211 */ /* 0x040fe400078c08ff */
[C---:B------:R-:W-:Y:S01]  /*83db0*/  IADD3 R3, R6.reuse, c[0x0][0x198], RZ ;  /* 0x0000660006037a10 */ /* 0x040fe20007ffe0ff */
[----:B------:R-:W4:Y:S01]  /*83dc0*/  LDL.LU R21, [R1+0x22b4] ;  /* 0x0022b40001157983 */ /* 0x000f220000300800 */
[----:B------:R-:W-:Y:S02]  /*83dd0*/  LEA.HI.X.SX32 R5, R6, R2, 0x1, P6 ;  /* 0x0000000206057211 */ /* 0x000fe400030f0eff */
[----:B------:R-:W-:-:S02]  /*83de0*/  LEA R8, P6, R3, R0, 0x1 ;  /* 0x0000000003087211 */ /* 0x000fc400078c08ff */
[C---:B------:R-:W-:Y:S01]  /*83df0*/  IADD3 R6, R3.reuse, c[0x0][0x198], RZ ;  /* 0x0000660003067a10 */ /* 0x040fe20007ffe0ff */
[----:B------:R0:W-:Y:S01]  /*83e00*/  @P1 STG.E.U16 [R4.64], R26 ;  /* 0x0000001a04001986 */ /* 0x0001e2000c101504 */
[----:B------:R-:W-:Y:S02]  /*83e10*/  LEA.HI.X.SX32 R9, R3, R2, 0x1, P6 ;  /* 0x0000000203097211 */ /* 0x000fe400030f0eff */
[----:B------:R-:W-:Y:S02]  /*83e20*/  ISETP.LT.AND P1, PT, R10, c[0x0][0x17c], !P0 ;  /* 0x00005f000a007a0c */ /* 0x000fe40004721270 */
[C---:B0-----:R-:W-:Y:S02]  /*83e30*/  LEA R4, P6, R6.reuse, R0, 0x1 ;  /* 0x0000000006047211 */ /* 0x041fe400078c08ff */
[----:B------:R-:W-:Y:S01]  /*83e40*/  IADD3 R10, R6, c[0x0][0x198], RZ ;  /* 0x00006600060a7a10 */ /* 0x000fe20007ffe0ff */
[----:B------:R0:W-:Y:S01]  /*83e50*/  @P4 STG.E.U16 [R8.64], R24 ;  /* 0x0000001808004986 */ /* 0x0001e2000c101504 */
[----:B------:R-:W-:-:S02]  /*83e60*/  PRMT R3, R24, 0x7632, R3 ;  /* 0x0000763218037816 */ /* 0x000fc40000000003 */
[----:B------:R-:W-:Y:S02]  /*83e70*/  LEA.HI.X.SX32 R5, R6, R2, 0x1, P6 ;  /* 0x0000000206057211 */ /* 0x000fe400030f0eff */
[----:B--2---:R-:W-:Y:S02]  /*83e80*/  ISETP.LT.AND P4, PT, R13, c[0x0][0x17c], !P0 ;  /* 0x00005f000d007a0c */ /* 0x004fe40004781270 */
[C---:B------:R-:W-:Y:S02]  /*83e90*/  IADD3 R13, R10.reuse, c[0x0][0x198], RZ ;  /* 0x000066000a0d7a10 */ /* 0x040fe40007ffe0ff */
[C---:B0-----:R-:W-:Y:S01]  /*83ea0*/  LEA R8, P6, R10.reuse, R0, 0x1 ;  /* 0x000000000a087211 */ /* 0x041fe200078c08ff */
[----:B------:R0:W-:Y:S03]  /*83eb0*/  @P3 STG.E.U16 [R4.64], R3 ;  /* 0x0000000304003986 */ /* 0x0001e6000c101504 */
[----:B------:R-:W-:-:S02]  /*83ec0*/  LEA.HI.X.SX32 R9, R10, R2, 0x1, P6 ;  /* 0x000000020a097211 */ /* 0x000fc400030f0eff */
[----:B---3--:R-:W-:Y:S02]  /*83ed0*/  ISETP.LT.AND P3, PT, R17, c[0x0][0x17c], !P0 ;  /* 0x00005f0011007a0c */ /* 0x008fe40004761270 */
[C---:B------:R-:W-:Y:S02]  /*83ee0*/  IADD3 R17, R13.reuse, c[0x0][0x198], RZ ;  /* 0x000066000d117a10 */ /* 0x040fe40007ffe0ff */
[----:B0-----:R-:W-:-:S04]  /*83ef0*/  LEA R4, P6, R13, R0, 0x1 ;  /* 0x000000000d047211 */ /* 0x001fc800078c08ff */
[----:B------:R-:W-:Y:S02]  /*83f00*/  LEA.HI.X.SX32 R5, R13, R2, 0x1, P6 ;  /* 0x000000020d057211 */ /* 0x000fe400030f0eff */
[----:B------:R-:W-:Y:S02]  /*83f10*/  ISETP.LT.AND P6, PT, R20, c[0x0][0x17c], !P0 ;  /* 0x00005f0014007a0c */ /* 0x000fe400047c1270 */
[----:B------:R-:W2:Y:S01]  /*83f20*/  LDL.LU R20, [R1+0xc] ;  /* 0x00000c0001147983 */ /* 0x000ea20000300800 */
[----:B------:R-:W-:-:S03]  /*83f30*/  PRMT R10, R7, 0x7632, R10 ;  /* 0x00007632070a7816 */ /* 0x000fc6000000000a */
[----:B------:R0:W-:Y:S01]  /*83f40*/  @P5 STG.E.U16 [R8.64], R7 ;  /* 0x0000000708005986 */ /* 0x0001e2000c101504 */
[C---:B------:R-:W-:Y:S02]  /*83f50*/  LEA R6, P5, R17.reuse, R0, 0x1 ;  /* 0x0000000011067211 */ /* 0x040fe400078a08ff */
[----:B------:R-:W-:Y:S01]  /*83f60*/  IADD3 R13, R17, c[0x0][0x198], RZ ;  /* 0x00006600110d7a10 */ /* 0x000fe20007ffe0ff */
[----:B------:R1:W-:Y:S03]  /*83f70*/  @P2 STG.E.U16 [R4.64], R10 ;  /* 0x0000000a04002986 */ /* 0x0003e6000c101504 */
[----:B------:R-:W-:Y:S02]  /*83f80*/  IADD3 R3, R13, c[0x0][0x198], RZ ;  /* 0x000066000d037a10 */ /* 0x000fe40007ffe0ff */
[----:B0-----:R-:W-:Y:S02]  /*83f90*/  LEA.HI.X.SX32 R7, R17, R2, 0x1, P5 ;  /* 0x0000000211077211 */ /* 0x001fe400028f0eff */
[----:B-1----:R-:W-:-:S03]  /*83fa0*/  LEA R4, P5, R13, R0, 0x1 ;  /* 0x000000000d047211 */ /* 0x002fc600078a08ff */
[----:B------:R0:W-:Y:S01]  /*83fb0*/  @P1 STG.E.U16 [R6.64], R11 ;  /* 0x0000000b06001986 */ /* 0x0001e2000c101504 */
[----:B------:R-:W-:Y:S02]  /*83fc0*/  LEA.HI.X.SX32 R5, R13, R2, 0x1, P5 ;  /* 0x000000020d057211 */ /* 0x000fe400028f0eff */
[----:B------:R-:W-:Y:S02]  /*83fd0*/  ISETP.LT.AND P2, PT, R18, c[0x0][0x17c], !P0 ;  /* 0x00005f0012007a0c */ /* 0x000fe40004741270 */
[----:B0-----:R-:W-:-:S04]  /*83fe0*/  LEA R6, P5, R3, R0, 0x1 ;  /* 0x0000000003067211 */ /* 0x001fc800078a08ff */
[----:B------:R-:W-:Y:S02]  /*83ff0*/  LEA.HI.X.SX32 R7, R3, R2, 0x1, P5 ;  /* 0x0000000203077211 */ /* 0x000fe400028f0eff */
[----:B----4-:R-:W-:Y:S02]  /*84000*/  ISETP.LT.AND P1, PT, R16, c[0x0][0x17c], !P0 ;  /* 0x00005f0010007a0c */ /* 0x010fe40004721270 */
[----:B------:R-:W-:Y:S02]  /*84010*/  ISETP.LT.AND P5, PT, R14, c[0x0][0x17c], !P0 ;  /* 0x00005f000e007a0c */ /* 0x000fe400047a1270 */
[----:B------:R-:W3:Y:S04]  /*84020*/  LDL.LU R14, [R1+0x22a8] ;  /* 0x0022a800010e7983 */ /* 0x000ee80000300800 */
[----:B------:R-:W4:Y:S04]  /*84030*/  LDL.LU R18, [R1+0x225c] ;  /* 0x00225c0001127983 */ /* 0x000f280000300800 */
[----:B------:R-:W4:Y:S01]  /*84040*/  LDL.LU R16, [R1+0x2250] ;  /* 0x0022500001107983 */ /* 0x000f220000300800 */
[----:B------:R-:W-:-:S02]  /*84050*/  PRMT R12, R11, 0x7632, R12 ;  /* 0x000076320b0c7816 */ /* 0x000fc4000000000c */
[----:B------:R-:W-:-:S03]  /*84060*/  IADD3 R9, R3, c[0x0][0x198], RZ ;  /* 0x0000660003097a10 */ /* 0x000fc60007ffe0ff */
[----:B------:R0:W-:Y:S01]  /*84070*/  @P4 STG.E.U16 [R4.64], R12 ;  /* 0x0000000c04004986 */ /* 0x0001e2000c101504 */
[C---:B------:R-:W-:Y:S02]  /*84080*/  LEA R8, P4, R9.reuse, R0, 0x1 ;  /* 0x0000000009087211 */ /* 0x040fe400078808ff */
[C---:B------:R-:W-:Y:S02]  /*84090*/  IADD3 R3, R9.reuse, c[0x0][0x198], RZ ;  /* 0x0000660009037a10 */ /* 0x040fe40007ffe0ff */
[----:B------:R-:W-:Y:S02]  /*840a0*/  LEA.HI.X.SX32 R9, R9, R2, 0x1, P4 ;  /* 0x0000000209097211 */ /* 0x000fe400020f0eff */
[----:B------:R-:W-:Y:S01]  /*840b0*/  IADD3 R13, R3, c[0x0][0x198], RZ ;  /* 0x00006600030d7a10 */ /* 0x000fe20007ffe0ff */
[----:B------:R-:W-:Y:S01]  /*840c0*/  @P3 STG.E.U16 [R6.64], R15 ;  /* 0x0000000f06003986 */ /* 0x000fe2000c101504 */
[----:B0-----:R-:W-:Y:S02]  /*840d0*/  PRMT R5, R15, 0x7632, R5 ;  /* 0x000076320f057816 */ /* 0x001fe40000000005 */
[----:B------:R-:W-:-:S02]  /*840e0*/  LEA R10, P3, R3, R0, 0x1 ;  /* 0x00000000030a7211 */ /* 0x000fc400078608ff */
[C---:B------:R-:W-:Y:S01]  /*840f0*/  IADD3 R17, R13.reuse, c[0x0][0x198], RZ ;  /* 0x000066000d117a10 */ /* 0x040fe20007ffe0ff */
[----:B------:R0:W-:Y:S01]  /*84100*/  @P6 STG.E.U16 [R8.64], R5 ;  /* 0x0000000508006986 */ /* 0x0001e2000c101504 */
[----:B------:R-:W-:Y:S02]  /*84110*/  LEA R4, P6, R13, R0, 0x1 ;  /* 0x000000000d047211 */ /* 0x000fe400078c08ff */
[-C--:B------:R-:W-:Y:S02]  /*84120*/  LEA.HI.X.SX32 R11, R3, R2.reuse, 0x1, P3 ;  /* 0x00000002030b7211 */ /* 0x080fe400018f0eff */
[----:B------:R-:W-:Y:S02]  /*84130*/  IADD3 R3, R17, c[0x0][0x198], RZ ;  /* 0x0000660011037a10 */ /* 0x000fe40007ffe0ff */
[----:B0-----:R-:W-:Y:S02]  /*84140*/  LEA.HI.X.SX32 R5, R13, R2, 0x1, P6 ;  /* 0x000000020d057211 */ /* 0x001fe400030f0eff */
[----:B------:R-:W-:-:S04]  /*84150*/  IADD3 R13, R3, c[0x0][0x198], RZ ;  /* 0x00006600030d7a10 */ /* 0x000fc80007ffe0ff */
[----:B------:R-:W-:Y:S02]  /*84160*/  IADD3 R15, R13, c[0x0][0x198], RZ ;  /* 0x000066000d0f7a10 */ /* 0x000fe40007ffe0ff */
[----:B--2---:R-:W-:Y:S01]  /*84170*/  PRMT R7, R20, 0x7632, R7 ;  /* 0x0000763214077816 */ /* 0x004fe20000000007 */
[----:B------:R-:W-:Y:S04]  /*84180*/  @P2 STG.E.U16 [R10.64], R20 ;  /* 0x000000140a002986 */ /* 0x000fe8000c101504 */
[----:B------:R0:W-:Y:S01]  /*84190*/  @P1 STG.E.U16 [R4.64], R7 ;  /* 0x0000000704001986 */ /* 0x0001e2000c101504 */
[-C--:B------:R-:W-:Y:S02]  /*841a0*/  LEA R6, P1, R17, R0.reuse, 0x1 ;  /* 0x0000000011067211 */ /* 0x080fe400078208ff */
[----:B------:R-:W-:-:S02]  /*841b0*/  LEA R12, P6, R13, R0, 0x1 ;  /* 0x000000000d0c7211 */ /* 0x000fc400078c08ff */
[----:B------:R-:W-:Y:S02]  /*841c0*/  LEA R8, P2, R3, R0, 0x1 ;  /* 0x0000000003087211 */ /* 0x000fe400078408ff */
[-C--:B0-----:R-:W-:Y:S02]  /*841d0*/  LEA.HI.X.SX32 R7, R17, R2.reuse, 0x1, P1 ;  /* 0x0000000211077211 */ /* 0x081fe400008f0eff */
[----:B------:R-:W-:Y:S02]  /*841e0*/  IADD3 R17, R15, c[0x0][0x198], RZ ;  /* 0x000066000f117a10 */ /* 0x000fe40007ffe0ff */
[----:B------:R-:W-:Y:S02]  /*841f0*/  LEA.HI.X.SX32 R13, R13, R2, 0x1, P6 ;  /* 0x000000020d0d7211 */ /* 0x000fe400030f0eff */
[----:B------:R-:W-:Y:S02]  /*84200*/  LEA R4, P1, R17, R0, 0x1 ;  /* 0x0000000011047211 */ /* 0x000fe400078208ff */
[----:B------:R-:W-:-:S02]  /*84210*/  ISETP.LT.AND P4, PT, R22, c[0x0][0x17c], !P0 ;  /* 0x00005f0016007a0c */ /* 0x000fc40004781270 */
[----:B------:R-:W-:Y:S02]  /*84220*/  LEA.HI.X.SX32 R9, R3, R2, 0x1, P2 ;  /* 0x0000000203097211 */ /* 0x000fe400010f0eff */
[----:B------:R-:W-:Y:S02]  /*84230*/  LEA R10, P6, R15, R0, 0x1 ;  /* 0x000000000f0a7211 */ /* 0x000fe400078c08ff */
[----:B------:R-:W-:Y:S02]  /*84240*/  ISETP.LT.AND P3, PT, R21, c[0x0][0x17c], !P0 ;  /* 0x00005f0015007a0c */ /* 0x000fe40004761270 */
[C---:B------:R-:W-:Y:S02]  /*84250*/  IADD3 R3, R17.reuse, c[0x0][0x198], RZ ;  /* 0x0000660011037a10 */ /* 0x040fe40007ffe0ff */
[-C--:B------:R-:W-:Y:S02]  /*84260*/  LEA.HI.X.SX32 R5, R17, R2.reuse, 0x1, P1 ;  /* 0x0000000211057211 */ /* 0x080fe400008f0eff */
[----:B------:R-:W-:Y:S01]  /*84270*/  LEA.HI.X.SX32 R11, R15, R2, 0x1, P6 ;  /* 0x000000020f0b7211 */ /* 0x000fe200030f0eff */
[----:B------:R0:W-:Y:S01]  /*84280*/  @P5 STG.E.U16 [R6.64], R19 ;  /* 0x0000001306005986 */ /* 0x0001e2000c101504 */
[----:B---3--:R-:W-:-:S02]  /*84290*/  ISETP.LT.AND P2, PT, R14, c[0x0][0x17c], !P0 ;  /* 0x00005f000e007a0c */ /* 0x008fc40004741270 */
[----:B------:R-:W-:Y:S02]  /*842a0*/  LEA R14, P6, R3, R0, 0x1 ;  /* 0x00000000030e7211 */ /* 0x000fe400078c08ff */
[----:B----4-:R-:W-:Y:S02]  /*842b0*/  ISETP.LT.AND P1, PT, R18, c[0x0][0x17c], !P0 ;  /* 0x00005f0012007a0c */ /* 0x010fe40004721270 */
[----:B------:R-:W-:Y:S02]  /*842c0*/  ISETP.LT.AND P0, PT, R16, c[0x0][0x17c], !P0 ;  /* 0x00005f0010007a0c */ /* 0x000fe40004701270 */
[----:B------:R-:W-:Y:S02]  /*842d0*/  PRMT R0, R19, 0x7632, R0 ;  /* 0x0000763213007816 */ /* 0x000fe40000000000 */
[----:B------:R-:W-:Y:S02]  /*842e0*/  LEA.HI.X.SX32 R15, R3, R2, 0x1, P6 ;  /* 0x00000002030f7211 */ /* 0x000fe400030f0eff */
[----:B------:R-:W-:Y:S01]  /*842f0*/  PRMT R2, R23, 0x7632, R2 ;  /* 0x0000763217027816 */ /* 0x000fe20000000002 */
[----:B------:R0:W-:Y:S04]  /*84300*/  @P4 STG.E.U16 [R8.64], R0 ;  /* 0x0000000008004986 */ /* 0x0001e8000c101504 */
[----:B------:R0:W-:Y:S04]  /*84310*/  @P3 STG.E.U16 [R12.64], R23 ;  /* 0x000000170c003986 */ /* 0x0001e8000c101504 */
[----:B------:R0:W-:Y:S04]  /*84320*/  @P2 STG.E.U16 [R10.64], R2 ;  /* 0x000000020a002986 */ /* 0x0001e8000c101504 */
[----:B------:R0:W-:Y:S01]  /*84330*/  @P1 STG.E.U16 [R4.64], R27 ;  /* 0x0000001b04001986 */ /* 0x0001e2000c101504 */
[----:B------:R-:W-:Y:S05]  /*84340*/  @!P0 EXIT ;  /* 0x000000000000894d */ /* 0x000fea0003800000 */
[----:B0-----:R-:W-:-:S05]  /*84350*/  PRMT R7, R27, 0x7632, R7 ;  /* 0x000076321b077816 */ /* 0x001fca0000000007 */
[----:B------:R-:W-:Y:S01]  /*84360*/  STG.E.U16 [R14.64], R7 ;  /* 0x000000070e007986 */ /* 0x000fe2000c101504 */
[----:B------:R-:W-:Y:S05]  /*84370*/  EXIT ;  /* 0x000000000000794d */ /* 0x000fea0003800000 */
.L_x_3:
[----:B------:R-:W-:-:S00]  /*84380*/  BRA `(.L_x_3) ;  /* 0xfffffff000007947 */ /* 0x000fc0000383ffff */
[----:B------:R-:W-:-:S00]  /*84390*/  NOP ;  /* 0x0000000000007918 */ /* 0x000fc00000000000 */
        /* <DEDUP_REMOVED lines=14> */
.L_x_4:


//--------------------- .nv.shared.matmul_kernel  --------------------------
	.section	.nv.shared.matmul_kernel,"aw",@nobits
	.sectionflags	@""
	.align	16
